//
// Generated by NVIDIA NVVM Compiler
//
// Compiler Build ID: CL-36424714
// Cuda compilation tools, release 13.0, V13.0.88
// Based on NVVM 20.0.0
//

.version 9.0
.target sm_100
.address_size 64

	// .globl	_Z50optimized_scaled_dot_product_attention_half_kernelPK6__halfS1_S1_PS_fiiii
.extern .shared .align 16 .b8 s_mem_char[];

.visible .entry _Z50optimized_scaled_dot_product_attention_half_kernelPK6__halfS1_S1_PS_fiiii(
	.param .u64 .ptr .align 1 _Z50optimized_scaled_dot_product_attention_half_kernelPK6__halfS1_S1_PS_fiiii_param_0,
	.param .u64 .ptr .align 1 _Z50optimized_scaled_dot_product_attention_half_kernelPK6__halfS1_S1_PS_fiiii_param_1,
	.param .u64 .ptr .align 1 _Z50optimized_scaled_dot_product_attention_half_kernelPK6__halfS1_S1_PS_fiiii_param_2,
	.param .u64 .ptr .align 1 _Z50optimized_scaled_dot_product_attention_half_kernelPK6__halfS1_S1_PS_fiiii_param_3,
	.param .f32 _Z50optimized_scaled_dot_product_attention_half_kernelPK6__halfS1_S1_PS_fiiii_param_4,
	.param .u32 _Z50optimized_scaled_dot_product_attention_half_kernelPK6__halfS1_S1_PS_fiiii_param_5,
	.param .u32 _Z50optimized_scaled_dot_product_attention_half_kernelPK6__halfS1_S1_PS_fiiii_param_6,
	.param .u32 _Z50optimized_scaled_dot_product_attention_half_kernelPK6__halfS1_S1_PS_fiiii_param_7,
	.param .u32 _Z50optimized_scaled_dot_product_attention_half_kernelPK6__halfS1_S1_PS_fiiii_param_8
)
{
	.local .align 16 .b8 	__local_depot0[4096];
	.reg .b64 	%SP;
	.reg .b64 	%SPL;
	.reg .pred 	%p<59>;
	.reg .b16 	%rs<244>;
	.reg .b32 	%r<351>;
	.reg .b32 	%f<197>;
	.reg .b64 	%rd<172>;

	mov.u64 	%SPL, __local_depot0;
	ld.param.u64 	%rd16, [_Z50optimized_scaled_dot_product_attention_half_kernelPK6__halfS1_S1_PS_fiiii_param_0];
	ld.param.u64 	%rd17, [_Z50optimized_scaled_dot_product_attention_half_kernelPK6__halfS1_S1_PS_fiiii_param_1];
	ld.param.u64 	%rd18, [_Z50optimized_scaled_dot_product_attention_half_kernelPK6__halfS1_S1_PS_fiiii_param_2];
	ld.param.u64 	%rd19, [_Z50optimized_scaled_dot_product_attention_half_kernelPK6__halfS1_S1_PS_fiiii_param_3];
	ld.param.u32 	%r62, [_Z50optimized_scaled_dot_product_attention_half_kernelPK6__halfS1_S1_PS_fiiii_param_6];
	ld.param.u32 	%r64, [_Z50optimized_scaled_dot_product_attention_half_kernelPK6__halfS1_S1_PS_fiiii_param_8];
	cvta.to.global.u64 	%rd1, %rd17;
	cvta.to.global.u64 	%rd2, %rd16;
	cvta.to.global.u64 	%rd3, %rd18;
	cvta.to.global.u64 	%rd4, %rd19;
	add.u64 	%rd5, %SPL, 0;
	mov.u32 	%r1, %ctaid.y;
	mov.u32 	%r65, %ctaid.z;
	mov.u32 	%r66, %ntid.x;
	mov.u32 	%r67, %tid.x;
	mad.lo.s32 	%r2, %r65, %r66, %r67;
	setp.ge.s32 	%p1, %r2, %r62;
	@%p1 bra 	$L__BB0_131;
	setp.lt.s32 	%p2, %r64, 1;
	@%p2 bra 	$L__BB0_14;
	add.s32 	%r69, %r64, -1;
	and.b32  	%r3, %r64, 15;
	setp.lt.u32 	%p3, %r69, 15;
	mov.b32 	%r328, 0;
	@%p3 bra 	$L__BB0_5;
	and.b32  	%r328, %r64, 2147483632;
	mov.b32 	%r344, 0;
$L__BB0_4:
	.pragma "nounroll";
	mul.wide.u32 	%rd21, %r344, 4;
	add.s64 	%rd22, %rd5, %rd21;
	mov.f32 	%f37, 0f00000000;
	st.local.v4.f32 	[%rd22], {%f37, %f37, %f37, %f37};
	st.local.v4.f32 	[%rd22+16], {%f37, %f37, %f37, %f37};
	st.local.v4.f32 	[%rd22+32], {%f37, %f37, %f37, %f37};
	st.local.v4.f32 	[%rd22+48], {%f37, %f37, %f37, %f37};
	add.s32 	%r344, %r344, 16;
	setp.eq.s32 	%p4, %r344, %r328;
	@%p4 bra 	$L__BB0_5;
	bra.uni 	$L__BB0_4;
$L__BB0_5:
	setp.eq.s32 	%p5, %r3, 0;
	@%p5 bra 	$L__BB0_14;
	and.b32  	%r6, %r64, 7;
	setp.lt.u32 	%p6, %r3, 8;
	@%p6 bra 	$L__BB0_8;
	mul.wide.u32 	%rd23, %r328, 4;
	add.s64 	%rd24, %rd5, %rd23;
	mov.b32 	%r71, 0;
	st.local.u32 	[%rd24], %r71;
	st.local.u32 	[%rd24+4], %r71;
	st.local.u32 	[%rd24+8], %r71;
	st.local.u32 	[%rd24+12], %r71;
	st.local.u32 	[%rd24+16], %r71;
	st.local.u32 	[%rd24+20], %r71;
	st.local.u32 	[%rd24+24], %r71;
	st.local.u32 	[%rd24+28], %r71;
	add.s32 	%r328, %r328, 8;
$L__BB0_8:
	setp.eq.s32 	%p7, %r6, 0;
	@%p7 bra 	$L__BB0_14;
	and.b32  	%r9, %r64, 3;
	setp.lt.u32 	%p8, %r6, 4;
	@%p8 bra 	$L__BB0_11;
	mul.wide.u32 	%rd25, %r328, 4;
	add.s64 	%rd26, %rd5, %rd25;
	mov.b32 	%r72, 0;
	st.local.u32 	[%rd26], %r72;
	st.local.u32 	[%rd26+4], %r72;
	st.local.u32 	[%rd26+8], %r72;
	st.local.u32 	[%rd26+12], %r72;
	add.s32 	%r328, %r328, 4;
$L__BB0_11:
	setp.eq.s32 	%p9, %r9, 0;
	@%p9 bra 	$L__BB0_14;
	mov.b32 	%r332, 0;
$L__BB0_13:
	.pragma "nounroll";
	mul.wide.u32 	%rd27, %r328, 4;
	add.s64 	%rd28, %rd5, %rd27;
	mov.b32 	%r74, 0;
	st.local.u32 	[%rd28], %r74;
	add.s32 	%r328, %r328, 1;
	add.s32 	%r332, %r332, 1;
	setp.ne.s32 	%p10, %r332, %r9;
	@%p10 bra 	$L__BB0_13;
$L__BB0_14:
	ld.param.u32 	%r326, [_Z50optimized_scaled_dot_product_attention_half_kernelPK6__halfS1_S1_PS_fiiii_param_7];
	setp.lt.s32 	%p11, %r64, 1;
	mov.u32 	%r75, %ctaid.x;
	mul.lo.s32 	%r16, %r62, %r75;
	add.s32 	%r76, %r16, %r2;
	mad.lo.s32 	%r77, %r76, %r326, %r1;
	mul.lo.s32 	%r17, %r77, %r64;
	@%p11 bra 	$L__BB0_131;
	add.s32 	%r18, %r64, -1;
	shr.u32 	%r79, %r18, 1;
	add.s32 	%r80, %r79, 1;
	and.b32  	%r19, %r80, 3;
	mov.b32 	%r333, 0;
$L__BB0_16:
	ld.param.u32 	%r327, [_Z50optimized_scaled_dot_product_attention_half_kernelPK6__halfS1_S1_PS_fiiii_param_7];
	setp.lt.u32 	%p12, %r18, 6;
	add.s32 	%r82, %r333, %r16;
	mad.lo.s32 	%r84, %r82, %r327, %r1;
	mul.lo.s32 	%r21, %r84, %r64;
	mov.f32 	%f196, 0f00000000;
	mov.b32 	%r343, 0;
	@%p12 bra 	$L__BB0_32;
	shr.u32 	%r86, %r18, 1;
	add.s32 	%r87, %r86, 1;
	and.b32  	%r88, %r87, 2147483644;
	neg.s32 	%r334, %r88;
	mov.f32 	%f196, 0f00000000;
	mov.b32 	%r337, 3;
	mov.u32 	%r335, %r17;
	mov.u32 	%r336, %r21;
$L__BB0_18:
	.pragma "nounroll";
	add.s32 	%r89, %r337, -2;
	setp.lt.s32 	%p13, %r89, %r64;
	@%p13 bra 	$L__BB0_20;
	mul.wide.s32 	%rd29, %r335, 2;
	add.s64 	%rd30, %rd2, %rd29;
	ld.global.nc.u16 	%rs2, [%rd30];
	mul.wide.s32 	%rd31, %r336, 2;
	add.s64 	%rd32, %rd1, %rd31;
	ld.global.nc.u16 	%rs3, [%rd32];
	// begin inline asm
	{mul.f16 %rs1,%rs2,%rs3;
}
	// end inline asm
	// begin inline asm
	{  cvt.f32.f16 %f185, %rs1;}

	// end inline asm
	bra.uni 	$L__BB0_21;
$L__BB0_20:
	mul.wide.s32 	%rd33, %r335, 2;
	add.s64 	%rd34, %rd2, %rd33;
	ld.global.nc.u16 	%rs5, [%rd34];
	ld.global.nc.u16 	%rs6, [%rd34+2];
	// begin inline asm
	{  mov.b32 %r90, {%rs5,%rs6};}

	// end inline asm
	mul.wide.s32 	%rd35, %r336, 2;
	add.s64 	%rd36, %rd1, %rd35;
	ld.global.nc.u16 	%rs7, [%rd36];
	ld.global.nc.u16 	%rs8, [%rd36+2];
	// begin inline asm
	{  mov.b32 %r91, {%rs7,%rs8};}

	// end inline asm
	// begin inline asm
	{mul.f16x2 %r92,%r90,%r91;
}
	// end inline asm
	// begin inline asm
	{.reg .f16 low,high;
 mov.b32 {low,high}, %r92;
 mov.b16 %rs9, low;}
	// end inline asm
	// begin inline asm
	{.reg .f16 low,high;
 mov.b32 {low,high}, %r92;
 mov.b16 %rs10, high;}
	// end inline asm
	// begin inline asm
	{add.f16 %rs11,%rs9,%rs10;
}
	// end inline asm
	// begin inline asm
	{  cvt.f32.f16 %f185, %rs11;}

	// end inline asm
$L__BB0_21:
	add.f32 	%f5, %f196, %f185;
	setp.lt.s32 	%p14, %r337, %r64;
	cvt.s64.s32 	%rd37, %r17;
	add.s32 	%r97, %r337, -3;
	cvt.s64.s32 	%rd38, %r97;
	add.s64 	%rd39, %rd38, %rd37;
	shl.b64 	%rd40, %rd39, 1;
	add.s64 	%rd6, %rd2, %rd40;
	cvt.s64.s32 	%rd41, %r21;
	add.s64 	%rd42, %rd38, %rd41;
	shl.b64 	%rd43, %rd42, 1;
	add.s64 	%rd7, %rd1, %rd43;
	@%p14 bra 	$L__BB0_23;
	ld.global.nc.u16 	%rs16, [%rd6+4];
	ld.global.nc.u16 	%rs17, [%rd7+4];
	// begin inline asm
	{mul.f16 %rs15,%rs16,%rs17;
}
	// end inline asm
	// begin inline asm
	{  cvt.f32.f16 %f186, %rs15;}

	// end inline asm
	bra.uni 	$L__BB0_24;
$L__BB0_23:
	ld.global.nc.u16 	%rs19, [%rd6+4];
	ld.global.nc.u16 	%rs20, [%rd6+6];
	// begin inline asm
	{  mov.b32 %r98, {%rs19,%rs20};}

	// end inline asm
	ld.global.nc.u16 	%rs21, [%rd7+4];
	ld.global.nc.u16 	%rs22, [%rd7+6];
	// begin inline asm
	{  mov.b32 %r99, {%rs21,%rs22};}

	// end inline asm
	// begin inline asm
	{mul.f16x2 %r100,%r98,%r99;
}
	// end inline asm
	// begin inline asm
	{.reg .f16 low,high;
 mov.b32 {low,high}, %r100;
 mov.b16 %rs23, low;}
	// end inline asm
	// begin inline asm
	{.reg .f16 low,high;
 mov.b32 {low,high}, %r100;
 mov.b16 %rs24, high;}
	// end inline asm
	// begin inline asm
	{add.f16 %rs25,%rs23,%rs24;
}
	// end inline asm
	// begin inline asm
	{  cvt.f32.f16 %f186, %rs25;}

	// end inline asm
$L__BB0_24:
	add.f32 	%f9, %f5, %f186;
	add.s32 	%r105, %r337, 2;
	setp.lt.s32 	%p15, %r105, %r64;
	@%p15 bra 	$L__BB0_26;
	ld.global.nc.u16 	%rs30, [%rd6+8];
	ld.global.nc.u16 	%rs31, [%rd7+8];
	// begin inline asm
	{mul.f16 %rs29,%rs30,%rs31;
}
	// end inline asm
	// begin inline asm
	{  cvt.f32.f16 %f187, %rs29;}

	// end inline asm
	bra.uni 	$L__BB0_27;
$L__BB0_26:
	ld.global.nc.u16 	%rs33, [%rd6+8];
	ld.global.nc.u16 	%rs34, [%rd6+10];
	// begin inline asm
	{  mov.b32 %r106, {%rs33,%rs34};}

	// end inline asm
	ld.global.nc.u16 	%rs35, [%rd7+8];
	ld.global.nc.u16 	%rs36, [%rd7+10];
	// begin inline asm
	{  mov.b32 %r107, {%rs35,%rs36};}

	// end inline asm
	// begin inline asm
	{mul.f16x2 %r108,%r106,%r107;
}
	// end inline asm
	// begin inline asm
	{.reg .f16 low,high;
 mov.b32 {low,high}, %r108;
 mov.b16 %rs37, low;}
	// end inline asm
	// begin inline asm
	{.reg .f16 low,high;
 mov.b32 {low,high}, %r108;
 mov.b16 %rs38, high;}
	// end inline asm
	// begin inline asm
	{add.f16 %rs39,%rs37,%rs38;
}
	// end inline asm
	// begin inline asm
	{  cvt.f32.f16 %f187, %rs39;}

	// end inline asm
$L__BB0_27:
	add.f32 	%f13, %f9, %f187;
	add.s32 	%r113, %r337, 4;
	setp.lt.s32 	%p16, %r113, %r64;
	@%p16 bra 	$L__BB0_29;
	ld.global.nc.u16 	%rs44, [%rd6+12];
	ld.global.nc.u16 	%rs45, [%rd7+12];
	// begin inline asm
	{mul.f16 %rs43,%rs44,%rs45;
}
	// end inline asm
	// begin inline asm
	{  cvt.f32.f16 %f188, %rs43;}

	// end inline asm
	bra.uni 	$L__BB0_30;
$L__BB0_29:
	ld.global.nc.u16 	%rs47, [%rd6+12];
	ld.global.nc.u16 	%rs48, [%rd6+14];
	// begin inline asm
	{  mov.b32 %r114, {%rs47,%rs48};}

	// end inline asm
	ld.global.nc.u16 	%rs49, [%rd7+12];
	ld.global.nc.u16 	%rs50, [%rd7+14];
	// begin inline asm
	{  mov.b32 %r115, {%rs49,%rs50};}

	// end inline asm
	// begin inline asm
	{mul.f16x2 %r116,%r114,%r115;
}
	// end inline asm
	// begin inline asm
	{.reg .f16 low,high;
 mov.b32 {low,high}, %r116;
 mov.b16 %rs51, low;}
	// end inline asm
	// begin inline asm
	{.reg .f16 low,high;
 mov.b32 {low,high}, %r116;
 mov.b16 %rs52, high;}
	// end inline asm
	// begin inline asm
	{add.f16 %rs53,%rs51,%rs52;
}
	// end inline asm
	// begin inline asm
	{  cvt.f32.f16 %f188, %rs53;}

	// end inline asm
$L__BB0_30:
	add.f32 	%f196, %f13, %f188;
	add.s32 	%r337, %r337, 8;
	add.s32 	%r336, %r336, 8;
	add.s32 	%r335, %r335, 8;
	add.s32 	%r334, %r334, 4;
	setp.eq.s32 	%p17, %r334, 0;
	@%p17 bra 	$L__BB0_31;
	bra.uni 	$L__BB0_18;
$L__BB0_31:
	add.s32 	%r343, %r337, -3;
$L__BB0_32:
	setp.eq.s32 	%p18, %r19, 0;
	@%p18 bra 	$L__BB0_77;
	setp.eq.s32 	%p19, %r19, 1;
	@%p19 bra 	$L__BB0_72;
	add.s32 	%r121, %r343, 1;
	setp.lt.s32 	%p20, %r121, %r64;
	@%p20 bra 	$L__BB0_67;
	add.s32 	%r122, %r343, %r17;
	add.s32 	%r123, %r343, %r21;
	mul.wide.s32 	%rd44, %r122, 2;
	add.s64 	%rd45, %rd2, %rd44;
	ld.global.nc.u16 	%rs58, [%rd45];
	mul.wide.s32 	%rd46, %r123, 2;
	add.s64 	%rd47, %rd1, %rd46;
	ld.global.nc.u16 	%rs59, [%rd47];
	// begin inline asm
	{mul.f16 %rs57,%rs58,%rs59;
}
	// end inline asm
	// begin inline asm
	{  cvt.f32.f16 %f191, %rs57;}

	// end inline asm
	bra.uni 	$L__BB0_68;
$L__BB0_36:
	.pragma "nounroll";
	add.s32 	%r158, %r340, 1;
	setp.lt.s32 	%p25, %r158, %r64;
	mul.wide.u32 	%rd78, %r340, 4;
	add.s64 	%rd8, %rd5, %rd78;
	@%p25 bra 	$L__BB0_38;
	add.s32 	%r159, %r340, %r21;
	mul.wide.s32 	%rd79, %r159, 2;
	add.s64 	%rd80, %rd3, %rd79;
	ld.global.nc.u16 	%rs99, [%rd80];
	// begin inline asm
	{  cvt.f32.f16 %f68, %rs99;}

	// end inline asm
	ld.local.f32 	%f69, [%rd8];
	fma.rn.f32 	%f70, %f35, %f68, %f69;
	st.local.f32 	[%rd8], %f70;
	bra.uni 	$L__BB0_39;
$L__BB0_38:
	add.s32 	%r167, %r340, %r21;
	mul.wide.s32 	%rd81, %r167, 2;
	add.s64 	%rd82, %rd3, %rd81;
	ld.global.nc.u16 	%rs100, [%rd82];
	ld.global.nc.u16 	%rs101, [%rd82+2];
	// begin inline asm
	{  mov.b32 %r160, {%rs100,%rs101};}

	// end inline asm
	// begin inline asm
	{  cvt.rn.f16.f32 %rs102, %f35;}

	// end inline asm
	// begin inline asm
	{  mov.b32 %r161, {%rs102,%rs102};}

	// end inline asm
	// begin inline asm
	{mul.f16x2 %r162,%r160,%r161;
}
	// end inline asm
	// begin inline asm
	{.reg .f16 low,high;
 mov.b32 {low,high}, %r162;
 mov.b16 %rs105, low;}
	// end inline asm
	// begin inline asm
	{  cvt.f32.f16 %f72, %rs105;}

	// end inline asm
	ld.local.v2.f32 	{%f74, %f75}, [%rd8];
	add.f32 	%f76, %f72, %f74;
	// begin inline asm
	{.reg .f16 low,high;
 mov.b32 {low,high}, %r162;
 mov.b16 %rs107, high;}
	// end inline asm
	// begin inline asm
	{  cvt.f32.f16 %f73, %rs107;}

	// end inline asm
	add.f32 	%f77, %f73, %f75;
	st.local.v2.f32 	[%rd8], {%f76, %f77};
$L__BB0_39:
	add.s32 	%r168, %r340, 3;
	setp.lt.s32 	%p26, %r168, %r64;
	cvt.s64.s32 	%rd83, %r21;
	cvt.s64.s32 	%rd84, %r340;
	add.s64 	%rd85, %rd84, %rd83;
	shl.b64 	%rd86, %rd85, 1;
	add.s64 	%rd9, %rd3, %rd86;
	@%p26 bra 	$L__BB0_41;
	ld.global.nc.u16 	%rs109, [%rd9+4];
	// begin inline asm
	{  cvt.f32.f16 %f78, %rs109;}

	// end inline asm
	ld.local.f32 	%f79, [%rd8+8];
	fma.rn.f32 	%f80, %f35, %f78, %f79;
	st.local.f32 	[%rd8+8], %f80;
	bra.uni 	$L__BB0_42;
$L__BB0_41:
	ld.global.nc.u16 	%rs110, [%rd9+4];
	ld.global.nc.u16 	%rs111, [%rd9+6];
	// begin inline asm
	{  mov.b32 %r169, {%rs110,%rs111};}

	// end inline asm
	// begin inline asm
	{  cvt.rn.f16.f32 %rs112, %f35;}

	// end inline asm
	// begin inline asm
	{  mov.b32 %r170, {%rs112,%rs112};}

	// end inline asm
	// begin inline asm
	{mul.f16x2 %r171,%r169,%r170;
}
	// end inline asm
	// begin inline asm
	{.reg .f16 low,high;
 mov.b32 {low,high}, %r171;
 mov.b16 %rs115, low;}
	// end inline asm
	// begin inline asm
	{  cvt.f32.f16 %f82, %rs115;}

	// end inline asm
	ld.local.v2.f32 	{%f84, %f85}, [%rd8+8];
	add.f32 	%f86, %f82, %f84;
	// begin inline asm
	{.reg .f16 low,high;
 mov.b32 {low,high}, %r171;
 mov.b16 %rs117, high;}
	// end inline asm
	// begin inline asm
	{  cvt.f32.f16 %f83, %rs117;}

	// end inline asm
	add.f32 	%f87, %f83, %f85;
	st.local.v2.f32 	[%rd8+8], {%f86, %f87};
$L__BB0_42:
	add.s32 	%r176, %r340, 5;
	setp.lt.s32 	%p27, %r176, %r64;
	@%p27 bra 	$L__BB0_44;
	ld.global.nc.u16 	%rs119, [%rd9+8];
	// begin inline asm
	{  cvt.f32.f16 %f88, %rs119;}

	// end inline asm
	ld.local.f32 	%f89, [%rd8+16];
	fma.rn.f32 	%f90, %f35, %f88, %f89;
	st.local.f32 	[%rd8+16], %f90;
	bra.uni 	$L__BB0_45;
$L__BB0_44:
	ld.global.nc.u16 	%rs120, [%rd9+8];
	ld.global.nc.u16 	%rs121, [%rd9+10];
	// begin inline asm
	{  mov.b32 %r177, {%rs120,%rs121};}

	// end inline asm
	// begin inline asm
	{  cvt.rn.f16.f32 %rs122, %f35;}

	// end inline asm
	// begin inline asm
	{  mov.b32 %r178, {%rs122,%rs122};}

	// end inline asm
	// begin inline asm
	{mul.f16x2 %r179,%r177,%r178;
}
	// end inline asm
	// begin inline asm
	{.reg .f16 low,high;
 mov.b32 {low,high}, %r179;
 mov.b16 %rs125, low;}
	// end inline asm
	// begin inline asm
	{  cvt.f32.f16 %f92, %rs125;}

	// end inline asm
	ld.local.v2.f32 	{%f94, %f95}, [%rd8+16];
	add.f32 	%f96, %f92, %f94;
	// begin inline asm
	{.reg .f16 low,high;
 mov.b32 {low,high}, %r179;
 mov.b16 %rs127, high;}
	// end inline asm
	// begin inline asm
	{  cvt.f32.f16 %f93, %rs127;}

	// end inline asm
	add.f32 	%f97, %f93, %f95;
	st.local.v2.f32 	[%rd8+16], {%f96, %f97};
$L__BB0_45:
	add.s32 	%r184, %r340, 7;
	setp.lt.s32 	%p28, %r184, %r64;
	@%p28 bra 	$L__BB0_47;
	ld.global.nc.u16 	%rs129, [%rd9+12];
	// begin inline asm
	{  cvt.f32.f16 %f98, %rs129;}

	// end inline asm
	ld.local.f32 	%f99, [%rd8+24];
	fma.rn.f32 	%f100, %f35, %f98, %f99;
	st.local.f32 	[%rd8+24], %f100;
	bra.uni 	$L__BB0_48;
$L__BB0_47:
	ld.global.nc.u16 	%rs130, [%rd9+12];
	ld.global.nc.u16 	%rs131, [%rd9+14];
	// begin inline asm
	{  mov.b32 %r185, {%rs130,%rs131};}

	// end inline asm
	// begin inline asm
	{  cvt.rn.f16.f32 %rs132, %f35;}

	// end inline asm
	// begin inline asm
	{  mov.b32 %r186, {%rs132,%rs132};}

	// end inline asm
	// begin inline asm
	{mul.f16x2 %r187,%r185,%r186;
}
	// end inline asm
	// begin inline asm
	{.reg .f16 low,high;
 mov.b32 {low,high}, %r187;
 mov.b16 %rs135, low;}
	// end inline asm
	// begin inline asm
	{  cvt.f32.f16 %f102, %rs135;}

	// end inline asm
	ld.local.v2.f32 	{%f104, %f105}, [%rd8+24];
	add.f32 	%f106, %f102, %f104;
	// begin inline asm
	{.reg .f16 low,high;
 mov.b32 {low,high}, %r187;
 mov.b16 %rs137, high;}
	// end inline asm
	// begin inline asm
	{  cvt.f32.f16 %f103, %rs137;}

	// end inline asm
	add.f32 	%f107, %f103, %f105;
	st.local.v2.f32 	[%rd8+24], {%f106, %f107};
$L__BB0_48:
	add.s32 	%r340, %r340, 8;
	add.s32 	%r339, %r339, 4;
	shr.u32 	%r192, %r18, 1;
	add.s32 	%r193, %r192, 1;
	and.b32  	%r194, %r193, 2147483644;
	setp.ne.s32 	%p29, %r339, %r194;
	@%p29 bra 	$L__BB0_36;
$L__BB0_49:
	setp.eq.s32 	%p30, %r19, 0;
	@%p30 bra 	$L__BB0_62;
	setp.eq.s32 	%p31, %r19, 1;
	@%p31 bra 	$L__BB0_58;
	add.s32 	%r195, %r340, 1;
	setp.lt.s32 	%p32, %r195, %r64;
	mul.wide.u32 	%rd87, %r340, 4;
	add.s64 	%rd10, %rd5, %rd87;
	@%p32 bra 	$L__BB0_53;
	add.s32 	%r196, %r340, %r21;
	mul.wide.s32 	%rd88, %r196, 2;
	add.s64 	%rd89, %rd3, %rd88;
	ld.global.nc.u16 	%rs139, [%rd89];
	// begin inline asm
	{  cvt.f32.f16 %f108, %rs139;}

	// end inline asm
	ld.local.f32 	%f109, [%rd10];
	fma.rn.f32 	%f110, %f35, %f108, %f109;
	st.local.f32 	[%rd10], %f110;
	bra.uni 	$L__BB0_54;
$L__BB0_53:
	add.s32 	%r204, %r340, %r21;
	mul.wide.s32 	%rd90, %r204, 2;
	add.s64 	%rd91, %rd3, %rd90;
	ld.global.nc.u16 	%rs140, [%rd91];
	ld.global.nc.u16 	%rs141, [%rd91+2];
	// begin inline asm
	{  mov.b32 %r197, {%rs140,%rs141};}

	// end inline asm
	// begin inline asm
	{  cvt.rn.f16.f32 %rs142, %f35;}

	// end inline asm
	// begin inline asm
	{  mov.b32 %r198, {%rs142,%rs142};}

	// end inline asm
	// begin inline asm
	{mul.f16x2 %r199,%r197,%r198;
}
	// end inline asm
	// begin inline asm
	{.reg .f16 low,high;
 mov.b32 {low,high}, %r199;
 mov.b16 %rs145, low;}
	// end inline asm
	// begin inline asm
	{  cvt.f32.f16 %f112, %rs145;}

	// end inline asm
	ld.local.f32 	%f114, [%rd10];
	add.f32 	%f115, %f112, %f114;
	st.local.f32 	[%rd10], %f115;
	// begin inline asm
	{.reg .f16 low,high;
 mov.b32 {low,high}, %r199;
 mov.b16 %rs147, high;}
	// end inline asm
	// begin inline asm
	{  cvt.f32.f16 %f113, %rs147;}

	// end inline asm
	ld.local.f32 	%f116, [%rd10+4];
	add.f32 	%f117, %f113, %f116;
	st.local.f32 	[%rd10+4], %f117;
$L__BB0_54:
	add.s32 	%r205, %r340, 3;
	setp.lt.s32 	%p33, %r205, %r64;
	@%p33 bra 	$L__BB0_56;
	cvt.s64.s32 	%rd92, %r21;
	cvt.s64.s32 	%rd93, %r340;
	add.s64 	%rd94, %rd93, %rd92;
	shl.b64 	%rd95, %rd94, 1;
	add.s64 	%rd96, %rd3, %rd95;
	ld.global.nc.u16 	%rs149, [%rd96+4];
	// begin inline asm
	{  cvt.f32.f16 %f118, %rs149;}

	// end inline asm
	ld.local.f32 	%f119, [%rd10+8];
	fma.rn.f32 	%f120, %f35, %f118, %f119;
	st.local.f32 	[%rd10+8], %f120;
	bra.uni 	$L__BB0_57;
$L__BB0_56:
	cvt.s64.s32 	%rd99, %r21;
	cvt.s64.s32 	%rd100, %r340;
	add.s64 	%rd101, %rd100, %rd99;
	shl.b64 	%rd102, %rd101, 1;
	add.s64 	%rd103, %rd3, %rd102;
	ld.global.nc.u16 	%rs150, [%rd103+4];
	ld.global.nc.u16 	%rs151, [%rd103+6];
	// begin inline asm
	{  mov.b32 %r206, {%rs150,%rs151};}

	// end inline asm
	// begin inline asm
	{  cvt.rn.f16.f32 %rs152, %f35;}

	// end inline asm
	// begin inline asm
	{  mov.b32 %r207, {%rs152,%rs152};}

	// end inline asm
	// begin inline asm
	{mul.f16x2 %r208,%r206,%r207;
}
	// end inline asm
	// begin inline asm
	{.reg .f16 low,high;
 mov.b32 {low,high}, %r208;
 mov.b16 %rs155, low;}
	// end inline asm
	// begin inline asm
	{  cvt.f32.f16 %f122, %rs155;}

	// end inline asm
	ld.local.f32 	%f124, [%rd10+8];
	add.f32 	%f125, %f122, %f124;
	st.local.f32 	[%rd10+8], %f125;
	// begin inline asm
	{.reg .f16 low,high;
 mov.b32 {low,high}, %r208;
 mov.b16 %rs157, high;}
	// end inline asm
	// begin inline asm
	{  cvt.f32.f16 %f123, %rs157;}

	// end inline asm
	ld.local.f32 	%f126, [%rd10+12];
	add.f32 	%f127, %f123, %f126;
	st.local.f32 	[%rd10+12], %f127;
$L__BB0_57:
	add.s32 	%r340, %r340, 4;
$L__BB0_58:
	and.b32  	%r213, %r18, 2;
	setp.ne.s32 	%p34, %r213, 0;
	@%p34 bra 	$L__BB0_62;
	add.s32 	%r214, %r340, 1;
	setp.lt.s32 	%p35, %r214, %r64;
	@%p35 bra 	$L__BB0_61;
	add.s32 	%r215, %r340, %r21;
	mul.wide.s32 	%rd106, %r215, 2;
	add.s64 	%rd107, %rd3, %rd106;
	ld.global.nc.u16 	%rs159, [%rd107];
	// begin inline asm
	{  cvt.f32.f16 %f128, %rs159;}

	// end inline asm
	mul.wide.u32 	%rd108, %r340, 4;
	add.s64 	%rd109, %rd5, %rd108;
	ld.local.f32 	%f129, [%rd109];
	fma.rn.f32 	%f130, %f35, %f128, %f129;
	st.local.f32 	[%rd109], %f130;
	bra.uni 	$L__BB0_62;
$L__BB0_61:
	add.s32 	%r223, %r340, %r21;
	mul.wide.s32 	%rd110, %r223, 2;
	add.s64 	%rd111, %rd3, %rd110;
	ld.global.nc.u16 	%rs160, [%rd111];
	ld.global.nc.u16 	%rs161, [%rd111+2];
	// begin inline asm
	{  mov.b32 %r216, {%rs160,%rs161};}

	// end inline asm
	// begin inline asm
	{  cvt.rn.f16.f32 %rs162, %f35;}

	// end inline asm
	// begin inline asm
	{  mov.b32 %r217, {%rs162,%rs162};}

	// end inline asm
	// begin inline asm
	{mul.f16x2 %r218,%r216,%r217;
}
	// end inline asm
	// begin inline asm
	{.reg .f16 low,high;
 mov.b32 {low,high}, %r218;
 mov.b16 %rs165, low;}
	// end inline asm
	// begin inline asm
	{  cvt.f32.f16 %f132, %rs165;}

	// end inline asm
	mul.wide.u32 	%rd112, %r340, 4;
	add.s64 	%rd113, %rd5, %rd112;
	ld.local.f32 	%f134, [%rd113];
	add.f32 	%f135, %f132, %f134;
	st.local.f32 	[%rd113], %f135;
	// begin inline asm
	{.reg .f16 low,high;
 mov.b32 {low,high}, %r218;
 mov.b16 %rs167, high;}
	// end inline asm
	// begin inline asm
	{  cvt.f32.f16 %f133, %rs167;}

	// end inline asm
	ld.local.f32 	%f136, [%rd113+4];
	add.f32 	%f137, %f133, %f136;
	st.local.f32 	[%rd113+4], %f137;
$L__BB0_62:
	add.s32 	%r333, %r333, 1;
	setp.eq.s32 	%p36, %r333, %r62;
	@%p36 bra 	$L__BB0_63;
	bra.uni 	$L__BB0_16;
$L__BB0_63:
	shr.u32 	%r225, %r18, 1;
	add.s32 	%r45, %r225, 1;
	and.b32  	%r46, %r45, 7;
	setp.lt.u32 	%p37, %r18, 14;
	mov.b32 	%r349, 0;
	@%p37 bra 	$L__BB0_103;
	add.s32 	%r346, %r17, 8;
	and.b32  	%r227, %r45, 2147483640;
	neg.s32 	%r345, %r227;
	mov.b32 	%r347, 7;
	cvt.s64.s32 	%rd119, %r17;
$L__BB0_65:
	.pragma "nounroll";
	add.s32 	%r52, %r347, -7;
	add.s32 	%r228, %r347, -6;
	setp.ge.s32 	%p38, %r228, %r64;
	mul.wide.u32 	%rd114, %r52, 4;
	add.s64 	%rd11, %rd5, %rd114;
	@%p38 bra 	$L__BB0_79;
	add.s32 	%r231, %r346, -8;
	ld.local.v2.f32 	{%f139, %f140}, [%rd11];
	// begin inline asm
	{  cvt.rn.f16.f32 %rs170, %f139;}

	// end inline asm
	// begin inline asm
	{  cvt.rn.f16.f32 %rs171, %f140;}

	// end inline asm
	// begin inline asm
	{  mov.b32 %r230, {%rs170,%rs171};}

	// end inline asm
	shr.u32 	%r232, %r231, 31;
	add.s32 	%r233, %r231, %r232;
	shr.s32 	%r234, %r233, 1;
	mul.wide.s32 	%rd117, %r234, 4;
	add.s64 	%rd118, %rd4, %rd117;
	st.global.u32 	[%rd118], %r230;
	bra.uni 	$L__BB0_80;
$L__BB0_67:
	add.s32 	%r131, %r343, %r17;
	add.s32 	%r132, %r343, %r21;
	mul.wide.s32 	%rd48, %r131, 2;
	add.s64 	%rd49, %rd2, %rd48;
	ld.global.nc.u16 	%rs61, [%rd49];
	ld.global.nc.u16 	%rs62, [%rd49+2];
	// begin inline asm
	{  mov.b32 %r124, {%rs61,%rs62};}

	// end inline asm
	mul.wide.s32 	%rd50, %r132, 2;
	add.s64 	%rd51, %rd1, %rd50;
	ld.global.nc.u16 	%rs63, [%rd51];
	ld.global.nc.u16 	%rs64, [%rd51+2];
	// begin inline asm
	{  mov.b32 %r125, {%rs63,%rs64};}

	// end inline asm
	// begin inline asm
	{mul.f16x2 %r126,%r124,%r125;
}
	// end inline asm
	// begin inline asm
	{.reg .f16 low,high;
 mov.b32 {low,high}, %r126;
 mov.b16 %rs65, low;}
	// end inline asm
	// begin inline asm
	{.reg .f16 low,high;
 mov.b32 {low,high}, %r126;
 mov.b16 %rs66, high;}
	// end inline asm
	// begin inline asm
	{add.f16 %rs67,%rs65,%rs66;
}
	// end inline asm
	// begin inline asm
	{  cvt.f32.f16 %f191, %rs67;}

	// end inline asm
$L__BB0_68:
	add.f32 	%f23, %f196, %f191;
	add.s32 	%r133, %r343, 3;
	setp.lt.s32 	%p21, %r133, %r64;
	@%p21 bra 	$L__BB0_70;
	cvt.s64.s32 	%rd52, %r17;
	cvt.s64.s32 	%rd53, %r343;
	add.s64 	%rd54, %rd53, %rd52;
	shl.b64 	%rd55, %rd54, 1;
	add.s64 	%rd56, %rd2, %rd55;
	ld.global.nc.u16 	%rs72, [%rd56+4];
	cvt.s64.s32 	%rd57, %r21;
	add.s64 	%rd58, %rd53, %rd57;
	shl.b64 	%rd59, %rd58, 1;
	add.s64 	%rd60, %rd1, %rd59;
	ld.global.nc.u16 	%rs73, [%rd60+4];
	// begin inline asm
	{mul.f16 %rs71,%rs72,%rs73;
}
	// end inline asm
	// begin inline asm
	{  cvt.f32.f16 %f192, %rs71;}

	// end inline asm
	bra.uni 	$L__BB0_71;
$L__BB0_70:
	cvt.s64.s32 	%rd61, %r17;
	cvt.s64.s32 	%rd62, %r343;
	add.s64 	%rd63, %rd62, %rd61;
	shl.b64 	%rd64, %rd63, 1;
	add.s64 	%rd65, %rd2, %rd64;
	ld.global.nc.u16 	%rs75, [%rd65+4];
	ld.global.nc.u16 	%rs76, [%rd65+6];
	// begin inline asm
	{  mov.b32 %r134, {%rs75,%rs76};}

	// end inline asm
	cvt.s64.s32 	%rd66, %r21;
	add.s64 	%rd67, %rd62, %rd66;
	shl.b64 	%rd68, %rd67, 1;
	add.s64 	%rd69, %rd1, %rd68;
	ld.global.nc.u16 	%rs77, [%rd69+4];
	ld.global.nc.u16 	%rs78, [%rd69+6];
	// begin inline asm
	{  mov.b32 %r135, {%rs77,%rs78};}

	// end inline asm
	// begin inline asm
	{mul.f16x2 %r136,%r134,%r135;
}
	// end inline asm
	// begin inline asm
	{.reg .f16 low,high;
 mov.b32 {low,high}, %r136;
 mov.b16 %rs79, low;}
	// end inline asm
	// begin inline asm
	{.reg .f16 low,high;
 mov.b32 {low,high}, %r136;
 mov.b16 %rs80, high;}
	// end inline asm
	// begin inline asm
	{add.f16 %rs81,%rs79,%rs80;
}
	// end inline asm
	// begin inline asm
	{  cvt.f32.f16 %f192, %rs81;}

	// end inline asm
$L__BB0_71:
	add.f32 	%f196, %f23, %f192;
	add.s32 	%r343, %r343, 4;
$L__BB0_72:
	and.b32  	%r141, %r18, 2;
	setp.ne.s32 	%p22, %r141, 0;
	@%p22 bra 	$L__BB0_77;
	add.s32 	%r142, %r343, 1;
	setp.lt.s32 	%p23, %r142, %r64;
	@%p23 bra 	$L__BB0_75;
	add.s32 	%r143, %r343, %r17;
	add.s32 	%r144, %r343, %r21;
	mul.wide.s32 	%rd70, %r143, 2;
	add.s64 	%rd71, %rd2, %rd70;
	ld.global.nc.u16 	%rs86, [%rd71];
	mul.wide.s32 	%rd72, %r144, 2;
	add.s64 	%rd73, %rd1, %rd72;
	ld.global.nc.u16 	%rs87, [%rd73];
	// begin inline asm
	{mul.f16 %rs85,%rs86,%rs87;
}
	// end inline asm
	// begin inline asm
	{  cvt.f32.f16 %f195, %rs85;}

	// end inline asm
	bra.uni 	$L__BB0_76;
$L__BB0_75:
	add.s32 	%r152, %r343, %r17;
	add.s32 	%r153, %r343, %r21;
	mul.wide.s32 	%rd74, %r152, 2;
	add.s64 	%rd75, %rd2, %rd74;
	ld.global.nc.u16 	%rs89, [%rd75];
	ld.global.nc.u16 	%rs90, [%rd75+2];
	// begin inline asm
	{  mov.b32 %r145, {%rs89,%rs90};}

	// end inline asm
	mul.wide.s32 	%rd76, %r153, 2;
	add.s64 	%rd77, %rd1, %rd76;
	ld.global.nc.u16 	%rs91, [%rd77];
	ld.global.nc.u16 	%rs92, [%rd77+2];
	// begin inline asm
	{  mov.b32 %r146, {%rs91,%rs92};}

	// end inline asm
	// begin inline asm
	{mul.f16x2 %r147,%r145,%r146;
}
	// end inline asm
	// begin inline asm
	{.reg .f16 low,high;
 mov.b32 {low,high}, %r147;
 mov.b16 %rs93, low;}
	// end inline asm
	// begin inline asm
	{.reg .f16 low,high;
 mov.b32 {low,high}, %r147;
 mov.b16 %rs94, high;}
	// end inline asm
	// begin inline asm
	{add.f16 %rs95,%rs93,%rs94;
}
	// end inline asm
	// begin inline asm
	{  cvt.f32.f16 %f195, %rs95;}

	// end inline asm
$L__BB0_76:
	add.f32 	%f196, %f196, %f195;
$L__BB0_77:
	ld.param.f32 	%f183, [_Z50optimized_scaled_dot_product_attention_half_kernelPK6__halfS1_S1_PS_fiiii_param_4];
	setp.lt.u32 	%p24, %r18, 6;
	mul.f32 	%f56, %f183, %f196;
	fma.rn.f32 	%f57, %f56, 0f3BBB989D, 0f3F000000;
	cvt.sat.f32.f32 	%f58, %f57;
	mov.f32 	%f59, 0f4B400001;
	mov.f32 	%f60, 0f437C0000;
	fma.rm.f32 	%f61, %f58, %f60, %f59;
	add.f32 	%f62, %f61, 0fCB40007F;
	neg.f32 	%f63, %f62;
	fma.rn.f32 	%f64, %f56, 0f3FB8AA3B, %f63;
	fma.rn.f32 	%f65, %f56, 0f32A57060, %f64;
	mov.b32 	%r155, %f61;
	shl.b32 	%r156, %r155, 23;
	mov.b32 	%f66, %r156;
	ex2.approx.ftz.f32 	%f67, %f65;
	mul.f32 	%f35, %f67, %f66;
	mov.b32 	%r340, 0;
	@%p24 bra 	$L__BB0_49;
	mov.b32 	%r340, 0;
	mov.u32 	%r339, %r340;
	bra.uni 	$L__BB0_36;
$L__BB0_79:
	add.s32 	%r229, %r346, -8;
	ld.local.f32 	%f138, [%rd11];
	// begin inline asm
	{  cvt.rn.f16.f32 %rs169, %f138;}

	// end inline asm
	mul.wide.s32 	%rd115, %r229, 2;
	add.s64 	%rd116, %rd4, %rd115;
	st.global.u16 	[%rd116], %rs169;
$L__BB0_80:
	add.s32 	%r235, %r347, -4;
	setp.lt.s32 	%p39, %r235, %r64;
	cvt.s64.s32 	%rd120, %r52;
	add.s64 	%rd121, %rd120, %rd119;
	shl.b64 	%rd122, %rd121, 1;
	add.s64 	%rd12, %rd4, %rd122;
	@%p39 bra 	$L__BB0_82;
	ld.local.f32 	%f141, [%rd11+8];
	// begin inline asm
	{  cvt.rn.f16.f32 %rs174, %f141;}

	// end inline asm
	st.global.u16 	[%rd12+4], %rs174;
	bra.uni 	$L__BB0_83;
$L__BB0_82:
	add.s32 	%r237, %r346, -6;
	ld.local.v2.f32 	{%f142, %f143}, [%rd11+8];
	// begin inline asm
	{  cvt.rn.f16.f32 %rs175, %f142;}

	// end inline asm
	// begin inline asm
	{  cvt.rn.f16.f32 %rs176, %f143;}

	// end inline asm
	// begin inline asm
	{  mov.b32 %r236, {%rs175,%rs176};}

	// end inline asm
	shr.u32 	%r238, %r237, 31;
	add.s32 	%r239, %r237, %r238;
	shr.s32 	%r240, %r239, 1;
	mul.wide.s32 	%rd123, %r240, 4;
	add.s64 	%rd124, %rd4, %rd123;
	st.global.u32 	[%rd124], %r236;
$L__BB0_83:
	add.s32 	%r241, %r347, -2;
	setp.lt.s32 	%p40, %r241, %r64;
	@%p40 bra 	$L__BB0_85;
	ld.local.f32 	%f144, [%rd11+16];
	// begin inline asm
	{  cvt.rn.f16.f32 %rs179, %f144;}

	// end inline asm
	st.global.u16 	[%rd12+8], %rs179;
	bra.uni 	$L__BB0_86;
$L__BB0_85:
	add.s32 	%r243, %r346, -4;
	ld.local.v2.f32 	{%f145, %f146}, [%rd11+16];
	// begin inline asm
	{  cvt.rn.f16.f32 %rs180, %f145;}

	// end inline asm
	// begin inline asm
	{  cvt.rn.f16.f32 %rs181, %f146;}

	// end inline asm
	// begin inline asm
	{  mov.b32 %r242, {%rs180,%rs181};}

	// end inline asm
	shr.u32 	%r244, %r243, 31;
	add.s32 	%r245, %r243, %r244;
	shr.s32 	%r246, %r245, 1;
	mul.wide.s32 	%rd125, %r246, 4;
	add.s64 	%rd126, %rd4, %rd125;
	st.global.u32 	[%rd126], %r242;
$L__BB0_86:
	setp.lt.s32 	%p41, %r347, %r64;
	@%p41 bra 	$L__BB0_88;
	ld.local.f32 	%f147, [%rd11+24];
	// begin inline asm
	{  cvt.rn.f16.f32 %rs184, %f147;}

	// end inline asm
	st.global.u16 	[%rd12+12], %rs184;
	bra.uni 	$L__BB0_89;
$L__BB0_88:
	add.s32 	%r248, %r346, -2;
	ld.local.v2.f32 	{%f148, %f149}, [%rd11+24];
	// begin inline asm
	{  cvt.rn.f16.f32 %rs185, %f148;}

	// end inline asm
	// begin inline asm
	{  cvt.rn.f16.f32 %rs186, %f149;}

	// end inline asm
	// begin inline asm
	{  mov.b32 %r247, {%rs185,%rs186};}

	// end inline asm
	shr.u32 	%r249, %r248, 31;
	add.s32 	%r250, %r248, %r249;
	shr.s32 	%r251, %r250, 1;
	mul.wide.s32 	%rd127, %r251, 4;
	add.s64 	%rd128, %rd4, %rd127;
	st.global.u32 	[%rd128], %r247;
$L__BB0_89:
	add.s32 	%r252, %r347, 2;
	setp.lt.s32 	%p42, %r252, %r64;
	@%p42 bra 	$L__BB0_91;
	ld.local.f32 	%f150, [%rd11+32];
	// begin inline asm
	{  cvt.rn.f16.f32 %rs189, %f150;}

	// end inline asm
	st.global.u16 	[%rd12+16], %rs189;
	bra.uni 	$L__BB0_92;
$L__BB0_91:
	ld.local.v2.f32 	{%f151, %f152}, [%rd11+32];
	// begin inline asm
	{  cvt.rn.f16.f32 %rs190, %f151;}

	// end inline asm
	// begin inline asm
	{  cvt.rn.f16.f32 %rs191, %f152;}

	// end inline asm
	// begin inline asm
	{  mov.b32 %r253, {%rs190,%rs191};}

	// end inline asm
	shr.u32 	%r254, %r346, 31;
	add.s32 	%r255, %r346, %r254;
	shr.s32 	%r256, %r255, 1;
	mul.wide.s32 	%rd129, %r256, 4;
	add.s64 	%rd130, %rd4, %rd129;
	st.global.u32 	[%rd130], %r253;
$L__BB0_92:
	add.s32 	%r257, %r347, 4;
	setp.lt.s32 	%p43, %r257, %r64;
	@%p43 bra 	$L__BB0_94;
	ld.local.f32 	%f153, [%rd11+40];
	// begin inline asm
	{  cvt.rn.f16.f32 %rs194, %f153;}

	// end inline asm
	st.global.u16 	[%rd12+20], %rs194;
	bra.uni 	$L__BB0_95;
$L__BB0_94:
	add.s32 	%r259, %r346, 2;
	ld.local.v2.f32 	{%f154, %f155}, [%rd11+40];
	// begin inline asm
	{  cvt.rn.f16.f32 %rs195, %f154;}

	// end inline asm
	// begin inline asm
	{  cvt.rn.f16.f32 %rs196, %f155;}

	// end inline asm
	// begin inline asm
	{  mov.b32 %r258, {%rs195,%rs196};}

	// end inline asm
	shr.u32 	%r260, %r259, 31;
	add.s32 	%r261, %r259, %r260;
	shr.s32 	%r262, %r261, 1;
	mul.wide.s32 	%rd131, %r262, 4;
	add.s64 	%rd132, %rd4, %rd131;
	st.global.u32 	[%rd132], %r258;
$L__BB0_95:
	add.s32 	%r263, %r347, 6;
	setp.lt.s32 	%p44, %r263, %r64;
	@%p44 bra 	$L__BB0_97;
	ld.local.f32 	%f156, [%rd11+48];
	// begin inline asm
	{  cvt.rn.f16.f32 %rs199, %f156;}

	// end inline asm
	st.global.u16 	[%rd12+24], %rs199;
	bra.uni 	$L__BB0_98;
$L__BB0_97:
	add.s32 	%r265, %r346, 4;
	ld.local.v2.f32 	{%f157, %f158}, [%rd11+48];
	// begin inline asm
	{  cvt.rn.f16.f32 %rs200, %f157;}

	// end inline asm
	// begin inline asm
	{  cvt.rn.f16.f32 %rs201, %f158;}

	// end inline asm
	// begin inline asm
	{  mov.b32 %r264, {%rs200,%rs201};}

	// end inline asm
	shr.u32 	%r266, %r265, 31;
	add.s32 	%r267, %r265, %r266;
	shr.s32 	%r268, %r267, 1;
	mul.wide.s32 	%rd133, %r268, 4;
	add.s64 	%rd134, %rd4, %rd133;
	st.global.u32 	[%rd134], %r264;
$L__BB0_98:
	add.s32 	%r269, %r347, 8;
	setp.lt.s32 	%p45, %r269, %r64;
	@%p45 bra 	$L__BB0_100;
	ld.local.f32 	%f159, [%rd11+56];
	// begin inline asm
	{  cvt.rn.f16.f32 %rs204, %f159;}

	// end inline asm
	st.global.u16 	[%rd12+28], %rs204;
	bra.uni 	$L__BB0_101;
$L__BB0_100:
	add.s32 	%r271, %r346, 6;
	ld.local.v2.f32 	{%f160, %f161}, [%rd11+56];
	// begin inline asm
	{  cvt.rn.f16.f32 %rs205, %f160;}

	// end inline asm
	// begin inline asm
	{  cvt.rn.f16.f32 %rs206, %f161;}

	// end inline asm
	// begin inline asm
	{  mov.b32 %r270, {%rs205,%rs206};}

	// end inline asm
	shr.u32 	%r272, %r271, 31;
	add.s32 	%r273, %r271, %r272;
	shr.s32 	%r274, %r273, 1;
	mul.wide.s32 	%rd135, %r274, 4;
	add.s64 	%rd136, %rd4, %rd135;
	st.global.u32 	[%rd136], %r270;
$L__BB0_101:
	add.s32 	%r347, %r347, 16;
	add.s32 	%r346, %r346, 16;
	add.s32 	%r345, %r345, 8;
	setp.ne.s32 	%p46, %r345, 0;
	@%p46 bra 	$L__BB0_65;
	add.s32 	%r349, %r347, -7;
$L__BB0_103:
	setp.eq.s32 	%p47, %r46, 0;
	@%p47 bra 	$L__BB0_131;
	setp.lt.u32 	%p48, %r46, 4;
	@%p48 bra 	$L__BB0_118;
	add.s32 	%r275, %r349, 1;
	setp.lt.s32 	%p49, %r275, %r64;
	mul.wide.u32 	%rd137, %r349, 4;
	add.s64 	%rd13, %rd5, %rd137;
	@%p49 bra 	$L__BB0_107;
	add.s32 	%r276, %r349, %r17;
	ld.local.f32 	%f162, [%rd13];
	// begin inline asm
	{  cvt.rn.f16.f32 %rs209, %f162;}

	// end inline asm
	mul.wide.s32 	%rd138, %r276, 2;
	add.s64 	%rd139, %rd4, %rd138;
	st.global.u16 	[%rd139], %rs209;
	bra.uni 	$L__BB0_108;
$L__BB0_107:
	add.s32 	%r278, %r349, %r17;
	ld.local.f32 	%f163, [%rd13];
	// begin inline asm
	{  cvt.rn.f16.f32 %rs210, %f163;}

	// end inline asm
	ld.local.f32 	%f164, [%rd13+4];
	// begin inline asm
	{  cvt.rn.f16.f32 %rs211, %f164;}

	// end inline asm
	// begin inline asm
	{  mov.b32 %r277, {%rs210,%rs211};}

	// end inline asm
	shr.u32 	%r279, %r278, 31;
	add.s32 	%r280, %r278, %r279;
	shr.s32 	%r281, %r280, 1;
	mul.wide.s32 	%rd140, %r281, 4;
	add.s64 	%rd141, %rd4, %rd140;
	st.global.u32 	[%rd141], %r277;
$L__BB0_108:
	add.s32 	%r282, %r349, 3;
	setp.lt.s32 	%p50, %r282, %r64;
	cvt.s64.s32 	%rd142, %r17;
	cvt.s64.s32 	%rd143, %r349;
	add.s64 	%rd144, %rd143, %rd142;
	shl.b64 	%rd145, %rd144, 1;
	add.s64 	%rd14, %rd4, %rd145;
	@%p50 bra 	$L__BB0_110;
	ld.local.f32 	%f165, [%rd13+8];
	// begin inline asm
	{  cvt.rn.f16.f32 %rs214, %f165;}

	// end inline asm
	st.global.u16 	[%rd14+4], %rs214;
	bra.uni 	$L__BB0_111;
$L__BB0_110:
	add.s32 	%r284, %r349, %r17;
	add.s32 	%r285, %r284, 2;
	ld.local.f32 	%f166, [%rd13+8];
	// begin inline asm
	{  cvt.rn.f16.f32 %rs215, %f166;}

	// end inline asm
	ld.local.f32 	%f167, [%rd13+12];
	// begin inline asm
	{  cvt.rn.f16.f32 %rs216, %f167;}

	// end inline asm
	// begin inline asm
	{  mov.b32 %r283, {%rs215,%rs216};}

	// end inline asm
	shr.u32 	%r286, %r285, 31;
	add.s32 	%r287, %r285, %r286;
	shr.s32 	%r288, %r287, 1;
	mul.wide.s32 	%rd146, %r288, 4;
	add.s64 	%rd147, %rd4, %rd146;
	st.global.u32 	[%rd147], %r283;
$L__BB0_111:
	add.s32 	%r289, %r349, 5;
	setp.lt.s32 	%p51, %r289, %r64;
	@%p51 bra 	$L__BB0_113;
	ld.local.f32 	%f168, [%rd13+16];
	// begin inline asm
	{  cvt.rn.f16.f32 %rs219, %f168;}

	// end inline asm
	st.global.u16 	[%rd14+8], %rs219;
	bra.uni 	$L__BB0_114;
$L__BB0_113:
	add.s32 	%r291, %r349, %r17;
	add.s32 	%r292, %r291, 4;
	ld.local.f32 	%f169, [%rd13+16];
	// begin inline asm
	{  cvt.rn.f16.f32 %rs220, %f169;}

	// end inline asm
	ld.local.f32 	%f170, [%rd13+20];
	// begin inline asm
	{  cvt.rn.f16.f32 %rs221, %f170;}

	// end inline asm
	// begin inline asm
	{  mov.b32 %r290, {%rs220,%rs221};}

	// end inline asm
	shr.u32 	%r293, %r292, 31;
	add.s32 	%r294, %r292, %r293;
	shr.s32 	%r295, %r294, 1;
	mul.wide.s32 	%rd148, %r295, 4;
	add.s64 	%rd149, %rd4, %rd148;
	st.global.u32 	[%rd149], %r290;
$L__BB0_114:
	add.s32 	%r296, %r349, 7;
	setp.lt.s32 	%p52, %r296, %r64;
	@%p52 bra 	$L__BB0_116;
	ld.local.f32 	%f171, [%rd13+24];
	// begin inline asm
	{  cvt.rn.f16.f32 %rs224, %f171;}

	// end inline asm
	st.global.u16 	[%rd14+12], %rs224;
	bra.uni 	$L__BB0_117;
$L__BB0_116:
	add.s32 	%r298, %r349, %r17;
	add.s32 	%r299, %r298, 6;
	ld.local.f32 	%f172, [%rd13+24];
	// begin inline asm
	{  cvt.rn.f16.f32 %rs225, %f172;}

	// end inline asm
	ld.local.f32 	%f173, [%rd13+28];
	// begin inline asm
	{  cvt.rn.f16.f32 %rs226, %f173;}

	// end inline asm
	// begin inline asm
	{  mov.b32 %r297, {%rs225,%rs226};}

	// end inline asm
	shr.u32 	%r300, %r299, 31;
	add.s32 	%r301, %r299, %r300;
	shr.s32 	%r302, %r301, 1;
	mul.wide.s32 	%rd150, %r302, 4;
	add.s64 	%rd151, %rd4, %rd150;
	st.global.u32 	[%rd151], %r297;
$L__BB0_117:
	add.s32 	%r349, %r349, 8;
$L__BB0_118:
	setp.eq.s32 	%p53, %r19, 0;
	@%p53 bra 	$L__BB0_131;
	setp.eq.s32 	%p54, %r19, 1;
	@%p54 bra 	$L__BB0_127;
	add.s32 	%r303, %r349, 1;
	setp.lt.s32 	%p55, %r303, %r64;
	mul.wide.u32 	%rd152, %r349, 4;
	add.s64 	%rd15, %rd5, %rd152;
	@%p55 bra 	$L__BB0_122;
	add.s32 	%r304, %r349, %r17;
	ld.local.f32 	%f174, [%rd15];
	// begin inline asm
	{  cvt.rn.f16.f32 %rs229, %f174;}

	// end inline asm
	mul.wide.s32 	%rd153, %r304, 2;
	add.s64 	%rd154, %rd4, %rd153;
	st.global.u16 	[%rd154], %rs229;
	bra.uni 	$L__BB0_123;
$L__BB0_122:
	add.s32 	%r306, %r349, %r17;
	ld.local.f32 	%f175, [%rd15];
	// begin inline asm
	{  cvt.rn.f16.f32 %rs230, %f175;}

	// end inline asm
	ld.local.f32 	%f176, [%rd15+4];
	// begin inline asm
	{  cvt.rn.f16.f32 %rs231, %f176;}

	// end inline asm
	// begin inline asm
	{  mov.b32 %r305, {%rs230,%rs231};}

	// end inline asm
	shr.u32 	%r307, %r306, 31;
	add.s32 	%r308, %r306, %r307;
	shr.s32 	%r309, %r308, 1;
	mul.wide.s32 	%rd155, %r309, 4;
	add.s64 	%rd156, %rd4, %rd155;
	st.global.u32 	[%rd156], %r305;
$L__BB0_123:
	add.s32 	%r310, %r349, 3;
	setp.lt.s32 	%p56, %r310, %r64;
	@%p56 bra 	$L__BB0_125;
	ld.local.f32 	%f177, [%rd15+8];
	// begin inline asm
	{  cvt.rn.f16.f32 %rs234, %f177;}

	// end inline asm
	cvt.s64.s32 	%rd157, %r17;
	cvt.s64.s32 	%rd158, %r349;
	add.s64 	%rd159, %rd158, %rd157;
	shl.b64 	%rd160, %rd159, 1;
	add.s64 	%rd161, %rd4, %rd160;
	st.global.u16 	[%rd161+4], %rs234;
	bra.uni 	$L__BB0_126;
$L__BB0_125:
	add.s32 	%r312, %r349, %r17;
	add.s32 	%r313, %r312, 2;
	ld.local.f32 	%f178, [%rd15+8];
	// begin inline asm
	{  cvt.rn.f16.f32 %rs235, %f178;}

	// end inline asm
	ld.local.f32 	%f179, [%rd15+12];
	// begin inline asm
	{  cvt.rn.f16.f32 %rs236, %f179;}

	// end inline asm
	// begin inline asm
	{  mov.b32 %r311, {%rs235,%rs236};}

	// end inline asm
	shr.u32 	%r314, %r313, 31;
	add.s32 	%r315, %r313, %r314;
	shr.s32 	%r316, %r315, 1;
	mul.wide.s32 	%rd162, %r316, 4;
	add.s64 	%rd163, %rd4, %rd162;
	st.global.u32 	[%rd163], %r311;
$L__BB0_126:
	add.s32 	%r349, %r349, 4;
$L__BB0_127:
	and.b32  	%r318, %r18, 2;
	setp.ne.s32 	%p57, %r318, 0;
	@%p57 bra 	$L__BB0_131;
	add.s32 	%r319, %r349, 1;
	setp.lt.s32 	%p58, %r319, %r64;
	@%p58 bra 	$L__BB0_130;
	add.s32 	%r320, %r349, %r17;
	mul.wide.u32 	%rd164, %r349, 4;
	add.s64 	%rd165, %rd5, %rd164;
	ld.local.f32 	%f180, [%rd165];
	// begin inline asm
	{  cvt.rn.f16.f32 %rs239, %f180;}

	// end inline asm
	mul.wide.s32 	%rd166, %r320, 2;
	add.s64 	%rd167, %rd4, %rd166;
	st.global.u16 	[%rd167], %rs239;
	bra.uni 	$L__BB0_131;
$L__BB0_130:
	add.s32 	%r322, %r349, %r17;
	mul.wide.u32 	%rd168, %r349, 4;
	add.s64 	%rd169, %rd5, %rd168;
	ld.local.f32 	%f181, [%rd169];
	// begin inline asm
	{  cvt.rn.f16.f32 %rs240, %f181;}

	// end inline asm
	ld.local.f32 	%f182, [%rd169+4];
	// begin inline asm
	{  cvt.rn.f16.f32 %rs241, %f182;}

	// end inline asm
	// begin inline asm
	{  mov.b32 %r321, {%rs240,%rs241};}

	// end inline asm
	shr.u32 	%r323, %r322, 31;
	add.s32 	%r324, %r322, %r323;
	shr.s32 	%r325, %r324, 1;
	mul.wide.s32 	%rd170, %r325, 4;
	add.s64 	%rd171, %rd4, %rd170;
	st.global.u32 	[%rd171], %r321;
$L__BB0_131:
	ret;

}
	// .globl	_Z56optimized_scaled_dot_product_attention_shared_mem_kernelIfEvPKT_S2_S2_PS0_fiiii
.visible .entry _Z56optimized_scaled_dot_product_attention_shared_mem_kernelIfEvPKT_S2_S2_PS0_fiiii(
	.param .u64 .ptr .align 1 _Z56optimized_scaled_dot_product_attention_shared_mem_kernelIfEvPKT_S2_S2_PS0_fiiii_param_0,
	.param .u64 .ptr .align 1 _Z56optimized_scaled_dot_product_attention_shared_mem_kernelIfEvPKT_S2_S2_PS0_fiiii_param_1,
	.param .u64 .ptr .align 1 _Z56optimized_scaled_dot_product_attention_shared_mem_kernelIfEvPKT_S2_S2_PS0_fiiii_param_2,
	.param .u64 .ptr .align 1 _Z56optimized_scaled_dot_product_attention_shared_mem_kernelIfEvPKT_S2_S2_PS0_fiiii_param_3,
	.param .f32 _Z56optimized_scaled_dot_product_attention_shared_mem_kernelIfEvPKT_S2_S2_PS0_fiiii_param_4,
	.param .u32 _Z56optimized_scaled_dot_product_attention_shared_mem_kernelIfEvPKT_S2_S2_PS0_fiiii_param_5,
	.param .u32 _Z56optimized_scaled_dot_product_attention_shared_mem_kernelIfEvPKT_S2_S2_PS0_fiiii_param_6,
	.param .u32 _Z56optimized_scaled_dot_product_attention_shared_mem_kernelIfEvPKT_S2_S2_PS0_fiiii_param_7,
	.param .u32 _Z56optimized_scaled_dot_product_attention_shared_mem_kernelIfEvPKT_S2_S2_PS0_fiiii_param_8
)
{
	.reg .pred 	%p<121>;
	.reg .b32 	%r<298>;
	.reg .b32 	%f<391>;
	.reg .b64 	%rd<47>;

	ld.param.u64 	%rd4, [_Z56optimized_scaled_dot_product_attention_shared_mem_kernelIfEvPKT_S2_S2_PS0_fiiii_param_0];
	ld.param.u64 	%rd7, [_Z56optimized_scaled_dot_product_attention_shared_mem_kernelIfEvPKT_S2_S2_PS0_fiiii_param_2];
	ld.param.f32 	%f106, [_Z56optimized_scaled_dot_product_attention_shared_mem_kernelIfEvPKT_S2_S2_PS0_fiiii_param_4];
	ld.param.u32 	%r107, [_Z56optimized_scaled_dot_product_attention_shared_mem_kernelIfEvPKT_S2_S2_PS0_fiiii_param_6];
	ld.param.u32 	%r108, [_Z56optimized_scaled_dot_product_attention_shared_mem_kernelIfEvPKT_S2_S2_PS0_fiiii_param_7];
	ld.param.u32 	%r109, [_Z56optimized_scaled_dot_product_attention_shared_mem_kernelIfEvPKT_S2_S2_PS0_fiiii_param_8];
	cvta.to.global.u64 	%rd1, %rd7;
	mov.u32 	%r1, %ctaid.x;
	mov.u32 	%r2, %ctaid.y;
	mov.u32 	%r110, %ctaid.z;
	mov.u32 	%r3, %ntid.x;
	mov.u32 	%r297, %tid.x;
	mad.lo.s32 	%r5, %r110, %r3, %r297;
	setp.ge.s32 	%p1, %r5, %r107;
	@%p1 bra 	$L__BB1_18;
	add.s32 	%r6, %r109, 1;
	setp.ge.s32 	%p2, %r297, %r109;
	@%p2 bra 	$L__BB1_4;
	mad.lo.s32 	%r111, %r107, %r1, %r5;
	mad.lo.s32 	%r112, %r111, %r108, %r2;
	mul.lo.s32 	%r7, %r112, %r109;
	cvta.to.global.u64 	%rd2, %rd4;
	mov.u32 	%r276, %r297;
$L__BB1_3:
	add.s32 	%r113, %r276, %r7;
	mul.wide.s32 	%rd8, %r113, 4;
	add.s64 	%rd9, %rd2, %rd8;
	ld.global.nc.f32 	%f107, [%rd9];
	shl.b32 	%r114, %r276, 2;
	mov.u32 	%r115, s_mem_char;
	add.s32 	%r116, %r115, %r114;
	st.shared.f32 	[%r116], %f107;
	add.s32 	%r276, %r276, %r3;
	setp.lt.s32 	%p3, %r276, %r109;
	@%p3 bra 	$L__BB1_3;
$L__BB1_4:
	shl.b32 	%r118, %r109, 2;
	mov.u32 	%r119, s_mem_char;
	add.s32 	%r10, %r119, %r118;
	mad.lo.s32 	%r120, %r109, 15, %r6;
	shl.b32 	%r121, %r120, 2;
	add.s32 	%r11, %r10, %r121;
	add.s32 	%r12, %r11, 4;
	shl.b32 	%r122, %r107, 2;
	add.s32 	%r13, %r12, %r122;
	bar.sync 	0;
	mul.lo.s32 	%r14, %r107, %r1;
	add.s32 	%r15, %r109, -1;
	mul.f32 	%f1, %f106, 0f00000000;
	and.b32  	%r16, %r109, 7;
	and.b32  	%r17, %r109, 2147483640;
	mov.b32 	%r278, 0;
	mov.u32 	%r277, %r107;
$L__BB1_5:
	min.s32 	%r123, %r277, 16;
	max.s32 	%r21, %r123, 1;
	and.b32  	%r22, %r21, 3;
	and.b32  	%r23, %r21, 7;
	sub.s32 	%r24, %r107, %r278;
	min.s32 	%r124, %r24, 16;
	mul.lo.s32 	%r25, %r124, %r109;
	setp.ge.s32 	%p4, %r297, %r25;
	@%p4 bra 	$L__BB1_10;
	mov.u32 	%r279, %r297;
$L__BB1_7:
	setp.lt.s32 	%p5, %r109, 0;
	div.s32 	%r27, %r279, %r109;
	add.s32 	%r28, %r27, %r278;
	setp.ge.s32 	%p6, %r28, %r107;
	or.pred  	%p7, %p5, %p6;
	@%p7 bra 	$L__BB1_9;
	ld.param.u64 	%rd45, [_Z56optimized_scaled_dot_product_attention_shared_mem_kernelIfEvPKT_S2_S2_PS0_fiiii_param_1];
	rem.s32 	%r125, %r279, %r109;
	add.s32 	%r126, %r28, %r14;
	mad.lo.s32 	%r127, %r126, %r108, %r2;
	mad.lo.s32 	%r128, %r127, %r109, %r125;
	cvta.to.global.u64 	%rd10, %rd45;
	mul.wide.s32 	%rd11, %r128, 4;
	add.s64 	%rd12, %rd10, %rd11;
	ld.global.nc.f32 	%f108, [%rd12];
	mad.lo.s32 	%r129, %r27, %r6, %r125;
	shl.b32 	%r130, %r129, 2;
	add.s32 	%r131, %r10, %r130;
	st.shared.f32 	[%r131+4], %f108;
$L__BB1_9:
	add.s32 	%r279, %r279, %r3;
	setp.lt.s32 	%p8, %r279, %r25;
	@%p8 bra 	$L__BB1_7;
$L__BB1_10:
	bar.sync 	0;
	setp.lt.s32 	%p9, %r24, 1;
	mov.f32 	%f350, 0fFF800000;
	@%p9 bra 	$L__BB1_51;
	setp.lt.s32 	%p10, %r109, 1;
	@%p10 bra 	$L__BB1_31;
	mov.f32 	%f350, 0fFF800000;
	mov.b32 	%r280, 0;
$L__BB1_13:
	add.s32 	%r31, %r280, %r278;
	setp.lt.s32 	%p23, %r31, %r107;
	@%p23 bra 	$L__BB1_19;
$L__BB1_14:
	add.s32 	%r280, %r280, 1;
	setp.eq.s32 	%p33, %r280, %r21;
	@%p33 bra 	$L__BB1_51;
	bra.uni 	$L__BB1_13;
$L__BB1_15:
	setp.ge.s32 	%p119, %r297, %r109;
	@%p119 bra 	$L__BB1_18;
	ld.param.u64 	%rd46, [_Z56optimized_scaled_dot_product_attention_shared_mem_kernelIfEvPKT_S2_S2_PS0_fiiii_param_3];
	add.s32 	%r271, %r14, %r5;
	mad.lo.s32 	%r272, %r271, %r108, %r2;
	mul.lo.s32 	%r18, %r272, %r109;
	cvta.to.global.u64 	%rd3, %rd46;
$L__BB1_17:
	add.s32 	%r273, %r297, %r18;
	shl.b32 	%r274, %r297, 2;
	add.s32 	%r275, %r13, %r274;
	ld.shared.f32 	%f334, [%r275+4];
	mul.wide.s32 	%rd43, %r273, 4;
	add.s64 	%rd44, %rd3, %rd43;
	st.global.f32 	[%rd44], %f334;
	add.s32 	%r297, %r297, %r3;
	setp.lt.s32 	%p120, %r297, %r109;
	@%p120 bra 	$L__BB1_17;
$L__BB1_18:
	ret;
$L__BB1_19:
	setp.lt.u32 	%p24, %r15, 7;
	mul.lo.s32 	%r35, %r280, %r6;
	mov.f32 	%f340, 0f00000000;
	mov.b32 	%r282, 0;
	@%p24 bra 	$L__BB1_22;
	mov.f32 	%f340, 0f00000000;
	mov.b32 	%r281, 0;
$L__BB1_21:
	.pragma "nounroll";
	shl.b32 	%r144, %r281, 2;
	mov.u32 	%r145, s_mem_char;
	add.s32 	%r146, %r145, %r144;
	ld.shared.v4.f32 	{%f117, %f118, %f119, %f120}, [%r146];
	add.s32 	%r147, %r281, %r35;
	shl.b32 	%r148, %r147, 2;
	add.s32 	%r149, %r10, %r148;
	ld.shared.f32 	%f121, [%r149+4];
	fma.rn.f32 	%f122, %f117, %f121, %f340;
	ld.shared.f32 	%f123, [%r149+8];
	fma.rn.f32 	%f124, %f118, %f123, %f122;
	ld.shared.f32 	%f125, [%r149+12];
	fma.rn.f32 	%f126, %f119, %f125, %f124;
	ld.shared.f32 	%f127, [%r149+16];
	fma.rn.f32 	%f128, %f120, %f127, %f126;
	ld.shared.v4.f32 	{%f129, %f130, %f131, %f132}, [%r146+16];
	ld.shared.f32 	%f133, [%r149+20];
	fma.rn.f32 	%f134, %f129, %f133, %f128;
	ld.shared.f32 	%f135, [%r149+24];
	fma.rn.f32 	%f136, %f130, %f135, %f134;
	ld.shared.f32 	%f137, [%r149+28];
	fma.rn.f32 	%f138, %f131, %f137, %f136;
	ld.shared.f32 	%f139, [%r149+32];
	fma.rn.f32 	%f340, %f132, %f139, %f138;
	add.s32 	%r281, %r281, 8;
	setp.eq.s32 	%p25, %r281, %r17;
	mov.u32 	%r282, %r17;
	@%p25 bra 	$L__BB1_22;
	bra.uni 	$L__BB1_21;
$L__BB1_22:
	setp.eq.s32 	%p26, %r16, 0;
	@%p26 bra 	$L__BB1_30;
	setp.eq.s32 	%p27, %r16, 1;
	shl.b32 	%r150, %r282, 2;
	mov.u32 	%r151, s_mem_char;
	add.s32 	%r37, %r151, %r150;
	ld.shared.f32 	%f140, [%r37];
	add.s32 	%r152, %r282, %r35;
	shl.b32 	%r153, %r152, 2;
	add.s32 	%r38, %r10, %r153;
	ld.shared.f32 	%f141, [%r38+4];
	fma.rn.f32 	%f340, %f140, %f141, %f340;
	@%p27 bra 	$L__BB1_30;
	setp.eq.s32 	%p28, %r16, 2;
	ld.shared.f32 	%f142, [%r37+4];
	ld.shared.f32 	%f143, [%r38+8];
	fma.rn.f32 	%f340, %f142, %f143, %f340;
	@%p28 bra 	$L__BB1_30;
	setp.eq.s32 	%p29, %r16, 3;
	ld.shared.f32 	%f144, [%r37+8];
	ld.shared.f32 	%f145, [%r38+12];
	fma.rn.f32 	%f340, %f144, %f145, %f340;
	@%p29 bra 	$L__BB1_30;
	setp.eq.s32 	%p30, %r16, 4;
	ld.shared.f32 	%f146, [%r37+12];
	ld.shared.f32 	%f147, [%r38+16];
	fma.rn.f32 	%f340, %f146, %f147, %f340;
	@%p30 bra 	$L__BB1_30;
	setp.eq.s32 	%p31, %r16, 5;
	ld.shared.f32 	%f148, [%r37+16];
	ld.shared.f32 	%f149, [%r38+20];
	fma.rn.f32 	%f340, %f148, %f149, %f340;
	@%p31 bra 	$L__BB1_30;
	setp.eq.s32 	%p32, %r16, 6;
	ld.shared.f32 	%f150, [%r37+20];
	ld.shared.f32 	%f151, [%r38+24];
	fma.rn.f32 	%f340, %f150, %f151, %f340;
	@%p32 bra 	$L__BB1_30;
	ld.shared.f32 	%f152, [%r37+24];
	ld.shared.f32 	%f153, [%r38+28];
	fma.rn.f32 	%f340, %f152, %f153, %f340;
$L__BB1_30:
	mul.f32 	%f154, %f106, %f340;
	shl.b32 	%r154, %r31, 2;
	add.s32 	%r155, %r11, %r154;
	st.shared.f32 	[%r155+4], %f154;
	max.f32 	%f350, %f350, %f154;
	bra.uni 	$L__BB1_14;
$L__BB1_31:
	setp.lt.s32 	%p11, %r277, 4;
	mov.f32 	%f350, 0fFF800000;
	mov.b32 	%r284, 0;
	@%p11 bra 	$L__BB1_42;
	and.b32  	%r284, %r21, 28;
	mov.f32 	%f350, 0fFF800000;
	mov.b32 	%r283, 0;
$L__BB1_33:
	add.s32 	%r41, %r283, %r278;
	setp.ge.s32 	%p12, %r41, %r107;
	shl.b32 	%r134, %r41, 2;
	add.s32 	%r42, %r11, %r134;
	@%p12 bra 	$L__BB1_35;
	st.shared.f32 	[%r42+4], %f1;
	max.f32 	%f350, %f350, %f1;
$L__BB1_35:
	add.s32 	%r135, %r41, 1;
	setp.ge.s32 	%p13, %r135, %r107;
	@%p13 bra 	$L__BB1_37;
	st.shared.f32 	[%r42+8], %f1;
	max.f32 	%f350, %f350, %f1;
$L__BB1_37:
	add.s32 	%r136, %r41, 2;
	setp.ge.s32 	%p14, %r136, %r107;
	@%p14 bra 	$L__BB1_39;
	st.shared.f32 	[%r42+12], %f1;
	max.f32 	%f350, %f350, %f1;
$L__BB1_39:
	add.s32 	%r137, %r41, 3;
	setp.ge.s32 	%p15, %r137, %r107;
	@%p15 bra 	$L__BB1_41;
	st.shared.f32 	[%r42+16], %f1;
	max.f32 	%f350, %f350, %f1;
$L__BB1_41:
	add.s32 	%r283, %r283, 4;
	setp.ne.s32 	%p16, %r283, %r284;
	@%p16 bra 	$L__BB1_33;
$L__BB1_42:
	setp.eq.s32 	%p17, %r22, 0;
	@%p17 bra 	$L__BB1_51;
	add.s32 	%r45, %r284, %r278;
	setp.ge.s32 	%p18, %r45, %r107;
	shl.b32 	%r138, %r45, 2;
	add.s32 	%r46, %r11, %r138;
	@%p18 bra 	$L__BB1_45;
	st.shared.f32 	[%r46+4], %f1;
	max.f32 	%f350, %f350, %f1;
$L__BB1_45:
	setp.eq.s32 	%p19, %r22, 1;
	@%p19 bra 	$L__BB1_51;
	add.s32 	%r139, %r45, 1;
	setp.ge.s32 	%p20, %r139, %r107;
	@%p20 bra 	$L__BB1_48;
	st.shared.f32 	[%r46+8], %f1;
	max.f32 	%f350, %f350, %f1;
$L__BB1_48:
	setp.eq.s32 	%p21, %r22, 2;
	@%p21 bra 	$L__BB1_51;
	add.s32 	%r140, %r45, 2;
	setp.ge.s32 	%p22, %r140, %r107;
	@%p22 bra 	$L__BB1_51;
	st.shared.f32 	[%r46+12], %f1;
	max.f32 	%f350, %f350, %f1;
$L__BB1_51:
	bar.sync 	0;
	@%p9 bra 	$L__BB1_72;
	setp.lt.s32 	%p35, %r277, 4;
	mov.b32 	%r286, 0;
	@%p35 bra 	$L__BB1_63;
	mov.b32 	%r285, 0;
$L__BB1_54:
	add.s32 	%r48, %r285, %r278;
	setp.ge.s32 	%p36, %r48, %r107;
	shl.b32 	%r158, %r48, 2;
	add.s32 	%r49, %r11, %r158;
	@%p36 bra 	$L__BB1_56;
	ld.shared.f32 	%f155, [%r49+4];
	sub.f32 	%f156, %f155, %f350;
	fma.rn.f32 	%f157, %f156, 0f3BBB989D, 0f3F000000;
	cvt.sat.f32.f32 	%f158, %f157;
	mov.f32 	%f159, 0f4B400001;
	mov.f32 	%f160, 0f437C0000;
	fma.rm.f32 	%f161, %f158, %f160, %f159;
	add.f32 	%f162, %f161, 0fCB40007F;
	neg.f32 	%f163, %f162;
	fma.rn.f32 	%f164, %f156, 0f3FB8AA3B, %f163;
	fma.rn.f32 	%f165, %f156, 0f32A57060, %f164;
	mov.b32 	%r159, %f161;
	shl.b32 	%r160, %r159, 23;
	mov.b32 	%f166, %r160;
	ex2.approx.ftz.f32 	%f167, %f165;
	mul.f32 	%f168, %f167, %f166;
	st.shared.f32 	[%r49+4], %f168;
$L__BB1_56:
	add.s32 	%r161, %r48, 1;
	setp.ge.s32 	%p37, %r161, %r107;
	@%p37 bra 	$L__BB1_58;
	ld.shared.f32 	%f169, [%r49+8];
	sub.f32 	%f170, %f169, %f350;
	fma.rn.f32 	%f171, %f170, 0f3BBB989D, 0f3F000000;
	cvt.sat.f32.f32 	%f172, %f171;
	mov.f32 	%f173, 0f4B400001;
	mov.f32 	%f174, 0f437C0000;
	fma.rm.f32 	%f175, %f172, %f174, %f173;
	add.f32 	%f176, %f175, 0fCB40007F;
	neg.f32 	%f177, %f176;
	fma.rn.f32 	%f178, %f170, 0f3FB8AA3B, %f177;
	fma.rn.f32 	%f179, %f170, 0f32A57060, %f178;
	mov.b32 	%r162, %f175;
	shl.b32 	%r163, %r162, 23;
	mov.b32 	%f180, %r163;
	ex2.approx.ftz.f32 	%f181, %f179;
	mul.f32 	%f182, %f181, %f180;
	st.shared.f32 	[%r49+8], %f182;
$L__BB1_58:
	add.s32 	%r164, %r48, 2;
	setp.ge.s32 	%p38, %r164, %r107;
	@%p38 bra 	$L__BB1_60;
	ld.shared.f32 	%f183, [%r49+12];
	sub.f32 	%f184, %f183, %f350;
	fma.rn.f32 	%f185, %f184, 0f3BBB989D, 0f3F000000;
	cvt.sat.f32.f32 	%f186, %f185;
	mov.f32 	%f187, 0f4B400001;
	mov.f32 	%f188, 0f437C0000;
	fma.rm.f32 	%f189, %f186, %f188, %f187;
	add.f32 	%f190, %f189, 0fCB40007F;
	neg.f32 	%f191, %f190;
	fma.rn.f32 	%f192, %f184, 0f3FB8AA3B, %f191;
	fma.rn.f32 	%f193, %f184, 0f32A57060, %f192;
	mov.b32 	%r165, %f189;
	shl.b32 	%r166, %r165, 23;
	mov.b32 	%f194, %r166;
	ex2.approx.ftz.f32 	%f195, %f193;
	mul.f32 	%f196, %f195, %f194;
	st.shared.f32 	[%r49+12], %f196;
$L__BB1_60:
	add.s32 	%r167, %r48, 3;
	setp.ge.s32 	%p39, %r167, %r107;
	@%p39 bra 	$L__BB1_62;
	ld.shared.f32 	%f197, [%r49+16];
	sub.f32 	%f198, %f197, %f350;
	fma.rn.f32 	%f199, %f198, 0f3BBB989D, 0f3F000000;
	cvt.sat.f32.f32 	%f200, %f199;
	mov.f32 	%f201, 0f4B400001;
	mov.f32 	%f202, 0f437C0000;
	fma.rm.f32 	%f203, %f200, %f202, %f201;
	add.f32 	%f204, %f203, 0fCB40007F;
	neg.f32 	%f205, %f204;
	fma.rn.f32 	%f206, %f198, 0f3FB8AA3B, %f205;
	fma.rn.f32 	%f207, %f198, 0f32A57060, %f206;
	mov.b32 	%r168, %f203;
	shl.b32 	%r169, %r168, 23;
	mov.b32 	%f208, %r169;
	ex2.approx.ftz.f32 	%f209, %f207;
	mul.f32 	%f210, %f209, %f208;
	st.shared.f32 	[%r49+16], %f210;
$L__BB1_62:
	add.s32 	%r285, %r285, 4;
	and.b32  	%r286, %r21, 28;
	setp.ne.s32 	%p40, %r285, %r286;
	@%p40 bra 	$L__BB1_54;
$L__BB1_63:
	setp.eq.s32 	%p41, %r22, 0;
	@%p41 bra 	$L__BB1_72;
	add.s32 	%r53, %r286, %r278;
	setp.ge.s32 	%p42, %r53, %r107;
	shl.b32 	%r170, %r53, 2;
	add.s32 	%r54, %r11, %r170;
	@%p42 bra 	$L__BB1_66;
	ld.shared.f32 	%f211, [%r54+4];
	sub.f32 	%f212, %f211, %f350;
	fma.rn.f32 	%f213, %f212, 0f3BBB989D, 0f3F000000;
	cvt.sat.f32.f32 	%f214, %f213;
	mov.f32 	%f215, 0f4B400001;
	mov.f32 	%f216, 0f437C0000;
	fma.rm.f32 	%f217, %f214, %f216, %f215;
	add.f32 	%f218, %f217, 0fCB40007F;
	neg.f32 	%f219, %f218;
	fma.rn.f32 	%f220, %f212, 0f3FB8AA3B, %f219;
	fma.rn.f32 	%f221, %f212, 0f32A57060, %f220;
	mov.b32 	%r171, %f217;
	shl.b32 	%r172, %r171, 23;
	mov.b32 	%f222, %r172;
	ex2.approx.ftz.f32 	%f223, %f221;
	mul.f32 	%f224, %f223, %f222;
	st.shared.f32 	[%r54+4], %f224;
$L__BB1_66:
	setp.eq.s32 	%p43, %r22, 1;
	@%p43 bra 	$L__BB1_72;
	add.s32 	%r173, %r53, 1;
	setp.ge.s32 	%p44, %r173, %r107;
	@%p44 bra 	$L__BB1_69;
	ld.shared.f32 	%f225, [%r54+8];
	sub.f32 	%f226, %f225, %f350;
	fma.rn.f32 	%f227, %f226, 0f3BBB989D, 0f3F000000;
	cvt.sat.f32.f32 	%f228, %f227;
	mov.f32 	%f229, 0f4B400001;
	mov.f32 	%f230, 0f437C0000;
	fma.rm.f32 	%f231, %f228, %f230, %f229;
	add.f32 	%f232, %f231, 0fCB40007F;
	neg.f32 	%f233, %f232;
	fma.rn.f32 	%f234, %f226, 0f3FB8AA3B, %f233;
	fma.rn.f32 	%f235, %f226, 0f32A57060, %f234;
	mov.b32 	%r174, %f231;
	shl.b32 	%r175, %r174, 23;
	mov.b32 	%f236, %r175;
	ex2.approx.ftz.f32 	%f237, %f235;
	mul.f32 	%f238, %f237, %f236;
	st.shared.f32 	[%r54+8], %f238;
$L__BB1_69:
	setp.eq.s32 	%p45, %r22, 2;
	@%p45 bra 	$L__BB1_72;
	add.s32 	%r176, %r53, 2;
	setp.ge.s32 	%p46, %r176, %r107;
	@%p46 bra 	$L__BB1_72;
	ld.shared.f32 	%f239, [%r54+12];
	sub.f32 	%f240, %f239, %f350;
	fma.rn.f32 	%f241, %f240, 0f3BBB989D, 0f3F000000;
	cvt.sat.f32.f32 	%f242, %f241;
	mov.f32 	%f243, 0f4B400001;
	mov.f32 	%f244, 0f437C0000;
	fma.rm.f32 	%f245, %f242, %f244, %f243;
	add.f32 	%f246, %f245, 0fCB40007F;
	neg.f32 	%f247, %f246;
	fma.rn.f32 	%f248, %f240, 0f3FB8AA3B, %f247;
	fma.rn.f32 	%f249, %f240, 0f32A57060, %f248;
	mov.b32 	%r177, %f245;
	shl.b32 	%r178, %r177, 23;
	mov.b32 	%f250, %r178;
	ex2.approx.ftz.f32 	%f251, %f249;
	mul.f32 	%f252, %f251, %f250;
	st.shared.f32 	[%r54+12], %f252;
$L__BB1_72:
	bar.sync 	0;
	mov.f32 	%f364, 0f00000000;
	@%p9 bra 	$L__BB1_113;
	setp.lt.s32 	%p48, %r277, 8;
	mov.f32 	%f364, 0f00000000;
	mov.b32 	%r287, 0;
	@%p48 bra 	$L__BB1_92;
	and.b32  	%r287, %r21, 24;
	mov.f32 	%f364, 0f00000000;
	mov.b32 	%r290, 0;
$L__BB1_75:
	.pragma "nounroll";
	add.s32 	%r67, %r290, %r278;
	setp.ge.s32 	%p49, %r67, %r107;
	shl.b32 	%r181, %r67, 2;
	add.s32 	%r68, %r11, %r181;
	@%p49 bra 	$L__BB1_77;
	ld.shared.f32 	%f257, [%r68+4];
	add.f32 	%f364, %f364, %f257;
$L__BB1_77:
	add.s32 	%r182, %r67, 1;
	setp.ge.s32 	%p50, %r182, %r107;
	@%p50 bra 	$L__BB1_79;
	ld.shared.f32 	%f258, [%r68+8];
	add.f32 	%f364, %f364, %f258;
$L__BB1_79:
	add.s32 	%r183, %r67, 2;
	setp.ge.s32 	%p51, %r183, %r107;
	@%p51 bra 	$L__BB1_81;
	ld.shared.f32 	%f259, [%r68+12];
	add.f32 	%f364, %f364, %f259;
$L__BB1_81:
	add.s32 	%r184, %r67, 3;
	setp.ge.s32 	%p52, %r184, %r107;
	@%p52 bra 	$L__BB1_83;
	ld.shared.f32 	%f260, [%r68+16];
	add.f32 	%f364, %f364, %f260;
$L__BB1_83:
	add.s32 	%r185, %r67, 4;
	setp.ge.s32 	%p53, %r185, %r107;
	@%p53 bra 	$L__BB1_85;
	ld.shared.f32 	%f261, [%r68+20];
	add.f32 	%f364, %f364, %f261;
$L__BB1_85:
	add.s32 	%r186, %r67, 5;
	setp.ge.s32 	%p54, %r186, %r107;
	@%p54 bra 	$L__BB1_87;
	ld.shared.f32 	%f262, [%r68+24];
	add.f32 	%f364, %f364, %f262;
$L__BB1_87:
	add.s32 	%r187, %r67, 6;
	setp.ge.s32 	%p55, %r187, %r107;
	@%p55 bra 	$L__BB1_89;
	ld.shared.f32 	%f263, [%r68+28];
	add.f32 	%f364, %f364, %f263;
$L__BB1_89:
	add.s32 	%r188, %r67, 7;
	setp.ge.s32 	%p56, %r188, %r107;
	@%p56 bra 	$L__BB1_91;
	ld.shared.f32 	%f264, [%r68+32];
	add.f32 	%f364, %f364, %f264;
$L__BB1_91:
	add.s32 	%r290, %r290, 8;
	setp.eq.s32 	%p57, %r290, %r287;
	@%p57 bra 	$L__BB1_92;
	bra.uni 	$L__BB1_75;
$L__BB1_92:
	setp.eq.s32 	%p58, %r23, 0;
	@%p58 bra 	$L__BB1_113;
	setp.lt.u32 	%p59, %r23, 4;
	@%p59 bra 	$L__BB1_103;
	add.s32 	%r57, %r287, %r278;
	setp.ge.s32 	%p60, %r57, %r107;
	shl.b32 	%r189, %r57, 2;
	add.s32 	%r58, %r11, %r189;
	@%p60 bra 	$L__BB1_96;
	ld.shared.f32 	%f266, [%r58+4];
	add.f32 	%f364, %f364, %f266;
$L__BB1_96:
	add.s32 	%r190, %r57, 1;
	setp.ge.s32 	%p61, %r190, %r107;
	@%p61 bra 	$L__BB1_98;
	ld.shared.f32 	%f267, [%r58+8];
	add.f32 	%f364, %f364, %f267;
$L__BB1_98:
	add.s32 	%r191, %r57, 2;
	setp.ge.s32 	%p62, %r191, %r107;
	@%p62 bra 	$L__BB1_100;
	ld.shared.f32 	%f268, [%r58+12];
	add.f32 	%f364, %f364, %f268;
$L__BB1_100:
	add.s32 	%r192, %r57, 3;
	setp.ge.s32 	%p63, %r192, %r107;
	@%p63 bra 	$L__BB1_102;
	ld.shared.f32 	%f269, [%r58+16];
	add.f32 	%f364, %f364, %f269;
$L__BB1_102:
	add.s32 	%r287, %r287, 4;
$L__BB1_103:
	setp.eq.s32 	%p64, %r22, 0;
	@%p64 bra 	$L__BB1_113;
	setp.eq.s32 	%p65, %r22, 1;
	@%p65 bra 	$L__BB1_110;
	add.s32 	%r61, %r287, %r278;
	setp.ge.s32 	%p66, %r61, %r107;
	shl.b32 	%r193, %r61, 2;
	add.s32 	%r62, %r11, %r193;
	@%p66 bra 	$L__BB1_107;
	ld.shared.f32 	%f271, [%r62+4];
	add.f32 	%f364, %f364, %f271;
$L__BB1_107:
	add.s32 	%r194, %r61, 1;
	setp.ge.s32 	%p67, %r194, %r107;
	@%p67 bra 	$L__BB1_109;
	ld.shared.f32 	%f272, [%r62+8];
	add.f32 	%f364, %f364, %f272;
$L__BB1_109:
	add.s32 	%r287, %r287, 2;
$L__BB1_110:
	and.b32  	%r195, %r21, 1;
	setp.eq.b32 	%p68, %r195, 1;
	not.pred 	%p69, %p68;
	@%p69 bra 	$L__BB1_113;
	add.s32 	%r65, %r287, %r278;
	setp.ge.s32 	%p70, %r65, %r107;
	@%p70 bra 	$L__BB1_113;
	shl.b32 	%r196, %r65, 2;
	add.s32 	%r197, %r11, %r196;
	ld.shared.f32 	%f273, [%r197+4];
	add.f32 	%f364, %f364, %f273;
$L__BB1_113:
	and.b32  	%r198, %r297, 31;
	setp.ne.s32 	%p71, %r198, 0;
	mov.b32 	%r199, %f364;
	shfl.sync.down.b32	%r200|%p72, %r199, 16, 31, -1;
	mov.b32 	%f274, %r200;
	add.f32 	%f275, %f364, %f274;
	mov.b32 	%r201, %f275;
	shfl.sync.down.b32	%r202|%p73, %r201, 8, 31, -1;
	mov.b32 	%f276, %r202;
	add.f32 	%f277, %f275, %f276;
	mov.b32 	%r203, %f277;
	shfl.sync.down.b32	%r204|%p74, %r203, 4, 31, -1;
	mov.b32 	%f278, %r204;
	add.f32 	%f279, %f277, %f278;
	mov.b32 	%r205, %f279;
	shfl.sync.down.b32	%r206|%p75, %r205, 2, 31, -1;
	mov.b32 	%f280, %r206;
	add.f32 	%f281, %f279, %f280;
	mov.b32 	%r207, %f281;
	shfl.sync.down.b32	%r208|%p76, %r207, 1, 31, -1;
	mov.b32 	%f282, %r208;
	add.f32 	%f71, %f281, %f282;
	@%p71 bra 	$L__BB1_115;
	st.shared.f32 	[%r12], %f71;
$L__BB1_115:
	bar.sync 	0;
	ld.shared.f32 	%f72, [%r12];
	@%p9 bra 	$L__BB1_136;
	setp.lt.s32 	%p78, %r277, 4;
	mov.b32 	%r292, 0;
	@%p78 bra 	$L__BB1_127;
	and.b32  	%r292, %r21, 28;
	mov.b32 	%r291, 0;
$L__BB1_118:
	add.s32 	%r72, %r291, %r278;
	setp.ge.s32 	%p79, %r72, %r107;
	shl.b32 	%r211, %r72, 2;
	add.s32 	%r73, %r11, %r211;
	@%p79 bra 	$L__BB1_120;
	ld.shared.f32 	%f283, [%r73+4];
	div.rn.f32 	%f284, %f283, %f72;
	st.shared.f32 	[%r73+4], %f284;
$L__BB1_120:
	add.s32 	%r212, %r72, 1;
	setp.ge.s32 	%p80, %r212, %r107;
	@%p80 bra 	$L__BB1_122;
	ld.shared.f32 	%f285, [%r73+8];
	div.rn.f32 	%f286, %f285, %f72;
	st.shared.f32 	[%r73+8], %f286;
$L__BB1_122:
	add.s32 	%r213, %r72, 2;
	setp.ge.s32 	%p81, %r213, %r107;
	@%p81 bra 	$L__BB1_124;
	ld.shared.f32 	%f287, [%r73+12];
	div.rn.f32 	%f288, %f287, %f72;
	st.shared.f32 	[%r73+12], %f288;
$L__BB1_124:
	add.s32 	%r214, %r72, 3;
	setp.ge.s32 	%p82, %r214, %r107;
	@%p82 bra 	$L__BB1_126;
	ld.shared.f32 	%f289, [%r73+16];
	div.rn.f32 	%f290, %f289, %f72;
	st.shared.f32 	[%r73+16], %f290;
$L__BB1_126:
	add.s32 	%r291, %r291, 4;
	setp.ne.s32 	%p83, %r291, %r292;
	@%p83 bra 	$L__BB1_118;
$L__BB1_127:
	setp.eq.s32 	%p84, %r22, 0;
	@%p84 bra 	$L__BB1_136;
	add.s32 	%r76, %r292, %r278;
	setp.ge.s32 	%p85, %r76, %r107;
	shl.b32 	%r215, %r76, 2;
	add.s32 	%r77, %r11, %r215;
	@%p85 bra 	$L__BB1_130;
	ld.shared.f32 	%f291, [%r77+4];
	div.rn.f32 	%f292, %f291, %f72;
	st.shared.f32 	[%r77+4], %f292;
$L__BB1_130:
	setp.eq.s32 	%p86, %r22, 1;
	@%p86 bra 	$L__BB1_136;
	add.s32 	%r216, %r76, 1;
	setp.ge.s32 	%p87, %r216, %r107;
	@%p87 bra 	$L__BB1_133;
	ld.shared.f32 	%f293, [%r77+8];
	div.rn.f32 	%f294, %f293, %f72;
	st.shared.f32 	[%r77+8], %f294;
$L__BB1_133:
	setp.eq.s32 	%p88, %r22, 2;
	@%p88 bra 	$L__BB1_136;
	add.s32 	%r217, %r76, 2;
	setp.ge.s32 	%p89, %r217, %r107;
	@%p89 bra 	$L__BB1_136;
	ld.shared.f32 	%f295, [%r77+12];
	div.rn.f32 	%f296, %f295, %f72;
	st.shared.f32 	[%r77+12], %f296;
$L__BB1_136:
	setp.ge.s32 	%p90, %r297, %r109;
	bar.sync 	0;
	@%p90 bra 	$L__BB1_181;
	setp.gt.s32 	%p91, %r24, 0;
	mov.u32 	%r296, %r297;
	@%p91 bra 	$L__BB1_138;
	bra.uni 	$L__BB1_180;
$L__BB1_138:
	and.b32  	%r78, %r21, 24;
	mov.u32 	%r293, %r297;
$L__BB1_139:
	setp.lt.s32 	%p93, %r277, 8;
	mov.f32 	%f374, 0f00000000;
	mov.b32 	%r295, 0;
	@%p93 bra 	$L__BB1_158;
	mov.f32 	%f374, 0f00000000;
	mov.b32 	%r294, 0;
$L__BB1_141:
	.pragma "nounroll";
	add.s32 	%r81, %r294, %r278;
	setp.ge.s32 	%p94, %r81, %r107;
	shl.b32 	%r222, %r81, 2;
	add.s32 	%r82, %r11, %r222;
	@%p94 bra 	$L__BB1_143;
	add.s32 	%r223, %r81, %r14;
	mad.lo.s32 	%r224, %r223, %r108, %r2;
	mad.lo.s32 	%r225, %r224, %r109, %r293;
	ld.shared.f32 	%f302, [%r82+4];
	mul.wide.s32 	%rd13, %r225, 4;
	add.s64 	%rd14, %rd1, %rd13;
	ld.global.nc.f32 	%f303, [%rd14];
	fma.rn.f32 	%f374, %f302, %f303, %f374;
$L__BB1_143:
	add.s32 	%r83, %r81, 1;
	setp.ge.s32 	%p95, %r83, %r107;
	@%p95 bra 	$L__BB1_145;
	add.s32 	%r226, %r83, %r14;
	mad.lo.s32 	%r227, %r226, %r108, %r2;
	mad.lo.s32 	%r228, %r227, %r109, %r293;
	ld.shared.f32 	%f304, [%r82+8];
	mul.wide.s32 	%rd15, %r228, 4;
	add.s64 	%rd16, %rd1, %rd15;
	ld.global.nc.f32 	%f305, [%rd16];
	fma.rn.f32 	%f374, %f304, %f305, %f374;
$L__BB1_145:
	add.s32 	%r84, %r81, 2;
	setp.ge.s32 	%p96, %r84, %r107;
	@%p96 bra 	$L__BB1_147;
	add.s32 	%r229, %r84, %r14;
	mad.lo.s32 	%r230, %r229, %r108, %r2;
	mad.lo.s32 	%r231, %r230, %r109, %r293;
	ld.shared.f32 	%f306, [%r82+12];
	mul.wide.s32 	%rd17, %r231, 4;
	add.s64 	%rd18, %rd1, %rd17;
	ld.global.nc.f32 	%f307, [%rd18];
	fma.rn.f32 	%f374, %f306, %f307, %f374;
$L__BB1_147:
	add.s32 	%r85, %r81, 3;
	setp.ge.s32 	%p97, %r85, %r107;
	@%p97 bra 	$L__BB1_149;
	add.s32 	%r232, %r85, %r14;
	mad.lo.s32 	%r233, %r232, %r108, %r2;
	mad.lo.s32 	%r234, %r233, %r109, %r293;
	ld.shared.f32 	%f308, [%r82+16];
	mul.wide.s32 	%rd19, %r234, 4;
	add.s64 	%rd20, %rd1, %rd19;
	ld.global.nc.f32 	%f309, [%rd20];
	fma.rn.f32 	%f374, %f308, %f309, %f374;
$L__BB1_149:
	add.s32 	%r86, %r81, 4;
	setp.ge.s32 	%p98, %r86, %r107;
	@%p98 bra 	$L__BB1_151;
	add.s32 	%r235, %r86, %r14;
	mad.lo.s32 	%r236, %r235, %r108, %r2;
	mad.lo.s32 	%r237, %r236, %r109, %r293;
	ld.shared.f32 	%f310, [%r82+20];
	mul.wide.s32 	%rd21, %r237, 4;
	add.s64 	%rd22, %rd1, %rd21;
	ld.global.nc.f32 	%f311, [%rd22];
	fma.rn.f32 	%f374, %f310, %f311, %f374;
$L__BB1_151:
	add.s32 	%r87, %r81, 5;
	setp.ge.s32 	%p99, %r87, %r107;
	@%p99 bra 	$L__BB1_153;
	add.s32 	%r238, %r87, %r14;
	mad.lo.s32 	%r239, %r238, %r108, %r2;
	mad.lo.s32 	%r240, %r239, %r109, %r293;
	ld.shared.f32 	%f312, [%r82+24];
	mul.wide.s32 	%rd23, %r240, 4;
	add.s64 	%rd24, %rd1, %rd23;
	ld.global.nc.f32 	%f313, [%rd24];
	fma.rn.f32 	%f374, %f312, %f313, %f374;
$L__BB1_153:
	add.s32 	%r88, %r81, 6;
	setp.ge.s32 	%p100, %r88, %r107;
	@%p100 bra 	$L__BB1_155;
	add.s32 	%r241, %r88, %r14;
	mad.lo.s32 	%r242, %r241, %r108, %r2;
	mad.lo.s32 	%r243, %r242, %r109, %r293;
	ld.shared.f32 	%f314, [%r82+28];
	mul.wide.s32 	%rd25, %r243, 4;
	add.s64 	%rd26, %rd1, %rd25;
	ld.global.nc.f32 	%f315, [%rd26];
	fma.rn.f32 	%f374, %f314, %f315, %f374;
$L__BB1_155:
	add.s32 	%r89, %r81, 7;
	setp.ge.s32 	%p101, %r89, %r107;
	@%p101 bra 	$L__BB1_157;
	add.s32 	%r244, %r89, %r14;
	mad.lo.s32 	%r245, %r244, %r108, %r2;
	mad.lo.s32 	%r246, %r245, %r109, %r293;
	ld.shared.f32 	%f316, [%r82+32];
	mul.wide.s32 	%rd27, %r246, 4;
	add.s64 	%rd28, %rd1, %rd27;
	ld.global.nc.f32 	%f317, [%rd28];
	fma.rn.f32 	%f374, %f316, %f317, %f374;
$L__BB1_157:
	add.s32 	%r294, %r294, 8;
	setp.ne.s32 	%p102, %r294, %r78;
	mov.u32 	%r295, %r78;
	@%p102 bra 	$L__BB1_141;
$L__BB1_158:
	setp.eq.s32 	%p103, %r23, 0;
	@%p103 bra 	$L__BB1_179;
	add.s32 	%r92, %r295, %r278;
	setp.ge.s32 	%p104, %r92, %r107;
	shl.b32 	%r247, %r92, 2;
	add.s32 	%r93, %r11, %r247;
	@%p104 bra 	$L__BB1_161;
	add.s32 	%r248, %r92, %r14;
	mad.lo.s32 	%r249, %r248, %r108, %r2;
	mad.lo.s32 	%r250, %r249, %r109, %r293;
	ld.shared.f32 	%f318, [%r93+4];
	mul.wide.s32 	%rd29, %r250, 4;
	add.s64 	%rd30, %rd1, %rd29;
	ld.global.nc.f32 	%f319, [%rd30];
	fma.rn.f32 	%f374, %f318, %f319, %f374;
$L__BB1_161:
	setp.eq.s32 	%p105, %r23, 1;
	@%p105 bra 	$L__BB1_179;
	add.s32 	%r94, %r92, 1;
	setp.ge.s32 	%p106, %r94, %r107;
	@%p106 bra 	$L__BB1_164;
	add.s32 	%r251, %r94, %r14;
	mad.lo.s32 	%r252, %r251, %r108, %r2;
	mad.lo.s32 	%r253, %r252, %r109, %r293;
	ld.shared.f32 	%f320, [%r93+8];
	mul.wide.s32 	%rd31, %r253, 4;
	add.s64 	%rd32, %rd1, %rd31;
	ld.global.nc.f32 	%f321, [%rd32];
	fma.rn.f32 	%f374, %f320, %f321, %f374;
$L__BB1_164:
	setp.eq.s32 	%p107, %r23, 2;
	@%p107 bra 	$L__BB1_179;
	add.s32 	%r95, %r92, 2;
	setp.ge.s32 	%p108, %r95, %r107;
	@%p108 bra 	$L__BB1_167;
	add.s32 	%r254, %r95, %r14;
	mad.lo.s32 	%r255, %r254, %r108, %r2;
	mad.lo.s32 	%r256, %r255, %r109, %r293;
	ld.shared.f32 	%f322, [%r93+12];
	mul.wide.s32 	%rd33, %r256, 4;
	add.s64 	%rd34, %rd1, %rd33;
	ld.global.nc.f32 	%f323, [%rd34];
	fma.rn.f32 	%f374, %f322, %f323, %f374;
$L__BB1_167:
	setp.eq.s32 	%p109, %r23, 3;
	@%p109 bra 	$L__BB1_179;
	add.s32 	%r96, %r92, 3;
	setp.ge.s32 	%p110, %r96, %r107;
	@%p110 bra 	$L__BB1_170;
	add.s32 	%r257, %r96, %r14;
	mad.lo.s32 	%r258, %r257, %r108, %r2;
	mad.lo.s32 	%r259, %r258, %r109, %r293;
	ld.shared.f32 	%f324, [%r93+16];
	mul.wide.s32 	%rd35, %r259, 4;
	add.s64 	%rd36, %rd1, %rd35;
	ld.global.nc.f32 	%f325, [%rd36];
	fma.rn.f32 	%f374, %f324, %f325, %f374;
$L__BB1_170:
	setp.eq.s32 	%p111, %r23, 4;
	@%p111 bra 	$L__BB1_179;
	add.s32 	%r97, %r92, 4;
	setp.ge.s32 	%p112, %r97, %r107;
	@%p112 bra 	$L__BB1_173;
	add.s32 	%r260, %r97, %r14;
	mad.lo.s32 	%r261, %r260, %r108, %r2;
	mad.lo.s32 	%r262, %r261, %r109, %r293;
	ld.shared.f32 	%f326, [%r93+20];
	mul.wide.s32 	%rd37, %r262, 4;
	add.s64 	%rd38, %rd1, %rd37;
	ld.global.nc.f32 	%f327, [%rd38];
	fma.rn.f32 	%f374, %f326, %f327, %f374;
$L__BB1_173:
	setp.eq.s32 	%p113, %r23, 5;
	@%p113 bra 	$L__BB1_179;
	add.s32 	%r98, %r92, 5;
	setp.ge.s32 	%p114, %r98, %r107;
	@%p114 bra 	$L__BB1_176;
	add.s32 	%r263, %r98, %r14;
	mad.lo.s32 	%r264, %r263, %r108, %r2;
	mad.lo.s32 	%r265, %r264, %r109, %r293;
	ld.shared.f32 	%f328, [%r93+24];
	mul.wide.s32 	%rd39, %r265, 4;
	add.s64 	%rd40, %rd1, %rd39;
	ld.global.nc.f32 	%f329, [%rd40];
	fma.rn.f32 	%f374, %f328, %f329, %f374;
$L__BB1_176:
	setp.eq.s32 	%p115, %r23, 6;
	@%p115 bra 	$L__BB1_179;
	add.s32 	%r99, %r92, 6;
	setp.ge.s32 	%p116, %r99, %r107;
	@%p116 bra 	$L__BB1_179;
	add.s32 	%r266, %r99, %r14;
	mad.lo.s32 	%r267, %r266, %r108, %r2;
	mad.lo.s32 	%r268, %r267, %r109, %r293;
	ld.shared.f32 	%f330, [%r93+28];
	mul.wide.s32 	%rd41, %r268, 4;
	add.s64 	%rd42, %rd1, %rd41;
	ld.global.nc.f32 	%f331, [%rd42];
	fma.rn.f32 	%f374, %f330, %f331, %f374;
$L__BB1_179:
	shl.b32 	%r269, %r293, 2;
	add.s32 	%r270, %r13, %r269;
	ld.shared.f32 	%f332, [%r270+4];
	add.f32 	%f333, %f374, %f332;
	st.shared.f32 	[%r270+4], %f333;
	add.s32 	%r293, %r293, %r3;
	setp.lt.s32 	%p117, %r293, %r109;
	@%p117 bra 	$L__BB1_139;
	bra.uni 	$L__BB1_181;
$L__BB1_180:
	shl.b32 	%r218, %r296, 2;
	add.s32 	%r219, %r13, %r218;
	ld.shared.f32 	%f297, [%r219+4];
	add.f32 	%f298, %f297, 0f00000000;
	st.shared.f32 	[%r219+4], %f298;
	add.s32 	%r296, %r296, %r3;
	setp.lt.s32 	%p92, %r296, %r109;
	@%p92 bra 	$L__BB1_180;
$L__BB1_181:
	bar.sync 	0;
	add.s32 	%r278, %r278, 16;
	setp.lt.s32 	%p118, %r278, %r107;
	add.s32 	%r277, %r277, -16;
	@%p118 bra 	$L__BB1_5;
	bra.uni 	$L__BB1_15;

}
	// .globl	_Z45optimized_scaled_dot_product_attention_kernelIfEvPKT_S2_S2_PS0_fiiii
.visible .entry _Z45optimized_scaled_dot_product_attention_kernelIfEvPKT_S2_S2_PS0_fiiii(
	.param .u64 .ptr .align 1 _Z45optimized_scaled_dot_product_attention_kernelIfEvPKT_S2_S2_PS0_fiiii_param_0,
	.param .u64 .ptr .align 1 _Z45optimized_scaled_dot_product_attention_kernelIfEvPKT_S2_S2_PS0_fiiii_param_1,
	.param .u64 .ptr .align 1 _Z45optimized_scaled_dot_product_attention_kernelIfEvPKT_S2_S2_PS0_fiiii_param_2,
	.param .u64 .ptr .align 1 _Z45optimized_scaled_dot_product_attention_kernelIfEvPKT_S2_S2_PS0_fiiii_param_3,
	.param .f32 _Z45optimized_scaled_dot_product_attention_kernelIfEvPKT_S2_S2_PS0_fiiii_param_4,
	.param .u32 _Z45optimized_scaled_dot_product_attention_kernelIfEvPKT_S2_S2_PS0_fiiii_param_5,
	.param .u32 _Z45optimized_scaled_dot_product_attention_kernelIfEvPKT_S2_S2_PS0_fiiii_param_6,
	.param .u32 _Z45optimized_scaled_dot_product_attention_kernelIfEvPKT_S2_S2_PS0_fiiii_param_7,
	.param .u32 _Z45optimized_scaled_dot_product_attention_kernelIfEvPKT_S2_S2_PS0_fiiii_param_8
)
{
	.local .align 16 .b8 	__local_depot2[4608];
	.reg .b64 	%SP;
	.reg .b64 	%SPL;
	.reg .pred 	%p<48>;
	.reg .b32 	%r<130>;
	.reg .b32 	%f<161>;
	.reg .b64 	%rd<73>;

	mov.u64 	%SPL, __local_depot2;
	ld.param.u64 	%rd22, [_Z45optimized_scaled_dot_product_attention_kernelIfEvPKT_S2_S2_PS0_fiiii_param_0];
	ld.param.u64 	%rd23, [_Z45optimized_scaled_dot_product_attention_kernelIfEvPKT_S2_S2_PS0_fiiii_param_1];
	ld.param.u64 	%rd24, [_Z45optimized_scaled_dot_product_attention_kernelIfEvPKT_S2_S2_PS0_fiiii_param_2];
	ld.param.u64 	%rd25, [_Z45optimized_scaled_dot_product_attention_kernelIfEvPKT_S2_S2_PS0_fiiii_param_3];
	ld.param.f32 	%f17, [_Z45optimized_scaled_dot_product_attention_kernelIfEvPKT_S2_S2_PS0_fiiii_param_4];
	ld.param.u32 	%r68, [_Z45optimized_scaled_dot_product_attention_kernelIfEvPKT_S2_S2_PS0_fiiii_param_6];
	ld.param.u32 	%r69, [_Z45optimized_scaled_dot_product_attention_kernelIfEvPKT_S2_S2_PS0_fiiii_param_7];
	ld.param.u32 	%r70, [_Z45optimized_scaled_dot_product_attention_kernelIfEvPKT_S2_S2_PS0_fiiii_param_8];
	cvta.to.global.u64 	%rd1, %rd22;
	cvta.to.global.u64 	%rd2, %rd23;
	cvta.to.global.u64 	%rd3, %rd24;
	cvta.to.global.u64 	%rd4, %rd25;
	add.u64 	%rd5, %SPL, 0;
	add.u64 	%rd6, %SPL, 4096;
	mov.u32 	%r1, %ctaid.y;
	mov.u32 	%r71, %ctaid.z;
	mov.u32 	%r72, %ntid.x;
	mov.u32 	%r73, %tid.x;
	mad.lo.s32 	%r2, %r71, %r72, %r73;
	setp.ge.s32 	%p1, %r2, %r68;
	@%p1 bra 	$L__BB2_56;
	setp.lt.s32 	%p2, %r70, 1;
	@%p2 bra 	$L__BB2_14;
	and.b32  	%r3, %r70, 15;
	setp.lt.u32 	%p3, %r70, 16;
	mov.b32 	%r109, 0;
	@%p3 bra 	$L__BB2_5;
	and.b32  	%r109, %r70, 2147483632;
	mov.b32 	%r107, 0;
$L__BB2_4:
	.pragma "nounroll";
	mul.wide.u32 	%rd28, %r107, 4;
	add.s64 	%rd29, %rd5, %rd28;
	mov.f32 	%f18, 0f00000000;
	st.local.v4.f32 	[%rd29], {%f18, %f18, %f18, %f18};
	st.local.v4.f32 	[%rd29+16], {%f18, %f18, %f18, %f18};
	st.local.v4.f32 	[%rd29+32], {%f18, %f18, %f18, %f18};
	st.local.v4.f32 	[%rd29+48], {%f18, %f18, %f18, %f18};
	add.s32 	%r107, %r107, 16;
	setp.ne.s32 	%p4, %r107, %r109;
	@%p4 bra 	$L__BB2_4;
$L__BB2_5:
	setp.eq.s32 	%p5, %r3, 0;
	@%p5 bra 	$L__BB2_14;
	and.b32  	%r8, %r70, 7;
	setp.lt.u32 	%p6, %r3, 8;
	@%p6 bra 	$L__BB2_8;
	mul.wide.u32 	%rd30, %r109, 4;
	add.s64 	%rd31, %rd5, %rd30;
	mov.b32 	%r76, 0;
	st.local.u32 	[%rd31], %r76;
	st.local.u32 	[%rd31+4], %r76;
	st.local.u32 	[%rd31+8], %r76;
	st.local.u32 	[%rd31+12], %r76;
	st.local.u32 	[%rd31+16], %r76;
	st.local.u32 	[%rd31+20], %r76;
	st.local.u32 	[%rd31+24], %r76;
	st.local.u32 	[%rd31+28], %r76;
	add.s32 	%r109, %r109, 8;
$L__BB2_8:
	setp.eq.s32 	%p7, %r8, 0;
	@%p7 bra 	$L__BB2_14;
	and.b32  	%r11, %r70, 3;
	setp.lt.u32 	%p8, %r8, 4;
	@%p8 bra 	$L__BB2_11;
	mul.wide.u32 	%rd32, %r109, 4;
	add.s64 	%rd33, %rd5, %rd32;
	mov.b32 	%r77, 0;
	st.local.u32 	[%rd33], %r77;
	st.local.u32 	[%rd33+4], %r77;
	st.local.u32 	[%rd33+8], %r77;
	st.local.u32 	[%rd33+12], %r77;
	add.s32 	%r109, %r109, 4;
$L__BB2_11:
	setp.eq.s32 	%p9, %r11, 0;
	@%p9 bra 	$L__BB2_14;
	mov.b32 	%r112, 0;
$L__BB2_13:
	.pragma "nounroll";
	mul.wide.u32 	%rd34, %r109, 4;
	add.s64 	%rd35, %rd5, %rd34;
	mov.b32 	%r79, 0;
	st.local.u32 	[%rd35], %r79;
	add.s32 	%r109, %r109, 1;
	add.s32 	%r112, %r112, 1;
	setp.ne.s32 	%p10, %r112, %r11;
	@%p10 bra 	$L__BB2_13;
$L__BB2_14:
	setp.lt.s32 	%p11, %r70, 1;
	@%p11 bra 	$L__BB2_56;
	min.s32 	%r18, %r70, 128;
	mov.u32 	%r81, %ctaid.x;
	mul.lo.s32 	%r19, %r68, %r81;
	add.s32 	%r82, %r19, %r2;
	mad.lo.s32 	%r83, %r82, %r69, %r1;
	mul.lo.s32 	%r20, %r83, %r70;
	mov.f32 	%f156, 0fFF800000;
	mov.b32 	%r114, 0;
	mov.u32 	%r113, %r70;
$L__BB2_16:
	min.s32 	%r23, %r70, %r113;
	min.s32 	%r84, %r23, 128;
	max.s32 	%r24, %r84, 1;
	setp.lt.s32 	%p12, %r114, %r70;
	@%p12 bra 	$L__BB2_57;
$L__BB2_17:
	and.b32  	%r39, %r24, 7;
	and.b32  	%r40, %r24, 248;
	mov.b32 	%r117, 0;
$L__BB2_18:
	mov.f32 	%f158, 0f00000000;
	@%p12 bra 	$L__BB2_19;
	bra.uni 	$L__BB2_41;
$L__BB2_19:
	setp.lt.s32 	%p19, %r23, 8;
	add.s32 	%r89, %r117, %r19;
	mad.lo.s32 	%r90, %r89, %r69, %r1;
	mad.lo.s32 	%r37, %r90, %r70, %r114;
	mov.f32 	%f158, 0f00000000;
	mov.b32 	%r121, 0;
	@%p19 bra 	$L__BB2_33;
	mov.f32 	%f158, 0f00000000;
	mov.b32 	%r118, 0;
	bra.uni 	$L__BB2_32;
$L__BB2_21:
	setp.lt.s32 	%p29, %r23, 8;
	add.s32 	%r97, %r117, %r19;
	mad.lo.s32 	%r98, %r97, %r69, %r1;
	mul.lo.s32 	%r35, %r98, %r70;
	mov.b32 	%r120, 0;
	@%p29 bra 	$L__BB2_24;
	mov.b32 	%r119, 0;
$L__BB2_23:
	.pragma "nounroll";
	add.s32 	%r100, %r119, %r114;
	add.s32 	%r101, %r100, %r35;
	mul.wide.s32 	%rd46, %r101, 4;
	add.s64 	%rd47, %rd3, %rd46;
	ld.global.nc.f32 	%f81, [%rd47];
	mul.wide.u32 	%rd48, %r100, 4;
	add.s64 	%rd49, %rd5, %rd48;
	ld.local.f32 	%f82, [%rd49];
	fma.rn.f32 	%f83, %f6, %f81, %f82;
	st.local.f32 	[%rd49], %f83;
	ld.global.nc.f32 	%f84, [%rd47+4];
	ld.local.f32 	%f85, [%rd49+4];
	fma.rn.f32 	%f86, %f6, %f84, %f85;
	st.local.f32 	[%rd49+4], %f86;
	ld.global.nc.f32 	%f87, [%rd47+8];
	ld.local.f32 	%f88, [%rd49+8];
	fma.rn.f32 	%f89, %f6, %f87, %f88;
	st.local.f32 	[%rd49+8], %f89;
	ld.global.nc.f32 	%f90, [%rd47+12];
	ld.local.f32 	%f91, [%rd49+12];
	fma.rn.f32 	%f92, %f6, %f90, %f91;
	st.local.f32 	[%rd49+12], %f92;
	ld.global.nc.f32 	%f93, [%rd47+16];
	ld.local.f32 	%f94, [%rd49+16];
	fma.rn.f32 	%f95, %f6, %f93, %f94;
	st.local.f32 	[%rd49+16], %f95;
	ld.global.nc.f32 	%f96, [%rd47+20];
	ld.local.f32 	%f97, [%rd49+20];
	fma.rn.f32 	%f98, %f6, %f96, %f97;
	st.local.f32 	[%rd49+20], %f98;
	ld.global.nc.f32 	%f99, [%rd47+24];
	ld.local.f32 	%f100, [%rd49+24];
	fma.rn.f32 	%f101, %f6, %f99, %f100;
	st.local.f32 	[%rd49+24], %f101;
	ld.global.nc.f32 	%f102, [%rd47+28];
	ld.local.f32 	%f103, [%rd49+28];
	fma.rn.f32 	%f104, %f6, %f102, %f103;
	st.local.f32 	[%rd49+28], %f104;
	add.s32 	%r119, %r119, 8;
	setp.eq.s32 	%p30, %r119, %r40;
	mov.u32 	%r120, %r40;
	@%p30 bra 	$L__BB2_24;
	bra.uni 	$L__BB2_23;
$L__BB2_24:
	setp.eq.s32 	%p31, %r39, 0;
	@%p31 bra 	$L__BB2_42;
	setp.eq.s32 	%p32, %r39, 1;
	add.s32 	%r102, %r120, %r114;
	add.s32 	%r103, %r102, %r35;
	mul.wide.s32 	%rd50, %r103, 4;
	add.s64 	%rd9, %rd3, %rd50;
	ld.global.nc.f32 	%f105, [%rd9];
	mul.wide.u32 	%rd51, %r102, 4;
	add.s64 	%rd52, %rd5, %rd51;
	ld.local.f32 	%f106, [%rd52];
	fma.rn.f32 	%f107, %f6, %f105, %f106;
	st.local.f32 	[%rd52], %f107;
	@%p32 bra 	$L__BB2_42;
	setp.eq.s32 	%p33, %r39, 2;
	ld.global.nc.f32 	%f108, [%rd9+4];
	cvt.u64.u32 	%rd53, %r120;
	cvt.u64.u32 	%rd54, %r114;
	add.s64 	%rd55, %rd53, %rd54;
	shl.b64 	%rd56, %rd55, 2;
	add.s64 	%rd10, %rd5, %rd56;
	ld.local.f32 	%f109, [%rd10+4];
	fma.rn.f32 	%f110, %f6, %f108, %f109;
	st.local.f32 	[%rd10+4], %f110;
	@%p33 bra 	$L__BB2_42;
	setp.eq.s32 	%p34, %r39, 3;
	ld.global.nc.f32 	%f111, [%rd9+8];
	ld.local.f32 	%f112, [%rd10+8];
	fma.rn.f32 	%f113, %f6, %f111, %f112;
	st.local.f32 	[%rd10+8], %f113;
	@%p34 bra 	$L__BB2_42;
	setp.eq.s32 	%p35, %r39, 4;
	ld.global.nc.f32 	%f114, [%rd9+12];
	ld.local.f32 	%f115, [%rd10+12];
	fma.rn.f32 	%f116, %f6, %f114, %f115;
	st.local.f32 	[%rd10+12], %f116;
	@%p35 bra 	$L__BB2_42;
	setp.eq.s32 	%p36, %r39, 5;
	ld.global.nc.f32 	%f117, [%rd9+16];
	ld.local.f32 	%f118, [%rd10+16];
	fma.rn.f32 	%f119, %f6, %f117, %f118;
	st.local.f32 	[%rd10+16], %f119;
	@%p36 bra 	$L__BB2_42;
	setp.eq.s32 	%p37, %r39, 6;
	ld.global.nc.f32 	%f120, [%rd9+20];
	ld.local.f32 	%f121, [%rd10+20];
	fma.rn.f32 	%f122, %f6, %f120, %f121;
	st.local.f32 	[%rd10+20], %f122;
	@%p37 bra 	$L__BB2_42;
	ld.global.nc.f32 	%f123, [%rd9+24];
	ld.local.f32 	%f124, [%rd10+24];
	fma.rn.f32 	%f125, %f6, %f123, %f124;
	st.local.f32 	[%rd10+24], %f125;
	bra.uni 	$L__BB2_42;
$L__BB2_32:
	.pragma "nounroll";
	add.s32 	%r92, %r37, %r118;
	mul.wide.u32 	%rd40, %r118, 4;
	add.s64 	%rd41, %rd6, %rd40;
	ld.local.v4.f32 	{%f31, %f32, %f33, %f34}, [%rd41];
	mul.wide.s32 	%rd42, %r92, 4;
	add.s64 	%rd43, %rd2, %rd42;
	ld.global.nc.f32 	%f35, [%rd43];
	fma.rn.f32 	%f36, %f31, %f35, %f158;
	ld.global.nc.f32 	%f37, [%rd43+4];
	fma.rn.f32 	%f38, %f32, %f37, %f36;
	ld.global.nc.f32 	%f39, [%rd43+8];
	fma.rn.f32 	%f40, %f33, %f39, %f38;
	ld.global.nc.f32 	%f41, [%rd43+12];
	fma.rn.f32 	%f42, %f34, %f41, %f40;
	ld.local.v4.f32 	{%f43, %f44, %f45, %f46}, [%rd41+16];
	ld.global.nc.f32 	%f47, [%rd43+16];
	fma.rn.f32 	%f48, %f43, %f47, %f42;
	ld.global.nc.f32 	%f49, [%rd43+20];
	fma.rn.f32 	%f50, %f44, %f49, %f48;
	ld.global.nc.f32 	%f51, [%rd43+24];
	fma.rn.f32 	%f52, %f45, %f51, %f50;
	ld.global.nc.f32 	%f53, [%rd43+28];
	fma.rn.f32 	%f158, %f46, %f53, %f52;
	add.s32 	%r118, %r118, 8;
	setp.eq.s32 	%p20, %r118, %r40;
	mov.u32 	%r121, %r40;
	@%p20 bra 	$L__BB2_33;
	bra.uni 	$L__BB2_32;
$L__BB2_33:
	setp.eq.s32 	%p21, %r39, 0;
	@%p21 bra 	$L__BB2_41;
	setp.eq.s32 	%p22, %r39, 1;
	add.s32 	%r93, %r37, %r121;
	mul.wide.u32 	%rd44, %r121, 4;
	add.s64 	%rd11, %rd6, %rd44;
	ld.local.f32 	%f54, [%rd11];
	mul.wide.s32 	%rd45, %r93, 4;
	add.s64 	%rd12, %rd2, %rd45;
	ld.global.nc.f32 	%f55, [%rd12];
	fma.rn.f32 	%f158, %f54, %f55, %f158;
	@%p22 bra 	$L__BB2_41;
	setp.eq.s32 	%p23, %r39, 2;
	ld.local.f32 	%f56, [%rd11+4];
	ld.global.nc.f32 	%f57, [%rd12+4];
	fma.rn.f32 	%f158, %f56, %f57, %f158;
	@%p23 bra 	$L__BB2_41;
	setp.eq.s32 	%p24, %r39, 3;
	ld.local.f32 	%f58, [%rd11+8];
	ld.global.nc.f32 	%f59, [%rd12+8];
	fma.rn.f32 	%f158, %f58, %f59, %f158;
	@%p24 bra 	$L__BB2_41;
	setp.eq.s32 	%p25, %r39, 4;
	ld.local.f32 	%f60, [%rd11+12];
	ld.global.nc.f32 	%f61, [%rd12+12];
	fma.rn.f32 	%f158, %f60, %f61, %f158;
	@%p25 bra 	$L__BB2_41;
	setp.eq.s32 	%p26, %r39, 5;
	ld.local.f32 	%f62, [%rd11+16];
	ld.global.nc.f32 	%f63, [%rd12+16];
	fma.rn.f32 	%f158, %f62, %f63, %f158;
	@%p26 bra 	$L__BB2_41;
	setp.eq.s32 	%p27, %r39, 6;
	ld.local.f32 	%f64, [%rd11+20];
	ld.global.nc.f32 	%f65, [%rd12+20];
	fma.rn.f32 	%f158, %f64, %f65, %f158;
	@%p27 bra 	$L__BB2_41;
	ld.local.f32 	%f66, [%rd11+24];
	ld.global.nc.f32 	%f67, [%rd12+24];
	fma.rn.f32 	%f158, %f66, %f67, %f158;
$L__BB2_41:
	mul.f32 	%f68, %f17, %f158;
	sub.f32 	%f69, %f68, %f156;
	fma.rn.f32 	%f70, %f69, 0f3BBB989D, 0f3F000000;
	cvt.sat.f32.f32 	%f71, %f70;
	mov.f32 	%f72, 0f4B400001;
	mov.f32 	%f73, 0f437C0000;
	fma.rm.f32 	%f74, %f71, %f73, %f72;
	add.f32 	%f75, %f74, 0fCB40007F;
	neg.f32 	%f76, %f75;
	fma.rn.f32 	%f77, %f69, 0f3FB8AA3B, %f76;
	fma.rn.f32 	%f78, %f69, 0f32A57060, %f77;
	mov.b32 	%r94, %f74;
	shl.b32 	%r95, %r94, 23;
	mov.b32 	%f79, %r95;
	ex2.approx.ftz.f32 	%f80, %f78;
	mul.f32 	%f6, %f80, %f79;
	max.f32 	%f156, %f156, %f68;
	@%p12 bra 	$L__BB2_21;
$L__BB2_42:
	add.s32 	%r117, %r117, 1;
	setp.eq.s32 	%p38, %r117, %r68;
	@%p38 bra 	$L__BB2_43;
	bra.uni 	$L__BB2_18;
$L__BB2_43:
	add.s32 	%r114, %r114, %r18;
	setp.lt.s32 	%p39, %r114, %r70;
	sub.s32 	%r113, %r113, %r18;
	@%p39 bra 	$L__BB2_16;
	and.b32  	%r48, %r70, 15;
	setp.lt.u32 	%p40, %r70, 16;
	mov.b32 	%r126, 0;
	@%p40 bra 	$L__BB2_47;
	and.b32  	%r126, %r70, 2147483632;
	neg.s32 	%r124, %r126;
	add.s64 	%rd15, %rd4, 32;
	add.s64 	%rd71, %rd5, 32;
	mov.u32 	%r123, %r20;
$L__BB2_46:
	.pragma "nounroll";
	mul.wide.s32 	%rd57, %r123, 4;
	add.s64 	%rd58, %rd15, %rd57;
	ld.local.v4.f32 	{%f126, %f127, %f128, %f129}, [%rd71+-32];
	st.global.f32 	[%rd58+-32], %f126;
	st.global.f32 	[%rd58+-28], %f127;
	st.global.f32 	[%rd58+-24], %f128;
	st.global.f32 	[%rd58+-20], %f129;
	ld.local.v4.f32 	{%f130, %f131, %f132, %f133}, [%rd71+-16];
	st.global.f32 	[%rd58+-16], %f130;
	st.global.f32 	[%rd58+-12], %f131;
	st.global.f32 	[%rd58+-8], %f132;
	st.global.f32 	[%rd58+-4], %f133;
	ld.local.v4.f32 	{%f134, %f135, %f136, %f137}, [%rd71];
	st.global.f32 	[%rd58], %f134;
	st.global.f32 	[%rd58+4], %f135;
	st.global.f32 	[%rd58+8], %f136;
	st.global.f32 	[%rd58+12], %f137;
	ld.local.v4.f32 	{%f138, %f139, %f140, %f141}, [%rd71+16];
	st.global.f32 	[%rd58+16], %f138;
	st.global.f32 	[%rd58+20], %f139;
	st.global.f32 	[%rd58+24], %f140;
	st.global.f32 	[%rd58+28], %f141;
	add.s32 	%r124, %r124, 16;
	add.s32 	%r123, %r123, 16;
	add.s64 	%rd71, %rd71, 64;
	setp.ne.s32 	%p41, %r124, 0;
	@%p41 bra 	$L__BB2_46;
$L__BB2_47:
	setp.eq.s32 	%p42, %r48, 0;
	@%p42 bra 	$L__BB2_56;
	and.b32  	%r56, %r70, 7;
	setp.lt.u32 	%p43, %r48, 8;
	@%p43 bra 	$L__BB2_50;
	add.s32 	%r105, %r126, %r20;
	mul.wide.u32 	%rd59, %r126, 4;
	add.s64 	%rd60, %rd5, %rd59;
	ld.local.f32 	%f142, [%rd60];
	mul.wide.s32 	%rd61, %r105, 4;
	add.s64 	%rd62, %rd4, %rd61;
	st.global.f32 	[%rd62], %f142;
	ld.local.f32 	%f143, [%rd60+4];
	st.global.f32 	[%rd62+4], %f143;
	ld.local.f32 	%f144, [%rd60+8];
	st.global.f32 	[%rd62+8], %f144;
	ld.local.f32 	%f145, [%rd60+12];
	st.global.f32 	[%rd62+12], %f145;
	ld.local.f32 	%f146, [%rd60+16];
	st.global.f32 	[%rd62+16], %f146;
	ld.local.f32 	%f147, [%rd60+20];
	st.global.f32 	[%rd62+20], %f147;
	ld.local.f32 	%f148, [%rd60+24];
	st.global.f32 	[%rd62+24], %f148;
	ld.local.f32 	%f149, [%rd60+28];
	st.global.f32 	[%rd62+28], %f149;
	add.s32 	%r126, %r126, 8;
$L__BB2_50:
	setp.eq.s32 	%p44, %r56, 0;
	@%p44 bra 	$L__BB2_56;
	and.b32  	%r59, %r70, 3;
	setp.lt.u32 	%p45, %r56, 4;
	@%p45 bra 	$L__BB2_53;
	add.s32 	%r106, %r126, %r20;
	mul.wide.u32 	%rd63, %r126, 4;
	add.s64 	%rd64, %rd5, %rd63;
	ld.local.f32 	%f150, [%rd64];
	mul.wide.s32 	%rd65, %r106, 4;
	add.s64 	%rd66, %rd4, %rd65;
	st.global.f32 	[%rd66], %f150;
	ld.local.f32 	%f151, [%rd64+4];
	st.global.f32 	[%rd66+4], %f151;
	ld.local.f32 	%f152, [%rd64+8];
	st.global.f32 	[%rd66+8], %f152;
	ld.local.f32 	%f153, [%rd64+12];
	st.global.f32 	[%rd66+12], %f153;
	add.s32 	%r126, %r126, 4;
$L__BB2_53:
	setp.eq.s32 	%p46, %r59, 0;
	@%p46 bra 	$L__BB2_56;
	mul.wide.u32 	%rd67, %r126, 4;
	add.s64 	%rd72, %rd5, %rd67;
	add.s32 	%r129, %r126, %r20;
	neg.s32 	%r128, %r59;
$L__BB2_55:
	.pragma "nounroll";
	mul.wide.s32 	%rd68, %r129, 4;
	add.s64 	%rd69, %rd4, %rd68;
	ld.local.f32 	%f154, [%rd72];
	st.global.f32 	[%rd69], %f154;
	add.s64 	%rd72, %rd72, 4;
	add.s32 	%r129, %r129, 1;
	add.s32 	%r128, %r128, 1;
	setp.ne.s32 	%p47, %r128, 0;
	@%p47 bra 	$L__BB2_55;
$L__BB2_56:
	ret;
$L__BB2_57:
	add.s32 	%r43, %r114, %r20;
	and.b32  	%r44, %r24, 3;
	setp.lt.s32 	%p13, %r23, 4;
	mov.b32 	%r122, 0;
	@%p13 bra 	$L__BB2_60;
	and.b32  	%r122, %r24, 252;
	neg.s32 	%r116, %r122;
	mov.u32 	%r115, %r43;
	mov.u64 	%rd70, %rd6;
$L__BB2_59:
	mul.wide.s32 	%rd36, %r115, 4;
	add.s64 	%rd37, %rd1, %rd36;
	ld.global.nc.f32 	%f20, [%rd37];
	ld.global.nc.f32 	%f21, [%rd37+4];
	ld.global.nc.f32 	%f22, [%rd37+8];
	ld.global.nc.f32 	%f23, [%rd37+12];
	st.local.v4.f32 	[%rd70], {%f20, %f21, %f22, %f23};
	add.s32 	%r116, %r116, 4;
	add.s64 	%rd70, %rd70, 16;
	add.s32 	%r115, %r115, 4;
	setp.eq.s32 	%p14, %r116, 0;
	@%p14 bra 	$L__BB2_60;
	bra.uni 	$L__BB2_59;
$L__BB2_60:
	setp.eq.s32 	%p15, %r44, 0;
	@%p15 bra 	$L__BB2_17;
	add.s32 	%r86, %r43, %r122;
	mul.wide.s32 	%rd38, %r86, 4;
	add.s64 	%rd13, %rd1, %rd38;
	ld.global.nc.f32 	%f24, [%rd13];
	mul.wide.u32 	%rd39, %r122, 4;
	add.s64 	%rd14, %rd6, %rd39;
	st.local.f32 	[%rd14], %f24;
	setp.eq.s32 	%p16, %r44, 1;
	@%p16 bra 	$L__BB2_17;
	ld.global.nc.f32 	%f25, [%rd13+4];
	st.local.f32 	[%rd14+4], %f25;
	setp.eq.s32 	%p17, %r44, 2;
	@%p17 bra 	$L__BB2_17;
	ld.global.nc.f32 	%f26, [%rd13+8];
	st.local.f32 	[%rd14+8], %f26;
	bra.uni 	$L__BB2_17;

}
	// .globl	_Z56optimized_scaled_dot_product_attention_shared_mem_kernelI6__halfEvPKT_S3_S3_PS1_fiiii
.visible .entry _Z56optimized_scaled_dot_product_attention_shared_mem_kernelI6__halfEvPKT_S3_S3_PS1_fiiii(
	.param .u64 .ptr .align 1 _Z56optimized_scaled_dot_product_attention_shared_mem_kernelI6__halfEvPKT_S3_S3_PS1_fiiii_param_0,
	.param .u64 .ptr .align 1 _Z56optimized_scaled_dot_product_attention_shared_mem_kernelI6__halfEvPKT_S3_S3_PS1_fiiii_param_1,
	.param .u64 .ptr .align 1 _Z56optimized_scaled_dot_product_attention_shared_mem_kernelI6__halfEvPKT_S3_S3_PS1_fiiii_param_2,
	.param .u64 .ptr .align 1 _Z56optimized_scaled_dot_product_attention_shared_mem_kernelI6__halfEvPKT_S3_S3_PS1_fiiii_param_3,
	.param .f32 _Z56optimized_scaled_dot_product_attention_shared_mem_kernelI6__halfEvPKT_S3_S3_PS1_fiiii_param_4,
	.param .u32 _Z56optimized_scaled_dot_product_attention_shared_mem_kernelI6__halfEvPKT_S3_S3_PS1_fiiii_param_5,
	.param .u32 _Z56optimized_scaled_dot_product_attention_shared_mem_kernelI6__halfEvPKT_S3_S3_PS1_fiiii_param_6,
	.param .u32 _Z56optimized_scaled_dot_product_attention_shared_mem_kernelI6__halfEvPKT_S3_S3_PS1_fiiii_param_7,
	.param .u32 _Z56optimized_scaled_dot_product_attention_shared_mem_kernelI6__halfEvPKT_S3_S3_PS1_fiiii_param_8
)
{
	.reg .pred 	%p<121>;
	.reg .b16 	%rs<19>;
	.reg .b32 	%r<298>;
	.reg .b32 	%f<391>;
	.reg .b64 	%rd<47>;

	ld.param.u64 	%rd4, [_Z56optimized_scaled_dot_product_attention_shared_mem_kernelI6__halfEvPKT_S3_S3_PS1_fiiii_param_0];
	ld.param.u64 	%rd7, [_Z56optimized_scaled_dot_product_attention_shared_mem_kernelI6__halfEvPKT_S3_S3_PS1_fiiii_param_2];
	ld.param.f32 	%f106, [_Z56optimized_scaled_dot_product_attention_shared_mem_kernelI6__halfEvPKT_S3_S3_PS1_fiiii_param_4];
	ld.param.u32 	%r107, [_Z56optimized_scaled_dot_product_attention_shared_mem_kernelI6__halfEvPKT_S3_S3_PS1_fiiii_param_6];
	ld.param.u32 	%r108, [_Z56optimized_scaled_dot_product_attention_shared_mem_kernelI6__halfEvPKT_S3_S3_PS1_fiiii_param_7];
	ld.param.u32 	%r109, [_Z56optimized_scaled_dot_product_attention_shared_mem_kernelI6__halfEvPKT_S3_S3_PS1_fiiii_param_8];
	cvta.to.global.u64 	%rd1, %rd7;
	mov.u32 	%r1, %ctaid.x;
	mov.u32 	%r2, %ctaid.y;
	mov.u32 	%r110, %ctaid.z;
	mov.u32 	%r3, %ntid.x;
	mov.u32 	%r297, %tid.x;
	mad.lo.s32 	%r5, %r110, %r3, %r297;
	setp.ge.s32 	%p1, %r5, %r107;
	@%p1 bra 	$L__BB3_18;
	add.s32 	%r6, %r109, 1;
	setp.ge.s32 	%p2, %r297, %r109;
	@%p2 bra 	$L__BB3_4;
	mad.lo.s32 	%r111, %r107, %r1, %r5;
	mad.lo.s32 	%r112, %r111, %r108, %r2;
	mul.lo.s32 	%r7, %r112, %r109;
	cvta.to.global.u64 	%rd2, %rd4;
	mov.u32 	%r276, %r297;
$L__BB3_3:
	add.s32 	%r113, %r276, %r7;
	mul.wide.s32 	%rd8, %r113, 2;
	add.s64 	%rd9, %rd2, %rd8;
	ld.global.nc.u16 	%rs1, [%rd9];
	// begin inline asm
	{  cvt.f32.f16 %f107, %rs1;}

	// end inline asm
	shl.b32 	%r114, %r276, 2;
	mov.u32 	%r115, s_mem_char;
	add.s32 	%r116, %r115, %r114;
	st.shared.f32 	[%r116], %f107;
	add.s32 	%r276, %r276, %r3;
	setp.lt.s32 	%p3, %r276, %r109;
	@%p3 bra 	$L__BB3_3;
$L__BB3_4:
	shl.b32 	%r118, %r109, 2;
	mov.u32 	%r119, s_mem_char;
	add.s32 	%r10, %r119, %r118;
	mad.lo.s32 	%r120, %r109, 15, %r6;
	shl.b32 	%r121, %r120, 2;
	add.s32 	%r11, %r10, %r121;
	add.s32 	%r12, %r11, 4;
	shl.b32 	%r122, %r107, 2;
	add.s32 	%r13, %r12, %r122;
	bar.sync 	0;
	mul.lo.s32 	%r14, %r107, %r1;
	add.s32 	%r15, %r109, -1;
	mul.f32 	%f1, %f106, 0f00000000;
	and.b32  	%r16, %r109, 7;
	and.b32  	%r17, %r109, 2147483640;
	mov.b32 	%r278, 0;
	mov.u32 	%r277, %r107;
$L__BB3_5:
	min.s32 	%r123, %r277, 16;
	max.s32 	%r21, %r123, 1;
	and.b32  	%r22, %r21, 3;
	and.b32  	%r23, %r21, 7;
	sub.s32 	%r24, %r107, %r278;
	min.s32 	%r124, %r24, 16;
	mul.lo.s32 	%r25, %r124, %r109;
	setp.ge.s32 	%p4, %r297, %r25;
	@%p4 bra 	$L__BB3_10;
	mov.u32 	%r279, %r297;
$L__BB3_7:
	setp.lt.s32 	%p5, %r109, 0;
	div.s32 	%r27, %r279, %r109;
	add.s32 	%r28, %r27, %r278;
	setp.ge.s32 	%p6, %r28, %r107;
	or.pred  	%p7, %p5, %p6;
	@%p7 bra 	$L__BB3_9;
	ld.param.u64 	%rd45, [_Z56optimized_scaled_dot_product_attention_shared_mem_kernelI6__halfEvPKT_S3_S3_PS1_fiiii_param_1];
	rem.s32 	%r125, %r279, %r109;
	add.s32 	%r126, %r28, %r14;
	mad.lo.s32 	%r127, %r126, %r108, %r2;
	mad.lo.s32 	%r128, %r127, %r109, %r125;
	cvta.to.global.u64 	%rd10, %rd45;
	mul.wide.s32 	%rd11, %r128, 2;
	add.s64 	%rd12, %rd10, %rd11;
	ld.global.nc.u16 	%rs2, [%rd12];
	// begin inline asm
	{  cvt.f32.f16 %f108, %rs2;}

	// end inline asm
	mad.lo.s32 	%r129, %r27, %r6, %r125;
	shl.b32 	%r130, %r129, 2;
	add.s32 	%r131, %r10, %r130;
	st.shared.f32 	[%r131+4], %f108;
$L__BB3_9:
	add.s32 	%r279, %r279, %r3;
	setp.lt.s32 	%p8, %r279, %r25;
	@%p8 bra 	$L__BB3_7;
$L__BB3_10:
	bar.sync 	0;
	setp.lt.s32 	%p9, %r24, 1;
	mov.f32 	%f350, 0fFF800000;
	@%p9 bra 	$L__BB3_51;
	setp.lt.s32 	%p10, %r109, 1;
	@%p10 bra 	$L__BB3_31;
	mov.f32 	%f350, 0fFF800000;
	mov.b32 	%r280, 0;
$L__BB3_13:
	add.s32 	%r31, %r280, %r278;
	setp.lt.s32 	%p23, %r31, %r107;
	@%p23 bra 	$L__BB3_19;
$L__BB3_14:
	add.s32 	%r280, %r280, 1;
	setp.eq.s32 	%p33, %r280, %r21;
	@%p33 bra 	$L__BB3_51;
	bra.uni 	$L__BB3_13;
$L__BB3_15:
	setp.ge.s32 	%p119, %r297, %r109;
	@%p119 bra 	$L__BB3_18;
	ld.param.u64 	%rd46, [_Z56optimized_scaled_dot_product_attention_shared_mem_kernelI6__halfEvPKT_S3_S3_PS1_fiiii_param_3];
	add.s32 	%r271, %r14, %r5;
	mad.lo.s32 	%r272, %r271, %r108, %r2;
	mul.lo.s32 	%r18, %r272, %r109;
	cvta.to.global.u64 	%rd3, %rd46;
$L__BB3_17:
	add.s32 	%r273, %r297, %r18;
	shl.b32 	%r274, %r297, 2;
	add.s32 	%r275, %r13, %r274;
	ld.shared.f32 	%f334, [%r275+4];
	// begin inline asm
	{  cvt.rn.f16.f32 %rs18, %f334;}

	// end inline asm
	mul.wide.s32 	%rd43, %r273, 2;
	add.s64 	%rd44, %rd3, %rd43;
	st.global.u16 	[%rd44], %rs18;
	add.s32 	%r297, %r297, %r3;
	setp.lt.s32 	%p120, %r297, %r109;
	@%p120 bra 	$L__BB3_17;
$L__BB3_18:
	ret;
$L__BB3_19:
	setp.lt.u32 	%p24, %r15, 7;
	mul.lo.s32 	%r35, %r280, %r6;
	mov.f32 	%f340, 0f00000000;
	mov.b32 	%r282, 0;
	@%p24 bra 	$L__BB3_22;
	mov.f32 	%f340, 0f00000000;
	mov.b32 	%r281, 0;
$L__BB3_21:
	.pragma "nounroll";
	shl.b32 	%r144, %r281, 2;
	mov.u32 	%r145, s_mem_char;
	add.s32 	%r146, %r145, %r144;
	ld.shared.v4.f32 	{%f117, %f118, %f119, %f120}, [%r146];
	add.s32 	%r147, %r281, %r35;
	shl.b32 	%r148, %r147, 2;
	add.s32 	%r149, %r10, %r148;
	ld.shared.f32 	%f121, [%r149+4];
	fma.rn.f32 	%f122, %f117, %f121, %f340;
	ld.shared.f32 	%f123, [%r149+8];
	fma.rn.f32 	%f124, %f118, %f123, %f122;
	ld.shared.f32 	%f125, [%r149+12];
	fma.rn.f32 	%f126, %f119, %f125, %f124;
	ld.shared.f32 	%f127, [%r149+16];
	fma.rn.f32 	%f128, %f120, %f127, %f126;
	ld.shared.v4.f32 	{%f129, %f130, %f131, %f132}, [%r146+16];
	ld.shared.f32 	%f133, [%r149+20];
	fma.rn.f32 	%f134, %f129, %f133, %f128;
	ld.shared.f32 	%f135, [%r149+24];
	fma.rn.f32 	%f136, %f130, %f135, %f134;
	ld.shared.f32 	%f137, [%r149+28];
	fma.rn.f32 	%f138, %f131, %f137, %f136;
	ld.shared.f32 	%f139, [%r149+32];
	fma.rn.f32 	%f340, %f132, %f139, %f138;
	add.s32 	%r281, %r281, 8;
	setp.eq.s32 	%p25, %r281, %r17;
	mov.u32 	%r282, %r17;
	@%p25 bra 	$L__BB3_22;
	bra.uni 	$L__BB3_21;
$L__BB3_22:
	setp.eq.s32 	%p26, %r16, 0;
	@%p26 bra 	$L__BB3_30;
	setp.eq.s32 	%p27, %r16, 1;
	shl.b32 	%r150, %r282, 2;
	mov.u32 	%r151, s_mem_char;
	add.s32 	%r37, %r151, %r150;
	ld.shared.f32 	%f140, [%r37];
	add.s32 	%r152, %r282, %r35;
	shl.b32 	%r153, %r152, 2;
	add.s32 	%r38, %r10, %r153;
	ld.shared.f32 	%f141, [%r38+4];
	fma.rn.f32 	%f340, %f140, %f141, %f340;
	@%p27 bra 	$L__BB3_30;
	setp.eq.s32 	%p28, %r16, 2;
	ld.shared.f32 	%f142, [%r37+4];
	ld.shared.f32 	%f143, [%r38+8];
	fma.rn.f32 	%f340, %f142, %f143, %f340;
	@%p28 bra 	$L__BB3_30;
	setp.eq.s32 	%p29, %r16, 3;
	ld.shared.f32 	%f144, [%r37+8];
	ld.shared.f32 	%f145, [%r38+12];
	fma.rn.f32 	%f340, %f144, %f145, %f340;
	@%p29 bra 	$L__BB3_30;
	setp.eq.s32 	%p30, %r16, 4;
	ld.shared.f32 	%f146, [%r37+12];
	ld.shared.f32 	%f147, [%r38+16];
	fma.rn.f32 	%f340, %f146, %f147, %f340;
	@%p30 bra 	$L__BB3_30;
	setp.eq.s32 	%p31, %r16, 5;
	ld.shared.f32 	%f148, [%r37+16];
	ld.shared.f32 	%f149, [%r38+20];
	fma.rn.f32 	%f340, %f148, %f149, %f340;
	@%p31 bra 	$L__BB3_30;
	setp.eq.s32 	%p32, %r16, 6;
	ld.shared.f32 	%f150, [%r37+20];
	ld.shared.f32 	%f151, [%r38+24];
	fma.rn.f32 	%f340, %f150, %f151, %f340;
	@%p32 bra 	$L__BB3_30;
	ld.shared.f32 	%f152, [%r37+24];
	ld.shared.f32 	%f153, [%r38+28];
	fma.rn.f32 	%f340, %f152, %f153, %f340;
$L__BB3_30:
	mul.f32 	%f154, %f106, %f340;
	shl.b32 	%r154, %r31, 2;
	add.s32 	%r155, %r11, %r154;
	st.shared.f32 	[%r155+4], %f154;
	max.f32 	%f350, %f350, %f154;
	bra.uni 	$L__BB3_14;
$L__BB3_31:
	setp.lt.s32 	%p11, %r277, 4;
	mov.f32 	%f350, 0fFF800000;
	mov.b32 	%r284, 0;
	@%p11 bra 	$L__BB3_42;
	and.b32  	%r284, %r21, 28;
	mov.f32 	%f350, 0fFF800000;
	mov.b32 	%r283, 0;
$L__BB3_33:
	add.s32 	%r41, %r283, %r278;
	setp.ge.s32 	%p12, %r41, %r107;
	shl.b32 	%r134, %r41, 2;
	add.s32 	%r42, %r11, %r134;
	@%p12 bra 	$L__BB3_35;
	st.shared.f32 	[%r42+4], %f1;
	max.f32 	%f350, %f350, %f1;
$L__BB3_35:
	add.s32 	%r135, %r41, 1;
	setp.ge.s32 	%p13, %r135, %r107;
	@%p13 bra 	$L__BB3_37;
	st.shared.f32 	[%r42+8], %f1;
	max.f32 	%f350, %f350, %f1;
$L__BB3_37:
	add.s32 	%r136, %r41, 2;
	setp.ge.s32 	%p14, %r136, %r107;
	@%p14 bra 	$L__BB3_39;
	st.shared.f32 	[%r42+12], %f1;
	max.f32 	%f350, %f350, %f1;
$L__BB3_39:
	add.s32 	%r137, %r41, 3;
	setp.ge.s32 	%p15, %r137, %r107;
	@%p15 bra 	$L__BB3_41;
	st.shared.f32 	[%r42+16], %f1;
	max.f32 	%f350, %f350, %f1;
$L__BB3_41:
	add.s32 	%r283, %r283, 4;
	setp.ne.s32 	%p16, %r283, %r284;
	@%p16 bra 	$L__BB3_33;
$L__BB3_42:
	setp.eq.s32 	%p17, %r22, 0;
	@%p17 bra 	$L__BB3_51;
	add.s32 	%r45, %r284, %r278;
	setp.ge.s32 	%p18, %r45, %r107;
	shl.b32 	%r138, %r45, 2;
	add.s32 	%r46, %r11, %r138;
	@%p18 bra 	$L__BB3_45;
	st.shared.f32 	[%r46+4], %f1;
	max.f32 	%f350, %f350, %f1;
$L__BB3_45:
	setp.eq.s32 	%p19, %r22, 1;
	@%p19 bra 	$L__BB3_51;
	add.s32 	%r139, %r45, 1;
	setp.ge.s32 	%p20, %r139, %r107;
	@%p20 bra 	$L__BB3_48;
	st.shared.f32 	[%r46+8], %f1;
	max.f32 	%f350, %f350, %f1;
$L__BB3_48:
	setp.eq.s32 	%p21, %r22, 2;
	@%p21 bra 	$L__BB3_51;
	add.s32 	%r140, %r45, 2;
	setp.ge.s32 	%p22, %r140, %r107;
	@%p22 bra 	$L__BB3_51;
	st.shared.f32 	[%r46+12], %f1;
	max.f32 	%f350, %f350, %f1;
$L__BB3_51:
	bar.sync 	0;
	@%p9 bra 	$L__BB3_72;
	setp.lt.s32 	%p35, %r277, 4;
	mov.b32 	%r286, 0;
	@%p35 bra 	$L__BB3_63;
	mov.b32 	%r285, 0;
$L__BB3_54:
	add.s32 	%r48, %r285, %r278;
	setp.ge.s32 	%p36, %r48, %r107;
	shl.b32 	%r158, %r48, 2;
	add.s32 	%r49, %r11, %r158;
	@%p36 bra 	$L__BB3_56;
	ld.shared.f32 	%f155, [%r49+4];
	sub.f32 	%f156, %f155, %f350;
	fma.rn.f32 	%f157, %f156, 0f3BBB989D, 0f3F000000;
	cvt.sat.f32.f32 	%f158, %f157;
	mov.f32 	%f159, 0f4B400001;
	mov.f32 	%f160, 0f437C0000;
	fma.rm.f32 	%f161, %f158, %f160, %f159;
	add.f32 	%f162, %f161, 0fCB40007F;
	neg.f32 	%f163, %f162;
	fma.rn.f32 	%f164, %f156, 0f3FB8AA3B, %f163;
	fma.rn.f32 	%f165, %f156, 0f32A57060, %f164;
	mov.b32 	%r159, %f161;
	shl.b32 	%r160, %r159, 23;
	mov.b32 	%f166, %r160;
	ex2.approx.ftz.f32 	%f167, %f165;
	mul.f32 	%f168, %f167, %f166;
	st.shared.f32 	[%r49+4], %f168;
$L__BB3_56:
	add.s32 	%r161, %r48, 1;
	setp.ge.s32 	%p37, %r161, %r107;
	@%p37 bra 	$L__BB3_58;
	ld.shared.f32 	%f169, [%r49+8];
	sub.f32 	%f170, %f169, %f350;
	fma.rn.f32 	%f171, %f170, 0f3BBB989D, 0f3F000000;
	cvt.sat.f32.f32 	%f172, %f171;
	mov.f32 	%f173, 0f4B400001;
	mov.f32 	%f174, 0f437C0000;
	fma.rm.f32 	%f175, %f172, %f174, %f173;
	add.f32 	%f176, %f175, 0fCB40007F;
	neg.f32 	%f177, %f176;
	fma.rn.f32 	%f178, %f170, 0f3FB8AA3B, %f177;
	fma.rn.f32 	%f179, %f170, 0f32A57060, %f178;
	mov.b32 	%r162, %f175;
	shl.b32 	%r163, %r162, 23;
	mov.b32 	%f180, %r163;
	ex2.approx.ftz.f32 	%f181, %f179;
	mul.f32 	%f182, %f181, %f180;
	st.shared.f32 	[%r49+8], %f182;
$L__BB3_58:
	add.s32 	%r164, %r48, 2;
	setp.ge.s32 	%p38, %r164, %r107;
	@%p38 bra 	$L__BB3_60;
	ld.shared.f32 	%f183, [%r49+12];
	sub.f32 	%f184, %f183, %f350;
	fma.rn.f32 	%f185, %f184, 0f3BBB989D, 0f3F000000;
	cvt.sat.f32.f32 	%f186, %f185;
	mov.f32 	%f187, 0f4B400001;
	mov.f32 	%f188, 0f437C0000;
	fma.rm.f32 	%f189, %f186, %f188, %f187;
	add.f32 	%f190, %f189, 0fCB40007F;
	neg.f32 	%f191, %f190;
	fma.rn.f32 	%f192, %f184, 0f3FB8AA3B, %f191;
	fma.rn.f32 	%f193, %f184, 0f32A57060, %f192;
	mov.b32 	%r165, %f189;
	shl.b32 	%r166, %r165, 23;
	mov.b32 	%f194, %r166;
	ex2.approx.ftz.f32 	%f195, %f193;
	mul.f32 	%f196, %f195, %f194;
	st.shared.f32 	[%r49+12], %f196;
$L__BB3_60:
	add.s32 	%r167, %r48, 3;
	setp.ge.s32 	%p39, %r167, %r107;
	@%p39 bra 	$L__BB3_62;
	ld.shared.f32 	%f197, [%r49+16];
	sub.f32 	%f198, %f197, %f350;
	fma.rn.f32 	%f199, %f198, 0f3BBB989D, 0f3F000000;
	cvt.sat.f32.f32 	%f200, %f199;
	mov.f32 	%f201, 0f4B400001;
	mov.f32 	%f202, 0f437C0000;
	fma.rm.f32 	%f203, %f200, %f202, %f201;
	add.f32 	%f204, %f203, 0fCB40007F;
	neg.f32 	%f205, %f204;
	fma.rn.f32 	%f206, %f198, 0f3FB8AA3B, %f205;
	fma.rn.f32 	%f207, %f198, 0f32A57060, %f206;
	mov.b32 	%r168, %f203;
	shl.b32 	%r169, %r168, 23;
	mov.b32 	%f208, %r169;
	ex2.approx.ftz.f32 	%f209, %f207;
	mul.f32 	%f210, %f209, %f208;
	st.shared.f32 	[%r49+16], %f210;
$L__BB3_62:
	add.s32 	%r285, %r285, 4;
	and.b32  	%r286, %r21, 28;
	setp.ne.s32 	%p40, %r285, %r286;
	@%p40 bra 	$L__BB3_54;
$L__BB3_63:
	setp.eq.s32 	%p41, %r22, 0;
	@%p41 bra 	$L__BB3_72;
	add.s32 	%r53, %r286, %r278;
	setp.ge.s32 	%p42, %r53, %r107;
	shl.b32 	%r170, %r53, 2;
	add.s32 	%r54, %r11, %r170;
	@%p42 bra 	$L__BB3_66;
	ld.shared.f32 	%f211, [%r54+4];
	sub.f32 	%f212, %f211, %f350;
	fma.rn.f32 	%f213, %f212, 0f3BBB989D, 0f3F000000;
	cvt.sat.f32.f32 	%f214, %f213;
	mov.f32 	%f215, 0f4B400001;
	mov.f32 	%f216, 0f437C0000;
	fma.rm.f32 	%f217, %f214, %f216, %f215;
	add.f32 	%f218, %f217, 0fCB40007F;
	neg.f32 	%f219, %f218;
	fma.rn.f32 	%f220, %f212, 0f3FB8AA3B, %f219;
	fma.rn.f32 	%f221, %f212, 0f32A57060, %f220;
	mov.b32 	%r171, %f217;
	shl.b32 	%r172, %r171, 23;
	mov.b32 	%f222, %r172;
	ex2.approx.ftz.f32 	%f223, %f221;
	mul.f32 	%f224, %f223, %f222;
	st.shared.f32 	[%r54+4], %f224;
$L__BB3_66:
	setp.eq.s32 	%p43, %r22, 1;
	@%p43 bra 	$L__BB3_72;
	add.s32 	%r173, %r53, 1;
	setp.ge.s32 	%p44, %r173, %r107;
	@%p44 bra 	$L__BB3_69;
	ld.shared.f32 	%f225, [%r54+8];
	sub.f32 	%f226, %f225, %f350;
	fma.rn.f32 	%f227, %f226, 0f3BBB989D, 0f3F000000;
	cvt.sat.f32.f32 	%f228, %f227;
	mov.f32 	%f229, 0f4B400001;
	mov.f32 	%f230, 0f437C0000;
	fma.rm.f32 	%f231, %f228, %f230, %f229;
	add.f32 	%f232, %f231, 0fCB40007F;
	neg.f32 	%f233, %f232;
	fma.rn.f32 	%f234, %f226, 0f3FB8AA3B, %f233;
	fma.rn.f32 	%f235, %f226, 0f32A57060, %f234;
	mov.b32 	%r174, %f231;
	shl.b32 	%r175, %r174, 23;
	mov.b32 	%f236, %r175;
	ex2.approx.ftz.f32 	%f237, %f235;
	mul.f32 	%f238, %f237, %f236;
	st.shared.f32 	[%r54+8], %f238;
$L__BB3_69:
	setp.eq.s32 	%p45, %r22, 2;
	@%p45 bra 	$L__BB3_72;
	add.s32 	%r176, %r53, 2;
	setp.ge.s32 	%p46, %r176, %r107;
	@%p46 bra 	$L__BB3_72;
	ld.shared.f32 	%f239, [%r54+12];
	sub.f32 	%f240, %f239, %f350;
	fma.rn.f32 	%f241, %f240, 0f3BBB989D, 0f3F000000;
	cvt.sat.f32.f32 	%f242, %f241;
	mov.f32 	%f243, 0f4B400001;
	mov.f32 	%f244, 0f437C0000;
	fma.rm.f32 	%f245, %f242, %f244, %f243;
	add.f32 	%f246, %f245, 0fCB40007F;
	neg.f32 	%f247, %f246;
	fma.rn.f32 	%f248, %f240, 0f3FB8AA3B, %f247;
	fma.rn.f32 	%f249, %f240, 0f32A57060, %f248;
	mov.b32 	%r177, %f245;
	shl.b32 	%r178, %r177, 23;
	mov.b32 	%f250, %r178;
	ex2.approx.ftz.f32 	%f251, %f249;
	mul.f32 	%f252, %f251, %f250;
	st.shared.f32 	[%r54+12], %f252;
$L__BB3_72:
	bar.sync 	0;
	mov.f32 	%f364, 0f00000000;
	@%p9 bra 	$L__BB3_113;
	setp.lt.s32 	%p48, %r277, 8;
	mov.f32 	%f364, 0f00000000;
	mov.b32 	%r287, 0;
	@%p48 bra 	$L__BB3_92;
	and.b32  	%r287, %r21, 24;
	mov.f32 	%f364, 0f00000000;
	mov.b32 	%r290, 0;
$L__BB3_75:
	.pragma "nounroll";
	add.s32 	%r67, %r290, %r278;
	setp.ge.s32 	%p49, %r67, %r107;
	shl.b32 	%r181, %r67, 2;
	add.s32 	%r68, %r11, %r181;
	@%p49 bra 	$L__BB3_77;
	ld.shared.f32 	%f257, [%r68+4];
	add.f32 	%f364, %f364, %f257;
$L__BB3_77:
	add.s32 	%r182, %r67, 1;
	setp.ge.s32 	%p50, %r182, %r107;
	@%p50 bra 	$L__BB3_79;
	ld.shared.f32 	%f258, [%r68+8];
	add.f32 	%f364, %f364, %f258;
$L__BB3_79:
	add.s32 	%r183, %r67, 2;
	setp.ge.s32 	%p51, %r183, %r107;
	@%p51 bra 	$L__BB3_81;
	ld.shared.f32 	%f259, [%r68+12];
	add.f32 	%f364, %f364, %f259;
$L__BB3_81:
	add.s32 	%r184, %r67, 3;
	setp.ge.s32 	%p52, %r184, %r107;
	@%p52 bra 	$L__BB3_83;
	ld.shared.f32 	%f260, [%r68+16];
	add.f32 	%f364, %f364, %f260;
$L__BB3_83:
	add.s32 	%r185, %r67, 4;
	setp.ge.s32 	%p53, %r185, %r107;
	@%p53 bra 	$L__BB3_85;
	ld.shared.f32 	%f261, [%r68+20];
	add.f32 	%f364, %f364, %f261;
$L__BB3_85:
	add.s32 	%r186, %r67, 5;
	setp.ge.s32 	%p54, %r186, %r107;
	@%p54 bra 	$L__BB3_87;
	ld.shared.f32 	%f262, [%r68+24];
	add.f32 	%f364, %f364, %f262;
$L__BB3_87:
	add.s32 	%r187, %r67, 6;
	setp.ge.s32 	%p55, %r187, %r107;
	@%p55 bra 	$L__BB3_89;
	ld.shared.f32 	%f263, [%r68+28];
	add.f32 	%f364, %f364, %f263;
$L__BB3_89:
	add.s32 	%r188, %r67, 7;
	setp.ge.s32 	%p56, %r188, %r107;
	@%p56 bra 	$L__BB3_91;
	ld.shared.f32 	%f264, [%r68+32];
	add.f32 	%f364, %f364, %f264;
$L__BB3_91:
	add.s32 	%r290, %r290, 8;
	setp.eq.s32 	%p57, %r290, %r287;
	@%p57 bra 	$L__BB3_92;
	bra.uni 	$L__BB3_75;
$L__BB3_92:
	setp.eq.s32 	%p58, %r23, 0;
	@%p58 bra 	$L__BB3_113;
	setp.lt.u32 	%p59, %r23, 4;
	@%p59 bra 	$L__BB3_103;
	add.s32 	%r57, %r287, %r278;
	setp.ge.s32 	%p60, %r57, %r107;
	shl.b32 	%r189, %r57, 2;
	add.s32 	%r58, %r11, %r189;
	@%p60 bra 	$L__BB3_96;
	ld.shared.f32 	%f266, [%r58+4];
	add.f32 	%f364, %f364, %f266;
$L__BB3_96:
	add.s32 	%r190, %r57, 1;
	setp.ge.s32 	%p61, %r190, %r107;
	@%p61 bra 	$L__BB3_98;
	ld.shared.f32 	%f267, [%r58+8];
	add.f32 	%f364, %f364, %f267;
$L__BB3_98:
	add.s32 	%r191, %r57, 2;
	setp.ge.s32 	%p62, %r191, %r107;
	@%p62 bra 	$L__BB3_100;
	ld.shared.f32 	%f268, [%r58+12];
	add.f32 	%f364, %f364, %f268;
$L__BB3_100:
	add.s32 	%r192, %r57, 3;
	setp.ge.s32 	%p63, %r192, %r107;
	@%p63 bra 	$L__BB3_102;
	ld.shared.f32 	%f269, [%r58+16];
	add.f32 	%f364, %f364, %f269;
$L__BB3_102:
	add.s32 	%r287, %r287, 4;
$L__BB3_103:
	setp.eq.s32 	%p64, %r22, 0;
	@%p64 bra 	$L__BB3_113;
	setp.eq.s32 	%p65, %r22, 1;
	@%p65 bra 	$L__BB3_110;
	add.s32 	%r61, %r287, %r278;
	setp.ge.s32 	%p66, %r61, %r107;
	shl.b32 	%r193, %r61, 2;
	add.s32 	%r62, %r11, %r193;
	@%p66 bra 	$L__BB3_107;
	ld.shared.f32 	%f271, [%r62+4];
	add.f32 	%f364, %f364, %f271;
$L__BB3_107:
	add.s32 	%r194, %r61, 1;
	setp.ge.s32 	%p67, %r194, %r107;
	@%p67 bra 	$L__BB3_109;
	ld.shared.f32 	%f272, [%r62+8];
	add.f32 	%f364, %f364, %f272;
$L__BB3_109:
	add.s32 	%r287, %r287, 2;
$L__BB3_110:
	and.b32  	%r195, %r21, 1;
	setp.eq.b32 	%p68, %r195, 1;
	not.pred 	%p69, %p68;
	@%p69 bra 	$L__BB3_113;
	add.s32 	%r65, %r287, %r278;
	setp.ge.s32 	%p70, %r65, %r107;
	@%p70 bra 	$L__BB3_113;
	shl.b32 	%r196, %r65, 2;
	add.s32 	%r197, %r11, %r196;
	ld.shared.f32 	%f273, [%r197+4];
	add.f32 	%f364, %f364, %f273;
$L__BB3_113:
	and.b32  	%r198, %r297, 31;
	setp.ne.s32 	%p71, %r198, 0;
	mov.b32 	%r199, %f364;
	shfl.sync.down.b32	%r200|%p72, %r199, 16, 31, -1;
	mov.b32 	%f274, %r200;
	add.f32 	%f275, %f364, %f274;
	mov.b32 	%r201, %f275;
	shfl.sync.down.b32	%r202|%p73, %r201, 8, 31, -1;
	mov.b32 	%f276, %r202;
	add.f32 	%f277, %f275, %f276;
	mov.b32 	%r203, %f277;
	shfl.sync.down.b32	%r204|%p74, %r203, 4, 31, -1;
	mov.b32 	%f278, %r204;
	add.f32 	%f279, %f277, %f278;
	mov.b32 	%r205, %f279;
	shfl.sync.down.b32	%r206|%p75, %r205, 2, 31, -1;
	mov.b32 	%f280, %r206;
	add.f32 	%f281, %f279, %f280;
	mov.b32 	%r207, %f281;
	shfl.sync.down.b32	%r208|%p76, %r207, 1, 31, -1;
	mov.b32 	%f282, %r208;
	add.f32 	%f71, %f281, %f282;
	@%p71 bra 	$L__BB3_115;
	st.shared.f32 	[%r12], %f71;
$L__BB3_115:
	bar.sync 	0;
	ld.shared.f32 	%f72, [%r12];
	@%p9 bra 	$L__BB3_136;
	setp.lt.s32 	%p78, %r277, 4;
	mov.b32 	%r292, 0;
	@%p78 bra 	$L__BB3_127;
	and.b32  	%r292, %r21, 28;
	mov.b32 	%r291, 0;
$L__BB3_118:
	add.s32 	%r72, %r291, %r278;
	setp.ge.s32 	%p79, %r72, %r107;
	shl.b32 	%r211, %r72, 2;
	add.s32 	%r73, %r11, %r211;
	@%p79 bra 	$L__BB3_120;
	ld.shared.f32 	%f283, [%r73+4];
	div.rn.f32 	%f284, %f283, %f72;
	st.shared.f32 	[%r73+4], %f284;
$L__BB3_120:
	add.s32 	%r212, %r72, 1;
	setp.ge.s32 	%p80, %r212, %r107;
	@%p80 bra 	$L__BB3_122;
	ld.shared.f32 	%f285, [%r73+8];
	div.rn.f32 	%f286, %f285, %f72;
	st.shared.f32 	[%r73+8], %f286;
$L__BB3_122:
	add.s32 	%r213, %r72, 2;
	setp.ge.s32 	%p81, %r213, %r107;
	@%p81 bra 	$L__BB3_124;
	ld.shared.f32 	%f287, [%r73+12];
	div.rn.f32 	%f288, %f287, %f72;
	st.shared.f32 	[%r73+12], %f288;
$L__BB3_124:
	add.s32 	%r214, %r72, 3;
	setp.ge.s32 	%p82, %r214, %r107;
	@%p82 bra 	$L__BB3_126;
	ld.shared.f32 	%f289, [%r73+16];
	div.rn.f32 	%f290, %f289, %f72;
	st.shared.f32 	[%r73+16], %f290;
$L__BB3_126:
	add.s32 	%r291, %r291, 4;
	setp.ne.s32 	%p83, %r291, %r292;
	@%p83 bra 	$L__BB3_118;
$L__BB3_127:
	setp.eq.s32 	%p84, %r22, 0;
	@%p84 bra 	$L__BB3_136;
	add.s32 	%r76, %r292, %r278;
	setp.ge.s32 	%p85, %r76, %r107;
	shl.b32 	%r215, %r76, 2;
	add.s32 	%r77, %r11, %r215;
	@%p85 bra 	$L__BB3_130;
	ld.shared.f32 	%f291, [%r77+4];
	div.rn.f32 	%f292, %f291, %f72;
	st.shared.f32 	[%r77+4], %f292;
$L__BB3_130:
	setp.eq.s32 	%p86, %r22, 1;
	@%p86 bra 	$L__BB3_136;
	add.s32 	%r216, %r76, 1;
	setp.ge.s32 	%p87, %r216, %r107;
	@%p87 bra 	$L__BB3_133;
	ld.shared.f32 	%f293, [%r77+8];
	div.rn.f32 	%f294, %f293, %f72;
	st.shared.f32 	[%r77+8], %f294;
$L__BB3_133:
	setp.eq.s32 	%p88, %r22, 2;
	@%p88 bra 	$L__BB3_136;
	add.s32 	%r217, %r76, 2;
	setp.ge.s32 	%p89, %r217, %r107;
	@%p89 bra 	$L__BB3_136;
	ld.shared.f32 	%f295, [%r77+12];
	div.rn.f32 	%f296, %f295, %f72;
	st.shared.f32 	[%r77+12], %f296;
$L__BB3_136:
	setp.ge.s32 	%p90, %r297, %r109;
	bar.sync 	0;
	@%p90 bra 	$L__BB3_181;
	setp.gt.s32 	%p91, %r24, 0;
	mov.u32 	%r296, %r297;
	@%p91 bra 	$L__BB3_138;
	bra.uni 	$L__BB3_180;
$L__BB3_138:
	and.b32  	%r78, %r21, 24;
	mov.u32 	%r293, %r297;
$L__BB3_139:
	setp.lt.s32 	%p93, %r277, 8;
	mov.f32 	%f374, 0f00000000;
	mov.b32 	%r295, 0;
	@%p93 bra 	$L__BB3_158;
	mov.f32 	%f374, 0f00000000;
	mov.b32 	%r294, 0;
$L__BB3_141:
	.pragma "nounroll";
	add.s32 	%r81, %r294, %r278;
	setp.ge.s32 	%p94, %r81, %r107;
	shl.b32 	%r222, %r81, 2;
	add.s32 	%r82, %r11, %r222;
	@%p94 bra 	$L__BB3_143;
	add.s32 	%r223, %r81, %r14;
	mad.lo.s32 	%r224, %r223, %r108, %r2;
	mad.lo.s32 	%r225, %r224, %r109, %r293;
	ld.shared.f32 	%f303, [%r82+4];
	mul.wide.s32 	%rd13, %r225, 2;
	add.s64 	%rd14, %rd1, %rd13;
	ld.global.nc.u16 	%rs3, [%rd14];
	// begin inline asm
	{  cvt.f32.f16 %f302, %rs3;}

	// end inline asm
	fma.rn.f32 	%f374, %f303, %f302, %f374;
$L__BB3_143:
	add.s32 	%r83, %r81, 1;
	setp.ge.s32 	%p95, %r83, %r107;
	@%p95 bra 	$L__BB3_145;
	add.s32 	%r226, %r83, %r14;
	mad.lo.s32 	%r227, %r226, %r108, %r2;
	mad.lo.s32 	%r228, %r227, %r109, %r293;
	ld.shared.f32 	%f305, [%r82+8];
	mul.wide.s32 	%rd15, %r228, 2;
	add.s64 	%rd16, %rd1, %rd15;
	ld.global.nc.u16 	%rs4, [%rd16];
	// begin inline asm
	{  cvt.f32.f16 %f304, %rs4;}

	// end inline asm
	fma.rn.f32 	%f374, %f305, %f304, %f374;
$L__BB3_145:
	add.s32 	%r84, %r81, 2;
	setp.ge.s32 	%p96, %r84, %r107;
	@%p96 bra 	$L__BB3_147;
	add.s32 	%r229, %r84, %r14;
	mad.lo.s32 	%r230, %r229, %r108, %r2;
	mad.lo.s32 	%r231, %r230, %r109, %r293;
	ld.shared.f32 	%f307, [%r82+12];
	mul.wide.s32 	%rd17, %r231, 2;
	add.s64 	%rd18, %rd1, %rd17;
	ld.global.nc.u16 	%rs5, [%rd18];
	// begin inline asm
	{  cvt.f32.f16 %f306, %rs5;}

	// end inline asm
	fma.rn.f32 	%f374, %f307, %f306, %f374;
$L__BB3_147:
	add.s32 	%r85, %r81, 3;
	setp.ge.s32 	%p97, %r85, %r107;
	@%p97 bra 	$L__BB3_149;
	add.s32 	%r232, %r85, %r14;
	mad.lo.s32 	%r233, %r232, %r108, %r2;
	mad.lo.s32 	%r234, %r233, %r109, %r293;
	ld.shared.f32 	%f309, [%r82+16];
	mul.wide.s32 	%rd19, %r234, 2;
	add.s64 	%rd20, %rd1, %rd19;
	ld.global.nc.u16 	%rs6, [%rd20];
	// begin inline asm
	{  cvt.f32.f16 %f308, %rs6;}

	// end inline asm
	fma.rn.f32 	%f374, %f309, %f308, %f374;
$L__BB3_149:
	add.s32 	%r86, %r81, 4;
	setp.ge.s32 	%p98, %r86, %r107;
	@%p98 bra 	$L__BB3_151;
	add.s32 	%r235, %r86, %r14;
	mad.lo.s32 	%r236, %r235, %r108, %r2;
	mad.lo.s32 	%r237, %r236, %r109, %r293;
	ld.shared.f32 	%f311, [%r82+20];
	mul.wide.s32 	%rd21, %r237, 2;
	add.s64 	%rd22, %rd1, %rd21;
	ld.global.nc.u16 	%rs7, [%rd22];
	// begin inline asm
	{  cvt.f32.f16 %f310, %rs7;}

	// end inline asm
	fma.rn.f32 	%f374, %f311, %f310, %f374;
$L__BB3_151:
	add.s32 	%r87, %r81, 5;
	setp.ge.s32 	%p99, %r87, %r107;
	@%p99 bra 	$L__BB3_153;
	add.s32 	%r238, %r87, %r14;
	mad.lo.s32 	%r239, %r238, %r108, %r2;
	mad.lo.s32 	%r240, %r239, %r109, %r293;
	ld.shared.f32 	%f313, [%r82+24];
	mul.wide.s32 	%rd23, %r240, 2;
	add.s64 	%rd24, %rd1, %rd23;
	ld.global.nc.u16 	%rs8, [%rd24];
	// begin inline asm
	{  cvt.f32.f16 %f312, %rs8;}

	// end inline asm
	fma.rn.f32 	%f374, %f313, %f312, %f374;
$L__BB3_153:
	add.s32 	%r88, %r81, 6;
	setp.ge.s32 	%p100, %r88, %r107;
	@%p100 bra 	$L__BB3_155;
	add.s32 	%r241, %r88, %r14;
	mad.lo.s32 	%r242, %r241, %r108, %r2;
	mad.lo.s32 	%r243, %r242, %r109, %r293;
	ld.shared.f32 	%f315, [%r82+28];
	mul.wide.s32 	%rd25, %r243, 2;
	add.s64 	%rd26, %rd1, %rd25;
	ld.global.nc.u16 	%rs9, [%rd26];
	// begin inline asm
	{  cvt.f32.f16 %f314, %rs9;}

	// end inline asm
	fma.rn.f32 	%f374, %f315, %f314, %f374;
$L__BB3_155:
	add.s32 	%r89, %r81, 7;
	setp.ge.s32 	%p101, %r89, %r107;
	@%p101 bra 	$L__BB3_157;
	add.s32 	%r244, %r89, %r14;
	mad.lo.s32 	%r245, %r244, %r108, %r2;
	mad.lo.s32 	%r246, %r245, %r109, %r293;
	ld.shared.f32 	%f317, [%r82+32];
	mul.wide.s32 	%rd27, %r246, 2;
	add.s64 	%rd28, %rd1, %rd27;
	ld.global.nc.u16 	%rs10, [%rd28];
	// begin inline asm
	{  cvt.f32.f16 %f316, %rs10;}

	// end inline asm
	fma.rn.f32 	%f374, %f317, %f316, %f374;
$L__BB3_157:
	add.s32 	%r294, %r294, 8;
	setp.ne.s32 	%p102, %r294, %r78;
	mov.u32 	%r295, %r78;
	@%p102 bra 	$L__BB3_141;
$L__BB3_158:
	setp.eq.s32 	%p103, %r23, 0;
	@%p103 bra 	$L__BB3_179;
	add.s32 	%r92, %r295, %r278;
	setp.ge.s32 	%p104, %r92, %r107;
	shl.b32 	%r247, %r92, 2;
	add.s32 	%r93, %r11, %r247;
	@%p104 bra 	$L__BB3_161;
	add.s32 	%r248, %r92, %r14;
	mad.lo.s32 	%r249, %r248, %r108, %r2;
	mad.lo.s32 	%r250, %r249, %r109, %r293;
	ld.shared.f32 	%f319, [%r93+4];
	mul.wide.s32 	%rd29, %r250, 2;
	add.s64 	%rd30, %rd1, %rd29;
	ld.global.nc.u16 	%rs11, [%rd30];
	// begin inline asm
	{  cvt.f32.f16 %f318, %rs11;}

	// end inline asm
	fma.rn.f32 	%f374, %f319, %f318, %f374;
$L__BB3_161:
	setp.eq.s32 	%p105, %r23, 1;
	@%p105 bra 	$L__BB3_179;
	add.s32 	%r94, %r92, 1;
	setp.ge.s32 	%p106, %r94, %r107;
	@%p106 bra 	$L__BB3_164;
	add.s32 	%r251, %r94, %r14;
	mad.lo.s32 	%r252, %r251, %r108, %r2;
	mad.lo.s32 	%r253, %r252, %r109, %r293;
	ld.shared.f32 	%f321, [%r93+8];
	mul.wide.s32 	%rd31, %r253, 2;
	add.s64 	%rd32, %rd1, %rd31;
	ld.global.nc.u16 	%rs12, [%rd32];
	// begin inline asm
	{  cvt.f32.f16 %f320, %rs12;}

	// end inline asm
	fma.rn.f32 	%f374, %f321, %f320, %f374;
$L__BB3_164:
	setp.eq.s32 	%p107, %r23, 2;
	@%p107 bra 	$L__BB3_179;
	add.s32 	%r95, %r92, 2;
	setp.ge.s32 	%p108, %r95, %r107;
	@%p108 bra 	$L__BB3_167;
	add.s32 	%r254, %r95, %r14;
	mad.lo.s32 	%r255, %r254, %r108, %r2;
	mad.lo.s32 	%r256, %r255, %r109, %r293;
	ld.shared.f32 	%f323, [%r93+12];
	mul.wide.s32 	%rd33, %r256, 2;
	add.s64 	%rd34, %rd1, %rd33;
	ld.global.nc.u16 	%rs13, [%rd34];
	// begin inline asm
	{  cvt.f32.f16 %f322, %rs13;}

	// end inline asm
	fma.rn.f32 	%f374, %f323, %f322, %f374;
$L__BB3_167:
	setp.eq.s32 	%p109, %r23, 3;
	@%p109 bra 	$L__BB3_179;
	add.s32 	%r96, %r92, 3;
	setp.ge.s32 	%p110, %r96, %r107;
	@%p110 bra 	$L__BB3_170;
	add.s32 	%r257, %r96, %r14;
	mad.lo.s32 	%r258, %r257, %r108, %r2;
	mad.lo.s32 	%r259, %r258, %r109, %r293;
	ld.shared.f32 	%f325, [%r93+16];
	mul.wide.s32 	%rd35, %r259, 2;
	add.s64 	%rd36, %rd1, %rd35;
	ld.global.nc.u16 	%rs14, [%rd36];
	// begin inline asm
	{  cvt.f32.f16 %f324, %rs14;}

	// end inline asm
	fma.rn.f32 	%f374, %f325, %f324, %f374;
$L__BB3_170:
	setp.eq.s32 	%p111, %r23, 4;
	@%p111 bra 	$L__BB3_179;
	add.s32 	%r97, %r92, 4;
	setp.ge.s32 	%p112, %r97, %r107;
	@%p112 bra 	$L__BB3_173;
	add.s32 	%r260, %r97, %r14;
	mad.lo.s32 	%r261, %r260, %r108, %r2;
	mad.lo.s32 	%r262, %r261, %r109, %r293;
	ld.shared.f32 	%f327, [%r93+20];
	mul.wide.s32 	%rd37, %r262, 2;
	add.s64 	%rd38, %rd1, %rd37;
	ld.global.nc.u16 	%rs15, [%rd38];
	// begin inline asm
	{  cvt.f32.f16 %f326, %rs15;}

	// end inline asm
	fma.rn.f32 	%f374, %f327, %f326, %f374;
$L__BB3_173:
	setp.eq.s32 	%p113, %r23, 5;
	@%p113 bra 	$L__BB3_179;
	add.s32 	%r98, %r92, 5;
	setp.ge.s32 	%p114, %r98, %r107;
	@%p114 bra 	$L__BB3_176;
	add.s32 	%r263, %r98, %r14;
	mad.lo.s32 	%r264, %r263, %r108, %r2;
	mad.lo.s32 	%r265, %r264, %r109, %r293;
	ld.shared.f32 	%f329, [%r93+24];
	mul.wide.s32 	%rd39, %r265, 2;
	add.s64 	%rd40, %rd1, %rd39;
	ld.global.nc.u16 	%rs16, [%rd40];
	// begin inline asm
	{  cvt.f32.f16 %f328, %rs16;}

	// end inline asm
	fma.rn.f32 	%f374, %f329, %f328, %f374;
$L__BB3_176:
	setp.eq.s32 	%p115, %r23, 6;
	@%p115 bra 	$L__BB3_179;
	add.s32 	%r99, %r92, 6;
	setp.ge.s32 	%p116, %r99, %r107;
	@%p116 bra 	$L__BB3_179;
	add.s32 	%r266, %r99, %r14;
	mad.lo.s32 	%r267, %r266, %r108, %r2;
	mad.lo.s32 	%r268, %r267, %r109, %r293;
	ld.shared.f32 	%f331, [%r93+28];
	mul.wide.s32 	%rd41, %r268, 2;
	add.s64 	%rd42, %rd1, %rd41;
	ld.global.nc.u16 	%rs17, [%rd42];
	// begin inline asm
	{  cvt.f32.f16 %f330, %rs17;}

	// end inline asm
	fma.rn.f32 	%f374, %f331, %f330, %f374;
$L__BB3_179:
	shl.b32 	%r269, %r293, 2;
	add.s32 	%r270, %r13, %r269;
	ld.shared.f32 	%f332, [%r270+4];
	add.f32 	%f333, %f374, %f332;
	st.shared.f32 	[%r270+4], %f333;
	add.s32 	%r293, %r293, %r3;
	setp.lt.s32 	%p117, %r293, %r109;
	@%p117 bra 	$L__BB3_139;
	bra.uni 	$L__BB3_181;
$L__BB3_180:
	shl.b32 	%r218, %r296, 2;
	add.s32 	%r219, %r13, %r218;
	ld.shared.f32 	%f297, [%r219+4];
	add.f32 	%f298, %f297, 0f00000000;
	st.shared.f32 	[%r219+4], %f298;
	add.s32 	%r296, %r296, %r3;
	setp.lt.s32 	%p92, %r296, %r109;
	@%p92 bra 	$L__BB3_180;
$L__BB3_181:
	bar.sync 	0;
	add.s32 	%r278, %r278, 16;
	setp.lt.s32 	%p118, %r278, %r107;
	add.s32 	%r277, %r277, -16;
	@%p118 bra 	$L__BB3_5;
	bra.uni 	$L__BB3_15;

}
	// .globl	_Z45optimized_scaled_dot_product_attention_kernelI6__halfEvPKT_S3_S3_PS1_fiiii
.visible .entry _Z45optimized_scaled_dot_product_attention_kernelI6__halfEvPKT_S3_S3_PS1_fiiii(
	.param .u64 .ptr .align 1 _Z45optimized_scaled_dot_product_attention_kernelI6__halfEvPKT_S3_S3_PS1_fiiii_param_0,
	.param .u64 .ptr .align 1 _Z45optimized_scaled_dot_product_attention_kernelI6__halfEvPKT_S3_S3_PS1_fiiii_param_1,
	.param .u64 .ptr .align 1 _Z45optimized_scaled_dot_product_attention_kernelI6__halfEvPKT_S3_S3_PS1_fiiii_param_2,
	.param .u64 .ptr .align 1 _Z45optimized_scaled_dot_product_attention_kernelI6__halfEvPKT_S3_S3_PS1_fiiii_param_3,
	.param .f32 _Z45optimized_scaled_dot_product_attention_kernelI6__halfEvPKT_S3_S3_PS1_fiiii_param_4,
	.param .u32 _Z45optimized_scaled_dot_product_attention_kernelI6__halfEvPKT_S3_S3_PS1_fiiii_param_5,
	.param .u32 _Z45optimized_scaled_dot_product_attention_kernelI6__halfEvPKT_S3_S3_PS1_fiiii_param_6,
	.param .u32 _Z45optimized_scaled_dot_product_attention_kernelI6__halfEvPKT_S3_S3_PS1_fiiii_param_7,
	.param .u32 _Z45optimized_scaled_dot_product_attention_kernelI6__halfEvPKT_S3_S3_PS1_fiiii_param_8
)
{
	.local .align 16 .b8 	__local_depot4[4608];
	.reg .b64 	%SP;
	.reg .b64 	%SPL;
	.reg .pred 	%p<48>;
	.reg .b16 	%rs<67>;
	.reg .b32 	%r<130>;
	.reg .b32 	%f<161>;
	.reg .b64 	%rd<73>;

	mov.u64 	%SPL, __local_depot4;
	ld.param.u64 	%rd22, [_Z45optimized_scaled_dot_product_attention_kernelI6__halfEvPKT_S3_S3_PS1_fiiii_param_0];
	ld.param.u64 	%rd23, [_Z45optimized_scaled_dot_product_attention_kernelI6__halfEvPKT_S3_S3_PS1_fiiii_param_1];
	ld.param.u64 	%rd24, [_Z45optimized_scaled_dot_product_attention_kernelI6__halfEvPKT_S3_S3_PS1_fiiii_param_2];
	ld.param.u64 	%rd25, [_Z45optimized_scaled_dot_product_attention_kernelI6__halfEvPKT_S3_S3_PS1_fiiii_param_3];
	ld.param.f32 	%f17, [_Z45optimized_scaled_dot_product_attention_kernelI6__halfEvPKT_S3_S3_PS1_fiiii_param_4];
	ld.param.u32 	%r68, [_Z45optimized_scaled_dot_product_attention_kernelI6__halfEvPKT_S3_S3_PS1_fiiii_param_6];
	ld.param.u32 	%r69, [_Z45optimized_scaled_dot_product_attention_kernelI6__halfEvPKT_S3_S3_PS1_fiiii_param_7];
	ld.param.u32 	%r70, [_Z45optimized_scaled_dot_product_attention_kernelI6__halfEvPKT_S3_S3_PS1_fiiii_param_8];
	cvta.to.global.u64 	%rd1, %rd22;
	cvta.to.global.u64 	%rd2, %rd23;
	cvta.to.global.u64 	%rd3, %rd24;
	cvta.to.global.u64 	%rd4, %rd25;
	add.u64 	%rd5, %SPL, 0;
	add.u64 	%rd6, %SPL, 4096;
	mov.u32 	%r1, %ctaid.y;
	mov.u32 	%r71, %ctaid.z;
	mov.u32 	%r72, %ntid.x;
	mov.u32 	%r73, %tid.x;
	mad.lo.s32 	%r2, %r71, %r72, %r73;
	setp.ge.s32 	%p1, %r2, %r68;
	@%p1 bra 	$L__BB4_56;
	setp.lt.s32 	%p2, %r70, 1;
	@%p2 bra 	$L__BB4_14;
	and.b32  	%r3, %r70, 15;
	setp.lt.u32 	%p3, %r70, 16;
	mov.b32 	%r109, 0;
	@%p3 bra 	$L__BB4_5;
	and.b32  	%r109, %r70, 2147483632;
	mov.b32 	%r107, 0;
$L__BB4_4:
	.pragma "nounroll";
	mul.wide.u32 	%rd28, %r107, 4;
	add.s64 	%rd29, %rd5, %rd28;
	mov.f32 	%f18, 0f00000000;
	st.local.v4.f32 	[%rd29], {%f18, %f18, %f18, %f18};
	st.local.v4.f32 	[%rd29+16], {%f18, %f18, %f18, %f18};
	st.local.v4.f32 	[%rd29+32], {%f18, %f18, %f18, %f18};
	st.local.v4.f32 	[%rd29+48], {%f18, %f18, %f18, %f18};
	add.s32 	%r107, %r107, 16;
	setp.ne.s32 	%p4, %r107, %r109;
	@%p4 bra 	$L__BB4_4;
$L__BB4_5:
	setp.eq.s32 	%p5, %r3, 0;
	@%p5 bra 	$L__BB4_14;
	and.b32  	%r8, %r70, 7;
	setp.lt.u32 	%p6, %r3, 8;
	@%p6 bra 	$L__BB4_8;
	mul.wide.u32 	%rd30, %r109, 4;
	add.s64 	%rd31, %rd5, %rd30;
	mov.b32 	%r76, 0;
	st.local.u32 	[%rd31], %r76;
	st.local.u32 	[%rd31+4], %r76;
	st.local.u32 	[%rd31+8], %r76;
	st.local.u32 	[%rd31+12], %r76;
	st.local.u32 	[%rd31+16], %r76;
	st.local.u32 	[%rd31+20], %r76;
	st.local.u32 	[%rd31+24], %r76;
	st.local.u32 	[%rd31+28], %r76;
	add.s32 	%r109, %r109, 8;
$L__BB4_8:
	setp.eq.s32 	%p7, %r8, 0;
	@%p7 bra 	$L__BB4_14;
	and.b32  	%r11, %r70, 3;
	setp.lt.u32 	%p8, %r8, 4;
	@%p8 bra 	$L__BB4_11;
	mul.wide.u32 	%rd32, %r109, 4;
	add.s64 	%rd33, %rd5, %rd32;
	mov.b32 	%r77, 0;
	st.local.u32 	[%rd33], %r77;
	st.local.u32 	[%rd33+4], %r77;
	st.local.u32 	[%rd33+8], %r77;
	st.local.u32 	[%rd33+12], %r77;
	add.s32 	%r109, %r109, 4;
$L__BB4_11:
	setp.eq.s32 	%p9, %r11, 0;
	@%p9 bra 	$L__BB4_14;
	mov.b32 	%r112, 0;
$L__BB4_13:
	.pragma "nounroll";
	mul.wide.u32 	%rd34, %r109, 4;
	add.s64 	%rd35, %rd5, %rd34;
	mov.b32 	%r79, 0;
	st.local.u32 	[%rd35], %r79;
	add.s32 	%r109, %r109, 1;
	add.s32 	%r112, %r112, 1;
	setp.ne.s32 	%p10, %r112, %r11;
	@%p10 bra 	$L__BB4_13;
$L__BB4_14:
	setp.lt.s32 	%p11, %r70, 1;
	@%p11 bra 	$L__BB4_56;
	min.s32 	%r18, %r70, 128;
	mov.u32 	%r81, %ctaid.x;
	mul.lo.s32 	%r19, %r68, %r81;
	add.s32 	%r82, %r19, %r2;
	mad.lo.s32 	%r83, %r82, %r69, %r1;
	mul.lo.s32 	%r20, %r83, %r70;
	mov.f32 	%f156, 0fFF800000;
	mov.b32 	%r114, 0;
	mov.u32 	%r113, %r70;
$L__BB4_16:
	min.s32 	%r23, %r70, %r113;
	min.s32 	%r84, %r23, 128;
	max.s32 	%r24, %r84, 1;
	setp.lt.s32 	%p12, %r114, %r70;
	@%p12 bra 	$L__BB4_57;
$L__BB4_17:
	and.b32  	%r39, %r24, 7;
	and.b32  	%r40, %r24, 248;
	mov.b32 	%r117, 0;
$L__BB4_18:
	mov.f32 	%f158, 0f00000000;
	@%p12 bra 	$L__BB4_19;
	bra.uni 	$L__BB4_41;
$L__BB4_19:
	setp.lt.s32 	%p19, %r23, 8;
	add.s32 	%r89, %r117, %r19;
	mad.lo.s32 	%r90, %r89, %r69, %r1;
	mad.lo.s32 	%r37, %r90, %r70, %r114;
	mov.f32 	%f158, 0f00000000;
	mov.b32 	%r121, 0;
	@%p19 bra 	$L__BB4_33;
	mov.f32 	%f158, 0f00000000;
	mov.b32 	%r118, 0;
	bra.uni 	$L__BB4_32;
$L__BB4_21:
	setp.lt.s32 	%p29, %r23, 8;
	add.s32 	%r97, %r117, %r19;
	mad.lo.s32 	%r98, %r97, %r69, %r1;
	mul.lo.s32 	%r35, %r98, %r70;
	mov.b32 	%r120, 0;
	@%p29 bra 	$L__BB4_24;
	mov.b32 	%r119, 0;
$L__BB4_23:
	.pragma "nounroll";
	add.s32 	%r100, %r119, %r114;
	add.s32 	%r101, %r100, %r35;
	mul.wide.s32 	%rd46, %r101, 2;
	add.s64 	%rd47, %rd3, %rd46;
	ld.global.nc.u16 	%rs23, [%rd47];
	// begin inline asm
	{  cvt.f32.f16 %f81, %rs23;}

	// end inline asm
	mul.wide.u32 	%rd48, %r100, 4;
	add.s64 	%rd49, %rd5, %rd48;
	ld.local.f32 	%f89, [%rd49];
	fma.rn.f32 	%f90, %f6, %f81, %f89;
	st.local.f32 	[%rd49], %f90;
	ld.global.nc.u16 	%rs24, [%rd47+2];
	// begin inline asm
	{  cvt.f32.f16 %f82, %rs24;}

	// end inline asm
	ld.local.f32 	%f91, [%rd49+4];
	fma.rn.f32 	%f92, %f6, %f82, %f91;
	st.local.f32 	[%rd49+4], %f92;
	ld.global.nc.u16 	%rs25, [%rd47+4];
	// begin inline asm
	{  cvt.f32.f16 %f83, %rs25;}

	// end inline asm
	ld.local.f32 	%f93, [%rd49+8];
	fma.rn.f32 	%f94, %f6, %f83, %f93;
	st.local.f32 	[%rd49+8], %f94;
	ld.global.nc.u16 	%rs26, [%rd47+6];
	// begin inline asm
	{  cvt.f32.f16 %f84, %rs26;}

	// end inline asm
	ld.local.f32 	%f95, [%rd49+12];
	fma.rn.f32 	%f96, %f6, %f84, %f95;
	st.local.f32 	[%rd49+12], %f96;
	ld.global.nc.u16 	%rs27, [%rd47+8];
	// begin inline asm
	{  cvt.f32.f16 %f85, %rs27;}

	// end inline asm
	ld.local.f32 	%f97, [%rd49+16];
	fma.rn.f32 	%f98, %f6, %f85, %f97;
	st.local.f32 	[%rd49+16], %f98;
	ld.global.nc.u16 	%rs28, [%rd47+10];
	// begin inline asm
	{  cvt.f32.f16 %f86, %rs28;}

	// end inline asm
	ld.local.f32 	%f99, [%rd49+20];
	fma.rn.f32 	%f100, %f6, %f86, %f99;
	st.local.f32 	[%rd49+20], %f100;
	ld.global.nc.u16 	%rs29, [%rd47+12];
	// begin inline asm
	{  cvt.f32.f16 %f87, %rs29;}

	// end inline asm
	ld.local.f32 	%f101, [%rd49+24];
	fma.rn.f32 	%f102, %f6, %f87, %f101;
	st.local.f32 	[%rd49+24], %f102;
	ld.global.nc.u16 	%rs30, [%rd47+14];
	// begin inline asm
	{  cvt.f32.f16 %f88, %rs30;}

	// end inline asm
	ld.local.f32 	%f103, [%rd49+28];
	fma.rn.f32 	%f104, %f6, %f88, %f103;
	st.local.f32 	[%rd49+28], %f104;
	add.s32 	%r119, %r119, 8;
	setp.eq.s32 	%p30, %r119, %r40;
	mov.u32 	%r120, %r40;
	@%p30 bra 	$L__BB4_24;
	bra.uni 	$L__BB4_23;
$L__BB4_24:
	setp.eq.s32 	%p31, %r39, 0;
	@%p31 bra 	$L__BB4_42;
	setp.eq.s32 	%p32, %r39, 1;
	add.s32 	%r102, %r120, %r114;
	add.s32 	%r103, %r102, %r35;
	mul.wide.s32 	%rd50, %r103, 2;
	add.s64 	%rd9, %rd3, %rd50;
	ld.global.nc.u16 	%rs31, [%rd9];
	// begin inline asm
	{  cvt.f32.f16 %f105, %rs31;}

	// end inline asm
	mul.wide.u32 	%rd51, %r102, 4;
	add.s64 	%rd52, %rd5, %rd51;
	ld.local.f32 	%f106, [%rd52];
	fma.rn.f32 	%f107, %f6, %f105, %f106;
	st.local.f32 	[%rd52], %f107;
	@%p32 bra 	$L__BB4_42;
	setp.eq.s32 	%p33, %r39, 2;
	ld.global.nc.u16 	%rs32, [%rd9+2];
	// begin inline asm
	{  cvt.f32.f16 %f108, %rs32;}

	// end inline asm
	cvt.u64.u32 	%rd53, %r120;
	cvt.u64.u32 	%rd54, %r114;
	add.s64 	%rd55, %rd53, %rd54;
	shl.b64 	%rd56, %rd55, 2;
	add.s64 	%rd10, %rd5, %rd56;
	ld.local.f32 	%f109, [%rd10+4];
	fma.rn.f32 	%f110, %f6, %f108, %f109;
	st.local.f32 	[%rd10+4], %f110;
	@%p33 bra 	$L__BB4_42;
	setp.eq.s32 	%p34, %r39, 3;
	ld.global.nc.u16 	%rs33, [%rd9+4];
	// begin inline asm
	{  cvt.f32.f16 %f111, %rs33;}

	// end inline asm
	ld.local.f32 	%f112, [%rd10+8];
	fma.rn.f32 	%f113, %f6, %f111, %f112;
	st.local.f32 	[%rd10+8], %f113;
	@%p34 bra 	$L__BB4_42;
	setp.eq.s32 	%p35, %r39, 4;
	ld.global.nc.u16 	%rs34, [%rd9+6];
	// begin inline asm
	{  cvt.f32.f16 %f114, %rs34;}

	// end inline asm
	ld.local.f32 	%f115, [%rd10+12];
	fma.rn.f32 	%f116, %f6, %f114, %f115;
	st.local.f32 	[%rd10+12], %f116;
	@%p35 bra 	$L__BB4_42;
	setp.eq.s32 	%p36, %r39, 5;
	ld.global.nc.u16 	%rs35, [%rd9+8];
	// begin inline asm
	{  cvt.f32.f16 %f117, %rs35;}

	// end inline asm
	ld.local.f32 	%f118, [%rd10+16];
	fma.rn.f32 	%f119, %f6, %f117, %f118;
	st.local.f32 	[%rd10+16], %f119;
	@%p36 bra 	$L__BB4_42;
	setp.eq.s32 	%p37, %r39, 6;
	ld.global.nc.u16 	%rs36, [%rd9+10];
	// begin inline asm
	{  cvt.f32.f16 %f120, %rs36;}

	// end inline asm
	ld.local.f32 	%f121, [%rd10+20];
	fma.rn.f32 	%f122, %f6, %f120, %f121;
	st.local.f32 	[%rd10+20], %f122;
	@%p37 bra 	$L__BB4_42;
	ld.global.nc.u16 	%rs37, [%rd9+12];
	// begin inline asm
	{  cvt.f32.f16 %f123, %rs37;}

	// end inline asm
	ld.local.f32 	%f124, [%rd10+24];
	fma.rn.f32 	%f125, %f6, %f123, %f124;
	st.local.f32 	[%rd10+24], %f125;
	bra.uni 	$L__BB4_42;
$L__BB4_32:
	.pragma "nounroll";
	add.s32 	%r92, %r37, %r118;
	mul.wide.u32 	%rd40, %r118, 4;
	add.s64 	%rd41, %rd6, %rd40;
	ld.local.v4.f32 	{%f39, %f40, %f41, %f42}, [%rd41];
	mul.wide.s32 	%rd42, %r92, 2;
	add.s64 	%rd43, %rd2, %rd42;
	ld.global.nc.u16 	%rs8, [%rd43];
	// begin inline asm
	{  cvt.f32.f16 %f31, %rs8;}

	// end inline asm
	fma.rn.f32 	%f43, %f39, %f31, %f158;
	ld.global.nc.u16 	%rs9, [%rd43+2];
	// begin inline asm
	{  cvt.f32.f16 %f32, %rs9;}

	// end inline asm
	fma.rn.f32 	%f44, %f40, %f32, %f43;
	ld.global.nc.u16 	%rs10, [%rd43+4];
	// begin inline asm
	{  cvt.f32.f16 %f33, %rs10;}

	// end inline asm
	fma.rn.f32 	%f45, %f41, %f33, %f44;
	ld.global.nc.u16 	%rs11, [%rd43+6];
	// begin inline asm
	{  cvt.f32.f16 %f34, %rs11;}

	// end inline asm
	fma.rn.f32 	%f46, %f42, %f34, %f45;
	ld.local.v4.f32 	{%f47, %f48, %f49, %f50}, [%rd41+16];
	ld.global.nc.u16 	%rs12, [%rd43+8];
	// begin inline asm
	{  cvt.f32.f16 %f35, %rs12;}

	// end inline asm
	fma.rn.f32 	%f51, %f47, %f35, %f46;
	ld.global.nc.u16 	%rs13, [%rd43+10];
	// begin inline asm
	{  cvt.f32.f16 %f36, %rs13;}

	// end inline asm
	fma.rn.f32 	%f52, %f48, %f36, %f51;
	ld.global.nc.u16 	%rs14, [%rd43+12];
	// begin inline asm
	{  cvt.f32.f16 %f37, %rs14;}

	// end inline asm
	fma.rn.f32 	%f53, %f49, %f37, %f52;
	ld.global.nc.u16 	%rs15, [%rd43+14];
	// begin inline asm
	{  cvt.f32.f16 %f38, %rs15;}

	// end inline asm
	fma.rn.f32 	%f158, %f50, %f38, %f53;
	add.s32 	%r118, %r118, 8;
	setp.eq.s32 	%p20, %r118, %r40;
	mov.u32 	%r121, %r40;
	@%p20 bra 	$L__BB4_33;
	bra.uni 	$L__BB4_32;
$L__BB4_33:
	setp.eq.s32 	%p21, %r39, 0;
	@%p21 bra 	$L__BB4_41;
	setp.eq.s32 	%p22, %r39, 1;
	add.s32 	%r93, %r37, %r121;
	mul.wide.u32 	%rd44, %r121, 4;
	add.s64 	%rd11, %rd6, %rd44;
	ld.local.f32 	%f55, [%rd11];
	mul.wide.s32 	%rd45, %r93, 2;
	add.s64 	%rd12, %rd2, %rd45;
	ld.global.nc.u16 	%rs16, [%rd12];
	// begin inline asm
	{  cvt.f32.f16 %f54, %rs16;}

	// end inline asm
	fma.rn.f32 	%f158, %f55, %f54, %f158;
	@%p22 bra 	$L__BB4_41;
	setp.eq.s32 	%p23, %r39, 2;
	ld.local.f32 	%f57, [%rd11+4];
	ld.global.nc.u16 	%rs17, [%rd12+2];
	// begin inline asm
	{  cvt.f32.f16 %f56, %rs17;}

	// end inline asm
	fma.rn.f32 	%f158, %f57, %f56, %f158;
	@%p23 bra 	$L__BB4_41;
	setp.eq.s32 	%p24, %r39, 3;
	ld.local.f32 	%f59, [%rd11+8];
	ld.global.nc.u16 	%rs18, [%rd12+4];
	// begin inline asm
	{  cvt.f32.f16 %f58, %rs18;}

	// end inline asm
	fma.rn.f32 	%f158, %f59, %f58, %f158;
	@%p24 bra 	$L__BB4_41;
	setp.eq.s32 	%p25, %r39, 4;
	ld.local.f32 	%f61, [%rd11+12];
	ld.global.nc.u16 	%rs19, [%rd12+6];
	// begin inline asm
	{  cvt.f32.f16 %f60, %rs19;}

	// end inline asm
	fma.rn.f32 	%f158, %f61, %f60, %f158;
	@%p25 bra 	$L__BB4_41;
	setp.eq.s32 	%p26, %r39, 5;
	ld.local.f32 	%f63, [%rd11+16];
	ld.global.nc.u16 	%rs20, [%rd12+8];
	// begin inline asm
	{  cvt.f32.f16 %f62, %rs20;}

	// end inline asm
	fma.rn.f32 	%f158, %f63, %f62, %f158;
	@%p26 bra 	$L__BB4_41;
	setp.eq.s32 	%p27, %r39, 6;
	ld.local.f32 	%f65, [%rd11+20];
	ld.global.nc.u16 	%rs21, [%rd12+10];
	// begin inline asm
	{  cvt.f32.f16 %f64, %rs21;}

	// end inline asm
	fma.rn.f32 	%f158, %f65, %f64, %f158;
	@%p27 bra 	$L__BB4_41;
	ld.local.f32 	%f67, [%rd11+24];
	ld.global.nc.u16 	%rs22, [%rd12+12];
	// begin inline asm
	{  cvt.f32.f16 %f66, %rs22;}

	// end inline asm
	fma.rn.f32 	%f158, %f67, %f66, %f158;
$L__BB4_41:
	mul.f32 	%f68, %f17, %f158;
	sub.f32 	%f69, %f68, %f156;
	fma.rn.f32 	%f70, %f69, 0f3BBB989D, 0f3F000000;
	cvt.sat.f32.f32 	%f71, %f70;
	mov.f32 	%f72, 0f4B400001;
	mov.f32 	%f73, 0f437C0000;
	fma.rm.f32 	%f74, %f71, %f73, %f72;
	add.f32 	%f75, %f74, 0fCB40007F;
	neg.f32 	%f76, %f75;
	fma.rn.f32 	%f77, %f69, 0f3FB8AA3B, %f76;
	fma.rn.f32 	%f78, %f69, 0f32A57060, %f77;
	mov.b32 	%r94, %f74;
	shl.b32 	%r95, %r94, 23;
	mov.b32 	%f79, %r95;
	ex2.approx.ftz.f32 	%f80, %f78;
	mul.f32 	%f6, %f80, %f79;
	max.f32 	%f156, %f156, %f68;
	@%p12 bra 	$L__BB4_21;
$L__BB4_42:
	add.s32 	%r117, %r117, 1;
	setp.eq.s32 	%p38, %r117, %r68;
	@%p38 bra 	$L__BB4_43;
	bra.uni 	$L__BB4_18;
$L__BB4_43:
	add.s32 	%r114, %r114, %r18;
	setp.lt.s32 	%p39, %r114, %r70;
	sub.s32 	%r113, %r113, %r18;
	@%p39 bra 	$L__BB4_16;
	and.b32  	%r48, %r70, 15;
	setp.lt.u32 	%p40, %r70, 16;
	mov.b32 	%r126, 0;
	@%p40 bra 	$L__BB4_47;
	and.b32  	%r126, %r70, 2147483632;
	neg.s32 	%r124, %r126;
	add.s64 	%rd15, %rd4, 16;
	add.s64 	%rd71, %rd5, 32;
	mov.u32 	%r123, %r20;
$L__BB4_46:
	.pragma "nounroll";
	mul.wide.s32 	%rd57, %r123, 2;
	add.s64 	%rd58, %rd15, %rd57;
	ld.local.v4.f32 	{%f126, %f127, %f128, %f129}, [%rd71+-32];
	// begin inline asm
	{  cvt.rn.f16.f32 %rs38, %f126;}

	// end inline asm
	st.global.u16 	[%rd58+-16], %rs38;
	// begin inline asm
	{  cvt.rn.f16.f32 %rs39, %f127;}

	// end inline asm
	st.global.u16 	[%rd58+-14], %rs39;
	// begin inline asm
	{  cvt.rn.f16.f32 %rs40, %f128;}

	// end inline asm
	st.global.u16 	[%rd58+-12], %rs40;
	// begin inline asm
	{  cvt.rn.f16.f32 %rs41, %f129;}

	// end inline asm
	st.global.u16 	[%rd58+-10], %rs41;
	ld.local.v4.f32 	{%f130, %f131, %f132, %f133}, [%rd71+-16];
	// begin inline asm
	{  cvt.rn.f16.f32 %rs42, %f130;}

	// end inline asm
	st.global.u16 	[%rd58+-8], %rs42;
	// begin inline asm
	{  cvt.rn.f16.f32 %rs43, %f131;}

	// end inline asm
	st.global.u16 	[%rd58+-6], %rs43;
	// begin inline asm
	{  cvt.rn.f16.f32 %rs44, %f132;}

	// end inline asm
	st.global.u16 	[%rd58+-4], %rs44;
	// begin inline asm
	{  cvt.rn.f16.f32 %rs45, %f133;}

	// end inline asm
	st.global.u16 	[%rd58+-2], %rs45;
	ld.local.v4.f32 	{%f134, %f135, %f136, %f137}, [%rd71];
	// begin inline asm
	{  cvt.rn.f16.f32 %rs46, %f134;}

	// end inline asm
	st.global.u16 	[%rd58], %rs46;
	// begin inline asm
	{  cvt.rn.f16.f32 %rs47, %f135;}

	// end inline asm
	st.global.u16 	[%rd58+2], %rs47;
	// begin inline asm
	{  cvt.rn.f16.f32 %rs48, %f136;}

	// end inline asm
	st.global.u16 	[%rd58+4], %rs48;
	// begin inline asm
	{  cvt.rn.f16.f32 %rs49, %f137;}

	// end inline asm
	st.global.u16 	[%rd58+6], %rs49;
	ld.local.v4.f32 	{%f138, %f139, %f140, %f141}, [%rd71+16];
	// begin inline asm
	{  cvt.rn.f16.f32 %rs50, %f138;}

	// end inline asm
	st.global.u16 	[%rd58+8], %rs50;
	// begin inline asm
	{  cvt.rn.f16.f32 %rs51, %f139;}

	// end inline asm
	st.global.u16 	[%rd58+10], %rs51;
	// begin inline asm
	{  cvt.rn.f16.f32 %rs52, %f140;}

	// end inline asm
	st.global.u16 	[%rd58+12], %rs52;
	// begin inline asm
	{  cvt.rn.f16.f32 %rs53, %f141;}

	// end inline asm
	st.global.u16 	[%rd58+14], %rs53;
	add.s32 	%r124, %r124, 16;
	add.s32 	%r123, %r123, 16;
	add.s64 	%rd71, %rd71, 64;
	setp.ne.s32 	%p41, %r124, 0;
	@%p41 bra 	$L__BB4_46;
$L__BB4_47:
	setp.eq.s32 	%p42, %r48, 0;
	@%p42 bra 	$L__BB4_56;
	and.b32  	%r56, %r70, 7;
	setp.lt.u32 	%p43, %r48, 8;
	@%p43 bra 	$L__BB4_50;
	add.s32 	%r105, %r126, %r20;
	mul.wide.u32 	%rd59, %r126, 4;
	add.s64 	%rd60, %rd5, %rd59;
	ld.local.f32 	%f142, [%rd60];
	// begin inline asm
	{  cvt.rn.f16.f32 %rs54, %f142;}

	// end inline asm
	mul.wide.s32 	%rd61, %r105, 2;
	add.s64 	%rd62, %rd4, %rd61;
	st.global.u16 	[%rd62], %rs54;
	ld.local.f32 	%f143, [%rd60+4];
	// begin inline asm
	{  cvt.rn.f16.f32 %rs55, %f143;}

	// end inline asm
	st.global.u16 	[%rd62+2], %rs55;
	ld.local.f32 	%f144, [%rd60+8];
	// begin inline asm
	{  cvt.rn.f16.f32 %rs56, %f144;}

	// end inline asm
	st.global.u16 	[%rd62+4], %rs56;
	ld.local.f32 	%f145, [%rd60+12];
	// begin inline asm
	{  cvt.rn.f16.f32 %rs57, %f145;}

	// end inline asm
	st.global.u16 	[%rd62+6], %rs57;
	ld.local.f32 	%f146, [%rd60+16];
	// begin inline asm
	{  cvt.rn.f16.f32 %rs58, %f146;}

	// end inline asm
	st.global.u16 	[%rd62+8], %rs58;
	ld.local.f32 	%f147, [%rd60+20];
	// begin inline asm
	{  cvt.rn.f16.f32 %rs59, %f147;}

	// end inline asm
	st.global.u16 	[%rd62+10], %rs59;
	ld.local.f32 	%f148, [%rd60+24];
	// begin inline asm
	{  cvt.rn.f16.f32 %rs60, %f148;}

	// end inline asm
	st.global.u16 	[%rd62+12], %rs60;
	ld.local.f32 	%f149, [%rd60+28];
	// begin inline asm
	{  cvt.rn.f16.f32 %rs61, %f149;}

	// end inline asm
	st.global.u16 	[%rd62+14], %rs61;
	add.s32 	%r126, %r126, 8;
$L__BB4_50:
	setp.eq.s32 	%p44, %r56, 0;
	@%p44 bra 	$L__BB4_56;
	and.b32  	%r59, %r70, 3;
	setp.lt.u32 	%p45, %r56, 4;
	@%p45 bra 	$L__BB4_53;
	add.s32 	%r106, %r126, %r20;
	mul.wide.u32 	%rd63, %r126, 4;
	add.s64 	%rd64, %rd5, %rd63;
	ld.local.f32 	%f150, [%rd64];
	// begin inline asm
	{  cvt.rn.f16.f32 %rs62, %f150;}

	// end inline asm
	mul.wide.s32 	%rd65, %r106, 2;
	add.s64 	%rd66, %rd4, %rd65;
	st.global.u16 	[%rd66], %rs62;
	ld.local.f32 	%f151, [%rd64+4];
	// begin inline asm
	{  cvt.rn.f16.f32 %rs63, %f151;}

	// end inline asm
	st.global.u16 	[%rd66+2], %rs63;
	ld.local.f32 	%f152, [%rd64+8];
	// begin inline asm
	{  cvt.rn.f16.f32 %rs64, %f152;}

	// end inline asm
	st.global.u16 	[%rd66+4], %rs64;
	ld.local.f32 	%f153, [%rd64+12];
	// begin inline asm
	{  cvt.rn.f16.f32 %rs65, %f153;}

	// end inline asm
	st.global.u16 	[%rd66+6], %rs65;
	add.s32 	%r126, %r126, 4;
$L__BB4_53:
	setp.eq.s32 	%p46, %r59, 0;
	@%p46 bra 	$L__BB4_56;
	mul.wide.u32 	%rd67, %r126, 4;
	add.s64 	%rd72, %rd5, %rd67;
	add.s32 	%r129, %r126, %r20;
	neg.s32 	%r128, %r59;
$L__BB4_55:
	.pragma "nounroll";
	mul.wide.s32 	%rd68, %r129, 2;
	add.s64 	%rd69, %rd4, %rd68;
	ld.local.f32 	%f154, [%rd72];
	// begin inline asm
	{  cvt.rn.f16.f32 %rs66, %f154;}

	// end inline asm
	st.global.u16 	[%rd69], %rs66;
	add.s64 	%rd72, %rd72, 4;
	add.s32 	%r129, %r129, 1;
	add.s32 	%r128, %r128, 1;
	setp.ne.s32 	%p47, %r128, 0;
	@%p47 bra 	$L__BB4_55;
$L__BB4_56:
	ret;
$L__BB4_57:
	add.s32 	%r43, %r114, %r20;
	and.b32  	%r44, %r24, 3;
	setp.lt.s32 	%p13, %r23, 4;
	mov.b32 	%r122, 0;
	@%p13 bra 	$L__BB4_60;
	and.b32  	%r122, %r24, 252;
	neg.s32 	%r116, %r122;
	mov.u32 	%r115, %r43;
	mov.u64 	%rd70, %rd6;
$L__BB4_59:
	mul.wide.s32 	%rd36, %r115, 2;
	add.s64 	%rd37, %rd1, %rd36;
	ld.global.nc.u16 	%rs1, [%rd37];
	// begin inline asm
	{  cvt.f32.f16 %f20, %rs1;}

	// end inline asm
	ld.global.nc.u16 	%rs2, [%rd37+2];
	// begin inline asm
	{  cvt.f32.f16 %f21, %rs2;}

	// end inline asm
	ld.global.nc.u16 	%rs3, [%rd37+4];
	// begin inline asm
	{  cvt.f32.f16 %f22, %rs3;}

	// end inline asm
	ld.global.nc.u16 	%rs4, [%rd37+6];
	// begin inline asm
	{  cvt.f32.f16 %f23, %rs4;}

	// end inline asm
	st.local.v4.f32 	[%rd70], {%f20, %f21, %f22, %f23};
	add.s32 	%r116, %r116, 4;
	add.s64 	%rd70, %rd70, 16;
	add.s32 	%r115, %r115, 4;
	setp.eq.s32 	%p14, %r116, 0;
	@%p14 bra 	$L__BB4_60;
	bra.uni 	$L__BB4_59;
$L__BB4_60:
	setp.eq.s32 	%p15, %r44, 0;
	@%p15 bra 	$L__BB4_17;
	add.s32 	%r86, %r43, %r122;
	mul.wide.s32 	%rd38, %r86, 2;
	add.s64 	%rd13, %rd1, %rd38;
	ld.global.nc.u16 	%rs5, [%rd13];
	// begin inline asm
	{  cvt.f32.f16 %f24, %rs5;}

	// end inline asm
	mul.wide.u32 	%rd39, %r122, 4;
	add.s64 	%rd14, %rd6, %rd39;
	st.local.f32 	[%rd14], %f24;
	setp.eq.s32 	%p16, %r44, 1;
	@%p16 bra 	$L__BB4_17;
	ld.global.nc.u16 	%rs6, [%rd13+2];
	// begin inline asm
	{  cvt.f32.f16 %f25, %rs6;}

	// end inline asm
	st.local.f32 	[%rd14+4], %f25;
	setp.eq.s32 	%p17, %r44, 2;
	@%p17 bra 	$L__BB4_17;
	ld.global.nc.u16 	%rs7, [%rd13+4];
	// begin inline asm
	{  cvt.f32.f16 %f26, %rs7;}

	// end inline asm
	st.local.f32 	[%rd14+8], %f26;
	bra.uni 	$L__BB4_17;

}


// ===== COMPILED SASS (sm_100) =====

	.target	sm_100

	.elftype	@"ET_EXEC"


//--------------------- .note.nv.tkinfo           --------------------------
	.section	.note.nv.tkinfo,"",@"SHT_NOTE"
	.sectionflags	@"SHF_NOTE_NV_TKINFO"
	.tkinfo
        /*0018*/ 	.word	0x00000002
        /*0030*/ 	.string	""
        /*0030*/ 	.string	"ptxas"
        /*0030*/ 	.string	"Cuda compilation tools, release 13.0, V13.0.88"
        /*0030*/ 	.string	"Build cuda_13.0.r13.0/compiler.36424714_0"
        /*0030*/ 	.string	"-arch sm_100 -m 64 "



//--------------------- .note.nv.cuinfo           --------------------------
	.section	.note.nv.cuinfo,"",@"SHT_NOTE"
	.sectionflags	@"SHF_NOTE_NV_CUINFO"
        /*0018*/ 	.short	0x0002
        /*001a*/ 	.short	0x0064
        /*001c*/ 	.short	0x0082
	.zero		2


//--------------------- .nv.info                  --------------------------
	.section	.nv.info,"",@"SHT_CUDA_INFO"
	.align	4


	//----- nvinfo : EIATTR_REGCOUNT
	.align		4
        /*0000*/ 	.byte	0x04, 0x2f
        /*0002*/ 	.short	(.L_1 - .L_0)
	.align		4
.L_0:
        /*0004*/ 	.word	index@(_Z50optimized_scaled_dot_product_attention_half_kernelPK6__halfS1_S1_PS_fiiii)
        /*0008*/ 	.word	0x00000020


	//----- nvinfo : EIATTR_FRAME_SIZE
	.align		4
.L_1:
        /*000c*/ 	.byte	0x04, 0x11
        /*000e*/ 	.short	(.L_3 - .L_2)
	.align		4
.L_2:
        /*0010*/ 	.word	index@(_Z50optimized_scaled_dot_product_attention_half_kernelPK6__halfS1_S1_PS_fiiii)
        /*0014*/ 	.word	0x00001000


	//----- nvinfo : EIATTR_REGCOUNT
	.align		4
.L_3:
        /*0018*/ 	.byte	0x04, 0x2f
        /*001a*/ 	.short	(.L_5 - .L_4)
	.align		4
.L_4:
        /*001c*/ 	.word	index@(_Z56optimized_scaled_dot_product_attention_shared_mem_kernelIfEvPKT_S2_S2_PS0_fiiii)
        /*0020*/ 	.word	0x00000020


	//----- nvinfo : EIATTR_FRAME_SIZE
	.align		4
.L_5:
        /*0024*/ 	.byte	0x04, 0x11
        /*0026*/ 	.short	(.L_7 - .L_6)
	.align		4
.L_6:
        /*0028*/ 	.word	index@($__internal_1_$__cuda_sm3x_div_rn_noftz_f32_slowpath)
        /*002c*/ 	.word	0x00000000


	//----- nvinfo : EIATTR_FRAME_SIZE
	.align		4
.L_7:
        /*0030*/ 	.byte	0x04, 0x11
        /*0032*/ 	.short	(.L_9 - .L_8)
	.align		4
.L_8:
        /*0034*/ 	.word	index@(_Z56optimized_scaled_dot_product_attention_shared_mem_kernelIfEvPKT_S2_S2_PS0_fiiii)
        /*0038*/ 	.word	0x00000000


	//----- nvinfo : EIATTR_REGCOUNT
	.align		4
.L_9:
        /*003c*/ 	.byte	0x04, 0x2f
        /*003e*/ 	.short	(.L_11 - .L_10)
	.align		4
.L_10:
        /*0040*/ 	.word	index@(_Z45optimized_scaled_dot_product_attention_kernelIfEvPKT_S2_S2_PS0_fiiii)
        /*0044*/ 	.word	0x00000020


	//----- nvinfo : EIATTR_FRAME_SIZE
	.align		4
.L_11:
        /*0048*/ 	.byte	0x04, 0x11
        /*004a*/ 	.short	(.L_13 - .L_12)
	.align		4
.L_12:
        /*004c*/ 	.word	index@(_Z45optimized_scaled_dot_product_attention_kernelIfEvPKT_S2_S2_PS0_fiiii)
        /*0050*/ 	.word	0x00001200


	//----- nvinfo : EIATTR_REGCOUNT
	.align		4
.L_13:
        /*0054*/ 	.byte	0x04, 0x2f
        /*0056*/ 	.short	(.L_15 - .L_14)
	.align		4
.L_14:
        /*0058*/ 	.word	index@(_Z56optimized_scaled_dot_product_attention_shared_mem_kernelI6__halfEvPKT_S3_S3_PS1_fiiii)
        /*005c*/ 	.word	0x00000020


	//----- nvinfo : EIATTR_FRAME_SIZE
	.align		4
.L_15:
        /*0060*/ 	.byte	0x04, 0x11
        /*0062*/ 	.short	(.L_17 - .L_16)
	.align		4
.L_16:
        /*0064*/ 	.word	index@($__internal_0_$__cuda_sm3x_div_rn_noftz_f32_slowpath)
        /*0068*/ 	.word	0x00000000


	//----- nvinfo : EIATTR_FRAME_SIZE
	.align		4
.L_17:
        /*006c*/ 	.byte	0x04, 0x11
        /*006e*/ 	.short	(.L_19 - .L_18)
	.align		4
.L_18:
        /*0070*/ 	.word	index@(_Z56optimized_scaled_dot_product_attention_shared_mem_kernelI6__halfEvPKT_S3_S3_PS1_fiiii)
        /*0074*/ 	.word	0x00000000


	//----- nvinfo : EIATTR_REGCOUNT
	.align		4
.L_19:
        /*0078*/ 	.byte	0x04, 0x2f
        /*007a*/ 	.short	(.L_21 - .L_20)
	.align		4
.L_20:
        /*007c*/ 	.word	index@(_Z45optimized_scaled_dot_product_attention_kernelI6__halfEvPKT_S3_S3_PS1_fiiii)
        /*0080*/ 	.word	0x00000020


	//----- nvinfo : EIATTR_FRAME_SIZE
	.align		4
.L_21:
        /*0084*/ 	.byte	0x04, 0x11
        /*0086*/ 	.short	(.L_23 - .L_22)
	.align		4
.L_22:
        /*0088*/ 	.word	index@(_Z45optimized_scaled_dot_product_attention_kernelI6__halfEvPKT_S3_S3_PS1_fiiii)
        /*008c*/ 	.word	0x00001200


	//----- nvinfo : EIATTR_MIN_STACK_SIZE
	.align		4
.L_23:
        /*0090*/ 	.byte	0x04, 0x12
        /*0092*/ 	.short	(.L_25 - .L_24)
	.align		4
.L_24:
        /*0094*/ 	.word	index@(_Z45optimized_scaled_dot_product_attention_kernelI6__halfEvPKT_S3_S3_PS1_fiiii)
        /*0098*/ 	.word	0x00001200


	//----- nvinfo : EIATTR_MIN_STACK_SIZE
	.align		4
.L_25:
        /*009c*/ 	.byte	0x04, 0x12
        /*009e*/ 	.short	(.L_27 - .L_26)
	.align		4
.L_26:
        /*00a0*/ 	.word	index@(_Z56optimized_scaled_dot_product_attention_shared_mem_kernelI6__halfEvPKT_S3_S3_PS1_fiiii)
        /*00a4*/ 	.word	0x00000000


	//----- nvinfo : EIATTR_MIN_STACK_SIZE
	.align		4
.L_27:
        /*00a8*/ 	.byte	0x04, 0x12
        /*00aa*/ 	.short	(.L_29 - .L_28)
	.align		4
.L_28:
        /*00ac*/ 	.word	index@(_Z45optimized_scaled_dot_product_attention_kernelIfEvPKT_S2_S2_PS0_fiiii)
        /*00b0*/ 	.word	0x00001200


	//----- nvinfo : EIATTR_MIN_STACK_SIZE
	.align		4
.L_29:
        /*00b4*/ 	.byte	0x04, 0x12
        /*00b6*/ 	.short	(.L_31 - .L_30)
	.align		4
.L_30:
        /*00b8*/ 	.word	index@(_Z56optimized_scaled_dot_product_attention_shared_mem_kernelIfEvPKT_S2_S2_PS0_fiiii)
        /*00bc*/ 	.word	0x00000000


	//----- nvinfo : EIATTR_MIN_STACK_SIZE
	.align		4
.L_31:
        /*00c0*/ 	.byte	0x04, 0x12
        /*00c2*/ 	.short	(.L_33 - .L_32)
	.align		4
.L_32:
        /*00c4*/ 	.word	index@(_Z50optimized_scaled_dot_product_attention_half_kernelPK6__halfS1_S1_PS_fiiii)
        /*00c8*/ 	.word	0x00001000
.L_33:


//--------------------- .nv.compat                --------------------------
	.section	.nv.compat,"",@"SHT_CUDA_COMPAT_INFO"
	.align	4
        /*0000*/ 	.byte	0x02, 0x09, 0x00, 0x00, 0x02, 0x02, 0x01, 0x00, 0x02, 0x05, 0x05, 0x00, 0x03, 0x07, 0x01, 0x01
        /*0010*/ 	.byte	0x02, 0x03, 0x00, 0x00, 0x02, 0x06, 0x01, 0x00, 0x04, 0x0b, 0x08, 0x00, 0x01, 0x00, 0x00, 0x00
        /*0020*/ 	.byte	0x00, 0x00, 0x00, 0x00


//--------------------- .nv.info._Z45optimized_scaled_dot_product_attention_kernelI6__halfEvPKT_S3_S3_PS1_fiiii --------------------------
	.section	.nv.info._Z45optimized_scaled_dot_product_attention_kernelI6__halfEvPKT_S3_S3_PS1_fiiii,"",@"SHT_CUDA_INFO"
	.sectionflags	@""
	.align	4


	//----- nvinfo : EIATTR_CUDA_API_VERSION
	.align		4
        /*0000*/ 	.byte	0x04, 0x37
        /*0002*/ 	.short	(.L_35 - .L_34)
.L_34:
        /*0004*/ 	.word	0x00000082


	//----- nvinfo : EIATTR_KPARAM_INFO
	.align		4
.L_35:
        /*0008*/ 	.byte	0x04, 0x17
        /*000a*/ 	.short	(.L_37 - .L_36)
.L_36:
        /*000c*/ 	.word	0x00000000
        /*0010*/ 	.short	0x0008
        /*0012*/ 	.short	0x0030
        /*0014*/ 	.byte	0x00, 0xf0, 0x11, 0x00


	//----- nvinfo : EIATTR_KPARAM_INFO
	.align		4
.L_37:
        /*0018*/ 	.byte	0x04, 0x17
        /*001a*/ 	.short	(.L_39 - .L_38)
.L_38:
        /*001c*/ 	.word	0x00000000
        /*0020*/ 	.short	0x0007
        /*0022*/ 	.short	0x002c
        /*0024*/ 	.byte	0x00, 0xf0, 0x11, 0x00


	//----- nvinfo : EIATTR_KPARAM_INFO
	.align		4
.L_39:
        /*0028*/ 	.byte	0x04, 0x17
        /*002a*/ 	.short	(.L_41 - .L_40)
.L_40:
        /*002c*/ 	.word	0x00000000
        /*0030*/ 	.short	0x0006
        /*0032*/ 	.short	0x0028
        /*0034*/ 	.byte	0x00, 0xf0, 0x11, 0x00


	//----- nvinfo : EIATTR_KPARAM_INFO
	.align		4
.L_41:
        /*0038*/ 	.byte	0x04, 0x17
        /*003a*/ 	.short	(.L_43 - .L_42)
.L_42:
        /*003c*/ 	.word	0x00000000
        /*0040*/ 	.short	0x0005
        /*0042*/ 	.short	0x0024
        /*0044*/ 	.byte	0x00, 0xf0, 0x11, 0x00


	//----- nvinfo : EIATTR_KPARAM_INFO
	.align		4
.L_43:
        /*0048*/ 	.byte	0x04, 0x17
        /*004a*/ 	.short	(.L_45 - .L_44)
.L_44:
        /*004c*/ 	.word	0x00000000
        /*0050*/ 	.short	0x0004
        /*0052*/ 	.short	0x0020
        /*0054*/ 	.byte	0x00, 0xf0, 0x11, 0x00


	//----- nvinfo : EIATTR_KPARAM_INFO
	.align		4
.L_45:
        /*0058*/ 	.byte	0x04, 0x17
        /*005a*/ 	.short	(.L_47 - .L_46)
.L_46:
        /*005c*/ 	.word	0x00000000
        /*0060*/ 	.short	0x0003
        /*0062*/ 	.short	0x0018
        /*0064*/ 	.byte	0x00, 0xf5, 0x21, 0x00


	//----- nvinfo : EIATTR_KPARAM_INFO
	.align		4
.L_47:
        /*0068*/ 	.byte	0x04, 0x17
        /*006a*/ 	.short	(.L_49 - .L_48)
.L_48:
        /*006c*/ 	.word	0x00000000
        /*0070*/ 	.short	0x0002
        /*0072*/ 	.short	0x0010
        /*0074*/ 	.byte	0x00, 0xf5, 0x21, 0x00


	//----- nvinfo : EIATTR_KPARAM_INFO
	.align		4
.L_49:
        /*0078*/ 	.byte	0x04, 0x17
        /*007a*/ 	.short	(.L_51 - .L_50)
.L_50:
        /*007c*/ 	.word	0x00000000
        /*0080*/ 	.short	0x0001
        /*0082*/ 	.short	0x0008
        /*0084*/ 	.byte	0x00, 0xf5, 0x21, 0x00


	//----- nvinfo : EIATTR_KPARAM_INFO
	.align		4
.L_51:
        /*0088*/ 	.byte	0x04, 0x17
        /*008a*/ 	.short	(.L_53 - .L_52)
.L_52:
        /*008c*/ 	.word	0x00000000
        /*0090*/ 	.short	0x0000
        /*0092*/ 	.short	0x0000
        /*0094*/ 	.byte	0x00, 0xf5, 0x21, 0x00


	//----- nvinfo : EIATTR_SPARSE_MMA_MASK
	.align		4
.L_53:
        /*0098*/ 	.byte	0x03, 0x50
        /*009a*/ 	.short	0x0000


	//----- nvinfo : EIATTR_MAXREG_COUNT
	.align		4
        /*009c*/ 	.byte	0x03, 0x1b
        /*009e*/ 	.short	0x00ff


	//----- nvinfo : EIATTR_MERCURY_ISA_VERSION
	.align		4
        /*00a0*/ 	.byte	0x03, 0x5f
        /*00a2*/ 	.short	0x0101


	//----- nvinfo : EIATTR_VRC_CTA_INIT_COUNT
	.align		4
        /*00a4*/ 	.byte	0x02, 0x4a
	.zero		1
	.zero		1


	//----- nvinfo : EIATTR_EXIT_INSTR_OFFSETS
	.align		4
        /*00a8*/ 	.byte	0x04, 0x1c
        /*00aa*/ 	.short	(.L_55 - .L_54)


	//   ....[0]....
.L_54:
        /*00ac*/ 	.word	0x00000080


	//   ....[1]....
        /*00b0*/ 	.word	0x000003d0


	//   ....[2]....
        /*00b4*/ 	.word	0x00001ee0


	//   ....[3]....
        /*00b8*/ 	.word	0x000020a0


	//   ....[4]....
        /*00bc*/ 	.word	0x000021d0


	//   ....[5]....
        /*00c0*/ 	.word	0x000022b0


	//----- nvinfo : EIATTR_CBANK_PARAM_SIZE
	.align		4
.L_55:
        /*00c4*/ 	.byte	0x03, 0x19
        /*00c6*/ 	.short	0x0034


	//----- nvinfo : EIATTR_PARAM_CBANK
	.align		4
        /*00c8*/ 	.byte	0x04, 0x0a
        /*00ca*/ 	.short	(.L_57 - .L_56)
	.align		4
.L_56:
        /*00cc*/ 	.word	index@(.nv.constant0._Z45optimized_scaled_dot_product_attention_kernelI6__halfEvPKT_S3_S3_PS1_fiiii)
        /*00d0*/ 	.short	0x0380
        /*00d2*/ 	.short	0x0034


	//----- nvinfo : EIATTR_SW_WAR
	.align		4
.L_57:
        /*00d4*/ 	.byte	0x04, 0x36
        /*00d6*/ 	.short	(.L_59 - .L_58)
.L_58:
        /*00d8*/ 	.word	0x00000008
.L_59:


//--------------------- .nv.info._Z56optimized_scaled_dot_product_attention_shared_mem_kernelI6__halfEvPKT_S3_S3_PS1_fiiii --------------------------
	.section	.nv.info._Z56optimized_scaled_dot_product_attention_shared_mem_kernelI6__halfEvPKT_S3_S3_PS1_fiiii,"",@"SHT_CUDA_INFO"
	.sectionflags	@""
	.align	4


	//----- nvinfo : EIATTR_CUDA_API_VERSION
	.align		4
        /*0000*/ 	.byte	0x04, 0x37
        /*0002*/ 	.short	(.L_61 - .L_60)
.L_60:
        /*0004*/ 	.word	0x00000082


	//----- nvinfo : EIATTR_KPARAM_INFO
	.align		4
.L_61:
        /*0008*/ 	.byte	0x04, 0x17
        /*000a*/ 	.short	(.L_63 - .L_62)
.L_62:
        /*000c*/ 	.word	0x00000000
        /*0010*/ 	.short	0x0008
        /*0012*/ 	.short	0x0030
        /*0014*/ 	.byte	0x00, 0xf0, 0x11, 0x00


	//----- nvinfo : EIATTR_KPARAM_INFO
	.align		4
.L_63:
        /*0018*/ 	.byte	0x04, 0x17
        /*001a*/ 	.short	(.L_65 - .L_64)
.L_64:
        /*001c*/ 	.word	0x00000000
        /*0020*/ 	.short	0x0007
        /*0022*/ 	.short	0x002c
        /*0024*/ 	.byte	0x00, 0xf0, 0x11, 0x00


	//----- nvinfo : EIATTR_KPARAM_INFO
	.align		4
.L_65:
        /*0028*/ 	.byte	0x04, 0x17
        /*002a*/ 	.short	(.L_67 - .L_66)
.L_66:
        /*002c*/ 	.word	0x00000000
        /*0030*/ 	.short	0x0006
        /*0032*/ 	.short	0x0028
        /*0034*/ 	.byte	0x00, 0xf0, 0x11, 0x00


	//----- nvinfo : EIATTR_KPARAM_INFO
	.align		4
.L_67:
        /*0038*/ 	.byte	0x04, 0x17
        /*003a*/ 	.short	(.L_69 - .L_68)
.L_68:
        /*003c*/ 	.word	0x00000000
        /*0040*/ 	.short	0x0005
        /*0042*/ 	.short	0x0024
        /*0044*/ 	.byte	0x00, 0xf0, 0x11, 0x00


	//----- nvinfo : EIATTR_KPARAM_INFO
	.align		4
.L_69:
        /*0048*/ 	.byte	0x04, 0x17
        /*004a*/ 	.short	(.L_71 - .L_70)
.L_70:
        /*004c*/ 	.word	0x00000000
        /*0050*/ 	.short	0x0004
        /*0052*/ 	.short	0x0020
        /*0054*/ 	.byte	0x00, 0xf0, 0x11, 0x00


	//----- nvinfo : EIATTR_KPARAM_INFO
	.align		4
.L_71:
        /*0058*/ 	.byte	0x04, 0x17
        /*005a*/ 	.short	(.L_73 - .L_72)
.L_72:
        /*005c*/ 	.word	0x00000000
        /*0060*/ 	.short	0x0003
        /*0062*/ 	.short	0x0018
        /*0064*/ 	.byte	0x00, 0xf5, 0x21, 0x00


	//----- nvinfo : EIATTR_KPARAM_INFO
	.align		4
.L_73:
        /*0068*/ 	.byte	0x04, 0x17
        /*006a*/ 	.short	(.L_75 - .L_74)
.L_74:
        /*006c*/ 	.word	0x00000000
        /*0070*/ 	.short	0x0002
        /*0072*/ 	.short	0x0010
        /*0074*/ 	.byte	0x00, 0xf5, 0x21, 0x00


	//----- nvinfo : EIATTR_KPARAM_INFO
	.align		4
.L_75:
        /*0078*/ 	.byte	0x04, 0x17
        /*007a*/ 	.short	(.L_77 - .L_76)
.L_76:
        /*007c*/ 	.word	0x00000000
        /*0080*/ 	.short	0x0001
        /*0082*/ 	.short	0x0008
        /*0084*/ 	.byte	0x00, 0xf5, 0x21, 0x00


	//----- nvinfo : EIATTR_KPARAM_INFO
	.align		4
.L_77:
        /*0088*/ 	.byte	0x04, 0x17
        /*008a*/ 	.short	(.L_79 - .L_78)
.L_78:
        /*008c*/ 	.word	0x00000000
        /*0090*/ 	.short	0x0000
        /*0092*/ 	.short	0x0000
        /*0094*/ 	.byte	0x00, 0xf5, 0x21, 0x00


	//----- nvinfo : EIATTR_SPARSE_MMA_MASK
	.align		4
.L_79:
        /*0098*/ 	.byte	0x03, 0x50
        /*009a*/ 	.short	0x0000


	//----- nvinfo : EIATTR_MAXREG_COUNT
	.align		4
        /*009c*/ 	.byte	0x03, 0x1b
        /*009e*/ 	.short	0x00ff


	//----- nvinfo : EIATTR_NUM_BARRIERS
	.align		4
        /*00a0*/ 	.byte	0x02, 0x4c
        /*00a2*/ 	.byte	0x01
	.zero		1


	//----- nvinfo : EIATTR_MERCURY_ISA_VERSION
	.align		4
        /*00a4*/ 	.byte	0x03, 0x5f
        /*00a6*/ 	.short	0x0101


	//----- nvinfo : EIATTR_UNUSED_LOAD_BYTE_OFFSET
	.align		4
        /*00a8*/ 	.byte	0x04, 0x44
        /*00aa*/ 	.short	(.L_81 - .L_80)


	//   ....[0]....
.L_80:
        /*00ac*/ 	.word	0x00000d10
        /*00b0*/ 	.word	0x00000fff


	//----- nvinfo : EIATTR_VRC_CTA_INIT_COUNT
	.align		4
.L_81:
        /*00b4*/ 	.byte	0x02, 0x4a
	.zero		1
	.zero		1


	//----- nvinfo : EIATTR_EXIT_INSTR_OFFSETS
	.align		4
        /*00b8*/ 	.byte	0x04, 0x1c
        /*00ba*/ 	.short	(.L_83 - .L_82)


	//   ....[0]....
.L_82:
        /*00bc*/ 	.word	0x00000070


	//   ....[1]....
        /*00c0*/ 	.word	0x00003a40


	//   ....[2]....
        /*00c4*/ 	.word	0x00003b20


	//----- nvinfo : EIATTR_CRS_STACK_SIZE
	.align		4
.L_83:
        /*00c8*/ 	.byte	0x04, 0x1e
        /*00ca*/ 	.short	(.L_85 - .L_84)
.L_84:
        /*00cc*/ 	.word	0x00000000


	//----- nvinfo : EIATTR_CBANK_PARAM_SIZE
	.align		4
.L_85:
        /*00d0*/ 	.byte	0x03, 0x19
        /*00d2*/ 	.short	0x0034


	//----- nvinfo : EIATTR_PARAM_CBANK
	.align		4
        /*00d4*/ 	.byte	0x04, 0x0a
        /*00d6*/ 	.short	(.L_87 - .L_86)
	.align		4
.L_86:
        /*00d8*/ 	.word	index@(.nv.constant0._Z56optimized_scaled_dot_product_attention_shared_mem_kernelI6__halfEvPKT_S3_S3_PS1_fiiii)
        /*00dc*/ 	.short	0x0380
        /*00de*/ 	.short	0x0034


	//----- nvinfo : EIATTR_SW_WAR
	.align		4
.L_87:
        /*00e0*/ 	.byte	0x04, 0x36
        /*00e2*/ 	.short	(.L_89 - .L_88)
.L_88:
        /*00e4*/ 	.word	0x00000008
.L_89:


//--------------------- .nv.info._Z45optimized_scaled_dot_product_attention_kernelIfEvPKT_S2_S2_PS0_fiiii --------------------------
	.section	.nv.info._Z45optimized_scaled_dot_product_attention_kernelIfEvPKT_S2_S2_PS0_fiiii,"",@"SHT_CUDA_INFO"
	.sectionflags	@""
	.align	4


	//----- nvinfo : EIATTR_CUDA_API_VERSION
	.align		4
        /*0000*/ 	.byte	0x04, 0x37
        /*0002*/ 	.short	(.L_91 - .L_90)
.L_90:
        /*0004*/ 	.word	0x00000082


	//----- nvinfo : EIATTR_KPARAM_INFO
	.align		4
.L_91:
        /*0008*/ 	.byte	0x04, 0x17
        /*000a*/ 	.short	(.L_93 - .L_92)
.L_92:
        /*000c*/ 	.word	0x00000000
        /*0010*/ 	.short	0x0008
        /*0012*/ 	.short	0x0030
        /*0014*/ 	.byte	0x00, 0xf0, 0x11, 0x00


	//----- nvinfo : EIATTR_KPARAM_INFO
	.align		4
.L_93:
        /*0018*/ 	.byte	0x04, 0x17
        /*001a*/ 	.short	(.L_95 - .L_94)
.L_94:
        /*001c*/ 	.word	0x00000000
        /*0020*/ 	.short	0x0007
        /*0022*/ 	.short	0x002c
        /*0024*/ 	.byte	0x00, 0xf0, 0x11, 0x00


	//----- nvinfo : EIATTR_KPARAM_INFO
	.align		4
.L_95:
        /*0028*/ 	.byte	0x04, 0x17
        /*002a*/ 	.short	(.L_97 - .L_96)
.L_96:
        /*002c*/ 	.word	0x00000000
        /*0030*/ 	.short	0x0006
        /*0032*/ 	.short	0x0028
        /*0034*/ 	.byte	0x00, 0xf0, 0x11, 0x00


	//----- nvinfo : EIATTR_KPARAM_INFO
	.align		4
.L_97:
        /*0038*/ 	.byte	0x04, 0x17
        /*003a*/ 	.short	(.L_99 - .L_98)
.L_98:
        /*003c*/ 	.word	0x00000000
        /*0040*/ 	.short	0x0005
        /*0042*/ 	.short	0x0024
        /*0044*/ 	.byte	0x00, 0xf0, 0x11, 0x00


	//----- nvinfo : EIATTR_KPARAM_INFO
	.align		4
.L_99:
        /*0048*/ 	.byte	0x04, 0x17
        /*004a*/ 	.short	(.L_101 - .L_100)
.L_100:
        /*004c*/ 	.word	0x00000000
        /*0050*/ 	.short	0x0004
        /*0052*/ 	.short	0x0020
        /*0054*/ 	.byte	0x00, 0xf0, 0x11, 0x00


	//----- nvinfo : EIATTR_KPARAM_INFO
	.align		4
.L_101:
        /*0058*/ 	.byte	0x04, 0x17
        /*005a*/ 	.short	(.L_103 - .L_102)
.L_102:
        /*005c*/ 	.word	0x00000000
        /*0060*/ 	.short	0x0003
        /*0062*/ 	.short	0x0018
        /*0064*/ 	.byte	0x00, 0xf5, 0x21, 0x00


	//----- nvinfo : EIATTR_KPARAM_INFO
	.align		4
.L_103:
        /*0068*/ 	.byte	0x04, 0x17
        /*006a*/ 	.short	(.L_105 - .L_104)
.L_104:
        /*006c*/ 	.word	0x00000000
        /*0070*/ 	.short	0x0002
        /*0072*/ 	.short	0x0010
        /*0074*/ 	.byte	0x00, 0xf5, 0x21, 0x00


	//----- nvinfo : EIATTR_KPARAM_INFO
	.align		4
.L_105:
        /*0078*/ 	.byte	0x04, 0x17
        /*007a*/ 	.short	(.L_107 - .L_106)
.L_106:
        /*007c*/ 	.word	0x00000000
        /*0080*/ 	.short	0x0001
        /*0082*/ 	.short	0x0008
        /*0084*/ 	.byte	0x00, 0xf5, 0x21, 0x00


	//----- nvinfo : EIATTR_KPARAM_INFO
	.align		4
.L_107:
        /*0088*/ 	.byte	0x04, 0x17
        /*008a*/ 	.short	(.L_109 - .L_108)
.L_108:
        /*008c*/ 	.word	0x00000000
        /*0090*/ 	.short	0x0000
        /*0092*/ 	.short	0x0000
        /*0094*/ 	.byte	0x00, 0xf5, 0x21, 0x00


	//----- nvinfo : EIATTR_SPARSE_MMA_MASK
	.align		4
.L_109:
        /*0098*/ 	.byte	0x03, 0x50
        /*009a*/ 	.short	0x0000


	//----- nvinfo : EIATTR_MAXREG_COUNT
	.align		4
        /*009c*/ 	.byte	0x03, 0x1b
        /*009e*/ 	.short	0x00ff


	//----- nvinfo : EIATTR_MERCURY_ISA_VERSION
	.align		4
        /*00a0*/ 	.byte	0x03, 0x5f
        /*00a2*/ 	.short	0x0101


	//----- nvinfo : EIATTR_VRC_CTA_INIT_COUNT
	.align		4
        /*00a4*/ 	.byte	0x02, 0x4a
	.zero		1
	.zero		1


	//----- nvinfo : EIATTR_EXIT_INSTR_OFFSETS
	.align		4
        /*00a8*/ 	.byte	0x04, 0x1c
        /*00aa*/ 	.short	(.L_111 - .L_110)


	//   ....[0]....
.L_110:
        /*00ac*/ 	.word	0x00000080


	//   ....[1]....
        /*00b0*/ 	.word	0x000003d0


	//   ....[2]....
        /*00b4*/ 	.word	0x00001a10


	//   ....[3]....
        /*00b8*/ 	.word	0x00001b50


	//   ....[4]....
        /*00bc*/ 	.word	0x00001c40


	//   ....[5]....
        /*00c0*/ 	.word	0x00001d10


	//----- nvinfo : EIATTR_CBANK_PARAM_SIZE
	.align		4
.L_111:
        /*00c4*/ 	.byte	0x03, 0x19
        /*00c6*/ 	.short	0x0034


	//----- nvinfo : EIATTR_PARAM_CBANK
	.align		4
        /*00c8*/ 	.byte	0x04, 0x0a
        /*00ca*/ 	.short	(.L_113 - .L_112)
	.align		4
.L_112:
        /*00cc*/ 	.word	index@(.nv.constant0._Z45optimized_scaled_dot_product_attention_kernelIfEvPKT_S2_S2_PS0_fiiii)
        /*00d0*/ 	.short	0x0380
        /*00d2*/ 	.short	0x0034


	//----- nvinfo : EIATTR_SW_WAR
	.align		4
.L_113:
        /*00d4*/ 	.byte	0x04, 0x36
        /*00d6*/ 	.short	(.L_115 - .L_114)
.L_114:
        /*00d8*/ 	.word	0x00000008
.L_115:


//--------------------- .nv.info._Z56optimized_scaled_dot_product_attention_shared_mem_kernelIfEvPKT_S2_S2_PS0_fiiii --------------------------
	.section	.nv.info._Z56optimized_scaled_dot_product_attention_shared_mem_kernelIfEvPKT_S2_S2_PS0_fiiii,"",@"SHT_CUDA_INFO"
	.sectionflags	@""
	.align	4


	//----- nvinfo : EIATTR_CUDA_API_VERSION
	.align		4
        /*0000*/ 	.byte	0x04, 0x37
        /*0002*/ 	.short	(.L_117 - .L_116)
.L_116:
        /*0004*/ 	.word	0x00000082


	//----- nvinfo : EIATTR_KPARAM_INFO
	.align		4
.L_117:
        /*0008*/ 	.byte	0x04, 0x17
        /*000a*/ 	.short	(.L_119 - .L_118)
.L_118:
        /*000c*/ 	.word	0x00000000
        /*0010*/ 	.short	0x0008
        /*0012*/ 	.short	0x0030
        /*0014*/ 	.byte	0x00, 0xf0, 0x11, 0x00


	//----- nvinfo : EIATTR_KPARAM_INFO
	.align		4
.L_119:
        /*0018*/ 	.byte	0x04, 0x17
        /*001a*/ 	.short	(.L_121 - .L_120)
.L_120:
        /*001c*/ 	.word	0x00000000
        /*0020*/ 	.short	0x0007
        /*0022*/ 	.short	0x002c
        /*0024*/ 	.byte	0x00, 0xf0, 0x11, 0x00


	//----- nvinfo : EIATTR_KPARAM_INFO
	.align		4
.L_121:
        /*0028*/ 	.byte	0x04, 0x17
        /*002a*/ 	.short	(.L_123 - .L_122)
.L_122:
        /*002c*/ 	.word	0x00000000
        /*0030*/ 	.short	0x0006
        /*0032*/ 	.short	0x0028
        /*0034*/ 	.byte	0x00, 0xf0, 0x11, 0x00


	//----- nvinfo : EIATTR_KPARAM_INFO
	.align		4
.L_123:
        /*0038*/ 	.byte	0x04, 0x17
        /*003a*/ 	.short	(.L_125 - .L_124)
.L_124:
        /*003c*/ 	.word	0x00000000
        /*0040*/ 	.short	0x0005
        /*0042*/ 	.short	0x0024
        /*0044*/ 	.byte	0x00, 0xf0, 0x11, 0x00


	//----- nvinfo : EIATTR_KPARAM_INFO
	.align		4
.L_125:
        /*0048*/ 	.byte	0x04, 0x17
        /*004a*/ 	.short	(.L_127 - .L_126)
.L_126:
        /*004c*/ 	.word	0x00000000
        /*0050*/ 	.short	0x0004
        /*0052*/ 	.short	0x0020
        /*0054*/ 	.byte	0x00, 0xf0, 0x11, 0x00


	//----- nvinfo : EIATTR_KPARAM_INFO
	.align		4
.L_127:
        /*0058*/ 	.byte	0x04, 0x17
        /*005a*/ 	.short	(.L_129 - .L_128)
.L_128:
        /*005c*/ 	.word	0x00000000
        /*0060*/ 	.short	0x0003
        /*0062*/ 	.short	0x0018
        /*0064*/ 	.byte	0x00, 0xf5, 0x21, 0x00


	//----- nvinfo : EIATTR_KPARAM_INFO
	.align		4
.L_129:
        /*0068*/ 	.byte	0x04, 0x17
        /*006a*/ 	.short	(.L_131 - .L_130)
.L_130:
        /*006c*/ 	.word	0x00000000
        /*0070*/ 	.short	0x0002
        /*0072*/ 	.short	0x0010
        /*0074*/ 	.byte	0x00, 0xf5, 0x21, 0x00


	//----- nvinfo : EIATTR_KPARAM_INFO
	.align		4
.L_131:
        /*0078*/ 	.byte	0x04, 0x17
        /*007a*/ 	.short	(.L_133 - .L_132)
.L_132:
        /*007c*/ 	.word	0x00000000
        /*0080*/ 	.short	0x0001
        /*0082*/ 	.short	0x0008
        /*0084*/ 	.byte	0x00, 0xf5, 0x21, 0x00


	//----- nvinfo : EIATTR_KPARAM_INFO
	.align		4
.L_133:
        /*0088*/ 	.byte	0x04, 0x17
        /*008a*/ 	.short	(.L_135 - .L_134)
.L_134:
        /*008c*/ 	.word	0x00000000
        /*0090*/ 	.short	0x0000
        /*0092*/ 	.short	0x0000
        /*0094*/ 	.byte	0x00, 0xf5, 0x21, 0x00


	//----- nvinfo : EIATTR_SPARSE_MMA_MASK
	.align		4
.L_135:
        /*0098*/ 	.byte	0x03, 0x50
        /*009a*/ 	.short	0x0000


	//----- nvinfo : EIATTR_MAXREG_COUNT
	.align		4
        /*009c*/ 	.byte	0x03, 0x1b
        /*009e*/ 	.short	0x00ff


	//----- nvinfo : EIATTR_NUM_BARRIERS
	.align		4
        /*00a0*/ 	.byte	0x02, 0x4c
        /*00a2*/ 	.byte	0x01
	.zero		1


	//----- nvinfo : EIATTR_MERCURY_ISA_VERSION
	.align		4
        /*00a4*/ 	.byte	0x03, 0x5f
        /*00a6*/ 	.short	0x0101


	//----- nvinfo : EIATTR_UNUSED_LOAD_BYTE_OFFSET
	.align		4
        /*00a8*/ 	.byte	0x04, 0x44
        /*00aa*/ 	.short	(.L_137 - .L_136)


	//   ....[0]....
.L_136:
        /*00ac*/ 	.word	0x00000cf0
        /*00b0*/ 	.word	0x00000fff


	//----- nvinfo : EIATTR_VRC_CTA_INIT_COUNT
	.align		4
.L_137:
        /*00b4*/ 	.byte	0x02, 0x4a
	.zero		1
	.zero		1


	//----- nvinfo : EIATTR_EXIT_INSTR_OFFSETS
	.align		4
        /*00b8*/ 	.byte	0x04, 0x1c
        /*00ba*/ 	.short	(.L_139 - .L_138)


	//   ....[0]....
.L_138:
        /*00bc*/ 	.word	0x00000070


	//   ....[1]....
        /*00c0*/ 	.word	0x00003930


	//   ....[2]....
        /*00c4*/ 	.word	0x00003a00


	//----- nvinfo : EIATTR_CRS_STACK_SIZE
	.align		4
.L_139:
        /*00c8*/ 	.byte	0x04, 0x1e
        /*00ca*/ 	.short	(.L_141 - .L_140)
.L_140:
        /*00cc*/ 	.word	0x00000000


	//----- nvinfo : EIATTR_CBANK_PARAM_SIZE
	.align		4
.L_141:
        /*00d0*/ 	.byte	0x03, 0x19
        /*00d2*/ 	.short	0x0034


	//----- nvinfo : EIATTR_PARAM_CBANK
	.align		4
        /*00d4*/ 	.byte	0x04, 0x0a
        /*00d6*/ 	.short	(.L_143 - .L_142)
	.align		4
.L_142:
        /*00d8*/ 	.word	index@(.nv.constant0._Z56optimized_scaled_dot_product_attention_shared_mem_kernelIfEvPKT_S2_S2_PS0_fiiii)
        /*00dc*/ 	.short	0x0380
        /*00de*/ 	.short	0x0034


	//----- nvinfo : EIATTR_SW_WAR
	.align		4
.L_143:
        /*00e0*/ 	.byte	0x04, 0x36
        /*00e2*/ 	.short	(.L_145 - .L_144)
.L_144:
        /*00e4*/ 	.word	0x00000008
.L_145:


//--------------------- .nv.info._Z50optimized_scaled_dot_product_attention_half_kernelPK6__halfS1_S1_PS_fiiii --------------------------
	.section	.nv.info._Z50optimized_scaled_dot_product_attention_half_kernelPK6__halfS1_S1_PS_fiiii,"",@"SHT_CUDA_INFO"
	.sectionflags	@""
	.align	4


	//----- nvinfo : EIATTR_CUDA_API_VERSION
	.align		4
        /*0000*/ 	.byte	0x04, 0x37
        /*0002*/ 	.short	(.L_147 - .L_146)
.L_146:
        /*0004*/ 	.word	0x00000082


	//----- nvinfo : EIATTR_KPARAM_INFO
	.align		4
.L_147:
        /*0008*/ 	.byte	0x04, 0x17
        /*000a*/ 	.short	(.L_149 - .L_148)
.L_148:
        /*000c*/ 	.word	0x00000000
        /*0010*/ 	.short	0x0008
        /*0012*/ 	.short	0x0030
        /*0014*/ 	.byte	0x00, 0xf0, 0x11, 0x00


	//----- nvinfo : EIATTR_KPARAM_INFO
	.align		4
.L_149:
        /*0018*/ 	.byte	0x04, 0x17
        /*001a*/ 	.short	(.L_151 - .L_150)
.L_150:
        /*001c*/ 	.word	0x00000000
        /*0020*/ 	.short	0x0007
        /*0022*/ 	.short	0x002c
        /*0024*/ 	.byte	0x00, 0xf0, 0x11, 0x00


	//----- nvinfo : EIATTR_KPARAM_INFO
	.align		4
.L_151:
        /*0028*/ 	.byte	0x04, 0x17
        /*002a*/ 	.short	(.L_153 - .L_152)
.L_152:
        /*002c*/ 	.word	0x00000000
        /*0030*/ 	.short	0x0006
        /*0032*/ 	.short	0x0028
        /*0034*/ 	.byte	0x00, 0xf0, 0x11, 0x00


	//----- nvinfo : EIATTR_KPARAM_INFO
	.align		4
.L_153:
        /*0038*/ 	.byte	0x04, 0x17
        /*003a*/ 	.short	(.L_155 - .L_154)
.L_154:
        /*003c*/ 	.word	0x00000000
        /*0040*/ 	.short	0x0005
        /*0042*/ 	.short	0x0024
        /*0044*/ 	.byte	0x00, 0xf0, 0x11, 0x00


	//----- nvinfo : EIATTR_KPARAM_INFO
	.align		4
.L_155:
        /*0048*/ 	.byte	0x04, 0x17
        /*004a*/ 	.short	(.L_157 - .L_156)
.L_156:
        /*004c*/ 	.word	0x00000000
        /*0050*/ 	.short	0x0004
        /*0052*/ 	.short	0x0020
        /*0054*/ 	.byte	0x00, 0xf0, 0x11, 0x00


	//----- nvinfo : EIATTR_KPARAM_INFO
	.align		4
.L_157:
        /*0058*/ 	.byte	0x04, 0x17
        /*005a*/ 	.short	(.L_159 - .L_158)
.L_158:
        /*005c*/ 	.word	0x00000000
        /*0060*/ 	.short	0x0003
        /*0062*/ 	.short	0x0018
        /*0064*/ 	.byte	0x00, 0xf5, 0x21, 0x00


	//----- nvinfo : EIATTR_KPARAM_INFO
	.align		4
.L_159:
        /*0068*/ 	.byte	0x04, 0x17
        /*006a*/ 	.short	(.L_161 - .L_160)
.L_160:
        /*006c*/ 	.word	0x00000000
        /*0070*/ 	.short	0x0002
        /*0072*/ 	.short	0x0010
        /*0074*/ 	.byte	0x00, 0xf5, 0x21, 0x00


	//----- nvinfo : EIATTR_KPARAM_INFO
	.align		4
.L_161:
        /*0078*/ 	.byte	0x04, 0x17
        /*007a*/ 	.short	(.L_163 - .L_162)
.L_162:
        /*007c*/ 	.word	0x00000000
        /*0080*/ 	.short	0x0001
        /*0082*/ 	.short	0x0008
        /*0084*/ 	.byte	0x00, 0xf5, 0x21, 0x00


	//----- nvinfo : EIATTR_KPARAM_INFO
	.align		4
.L_163:
        /*0088*/ 	.byte	0x04, 0x17
        /*008a*/ 	.short	(.L_165 - .L_164)
.L_164:
        /*008c*/ 	.word	0x00000000
        /*0090*/ 	.short	0x0000
        /*0092*/ 	.short	0x0000
        /*0094*/ 	.byte	0x00, 0xf5, 0x21, 0x00


	//----- nvinfo : EIATTR_SPARSE_MMA_MASK
	.align		4
.L_165:
        /*0098*/ 	.byte	0x03, 0x50
        /*009a*/ 	.short	0x0000


	//----- nvinfo : EIATTR_MAXREG_COUNT
	.align		4
        /*009c*/ 	.byte	0x03, 0x1b
        /*009e*/ 	.short	0x00ff


	//----- nvinfo : EIATTR_MERCURY_ISA_VERSION
	.align		4
        /*00a0*/ 	.byte	0x03, 0x5f
        /*00a2*/ 	.short	0x0101


	//----- nvinfo : EIATTR_VRC_CTA_INIT_COUNT
	.align		4
        /*00a4*/ 	.byte	0x02, 0x4a
	.zero		1
	.zero		1


	//----- nvinfo : EIATTR_EXIT_INSTR_OFFSETS
	.align		4
        /*00a8*/ 	.byte	0x04, 0x1c
        /*00aa*/ 	.short	(.L_167 - .L_166)


	//   ....[0]....
.L_166:
        /*00ac*/ 	.word	0x00000080


	//   ....[1]....
        /*00b0*/ 	.word	0x00000410


	//   ....[2]....
        /*00b4*/ 	.word	0x00002320


	//   ....[3]....
        /*00b8*/ 	.word	0x00002720


	//   ....[4]....
        /*00bc*/ 	.word	0x00002980


	//   ....[5]....
        /*00c0*/ 	.word	0x00002a30


	//   ....[6]....
        /*00c4*/ 	.word	0x00002ae0


	//----- nvinfo : EIATTR_INDIRECT_BRANCH_TARGETS
	.align		4
.L_167:
        /*00c8*/ 	.byte	0x04, 0x34
        /*00ca*/ 	.short	(.L_169 - .L_168)


	//   ....[0]....
.L_168:
        /*00cc*/ 	.word	.L_x_222@srel
        /*00d0*/ 	.short	0x0
        /*00d2*/ 	.short	0x0
        /*00d4*/ 	.word	0x3
        /*00d8*/ 	.word	.L_x_210@srel
        /*00dc*/ 	.word	.L_x_224@srel
        /*00e0*/ 	.word	.L_x_225@srel


	//----- nvinfo : EIATTR_CBANK_PARAM_SIZE
	.align		4
.L_169:
        /*00e4*/ 	.byte	0x03, 0x19
        /*00e6*/ 	.short	0x0034


	//----- nvinfo : EIATTR_PARAM_CBANK
	.align		4
        /*00e8*/ 	.byte	0x04, 0x0a
        /*00ea*/ 	.short	(.L_171 - .L_170)
	.align		4
.L_170:
        /*00ec*/ 	.word	index@(.nv.constant0._Z50optimized_scaled_dot_product_attention_half_kernelPK6__halfS1_S1_PS_fiiii)
        /*00f0*/ 	.short	0x0380
        /*00f2*/ 	.short	0x0034


	//----- nvinfo : EIATTR_SW_WAR
	.align		4
.L_171:
        /*00f4*/ 	.byte	0x04, 0x36
        /*00f6*/ 	.short	(.L_173 - .L_172)
.L_172:
        /*00f8*/ 	.word	0x00000008
.L_173:


//--------------------- .nv.callgraph             --------------------------
	.section	.nv.callgraph,"",@"SHT_CUDA_CALLGRAPH"
	.align	4
	.sectionentsize	8
	.align		4
        /*0000*/ 	.word	0x00000000
	.align		4
        /*0004*/ 	.word	0xffffffff
	.align		4
        /*0008*/ 	.word	0x00000000
	.align		4
        /*000c*/ 	.word	0xfffffffe
	.align		4
        /*0010*/ 	.word	0x00000000
	.align		4
        /*0014*/ 	.word	0xfffffffd
	.align		4
        /*0018*/ 	.word	0x00000000
	.align		4
        /*001c*/ 	.word	0xfffffffc


//--------------------- .nv.constant2._Z50optimized_scaled_dot_product_attention_half_kernelPK6__halfS1_S1_PS_fiiii --------------------------
	.section	.nv.constant2._Z50optimized_scaled_dot_product_attention_half_kernelPK6__halfS1_S1_PS_fiiii,"a",@progbits
	.sectionflags	@""
	.align	4
.nv.constant2._Z50optimized_scaled_dot_product_attention_half_kernelPK6__halfS1_S1_PS_fiiii:
        /*0000*/ 	.byte	0x00, 0x10, 0x00, 0x00, 0xa0, 0x0e, 0x00, 0x00, 0xe0, 0x0a, 0x00, 0x00


//--------------------- .text._Z45optimized_scaled_dot_product_attention_kernelI6__halfEvPKT_S3_S3_PS1_fiiii --------------------------
	.section	.text._Z45optimized_scaled_dot_product_attention_kernelI6__halfEvPKT_S3_S3_PS1_fiiii,"ax",@progbits
	.align	128
        .global         _Z45optimized_scaled_dot_product_attention_kernelI6__halfEvPKT_S3_S3_PS1_fiiii
        .type           _Z45optimized_scaled_dot_product_attention_kernelI6__halfEvPKT_S3_S3_PS1_fiiii,@function
        .size           _Z45optimized_scaled_dot_product_attention_kernelI6__halfEvPKT_S3_S3_PS1_fiiii,(.L_x_228 - _Z45optimized_scaled_dot_product_attention_kernelI6__halfEvPKT_S3_S3_PS1_fiiii)
        .other          _Z45optimized_scaled_dot_product_attention_kernelI6__halfEvPKT_S3_S3_PS1_fiiii,@"STO_CUDA_ENTRY STV_DEFAULT"
_Z45optimized_scaled_dot_product_attention_kernelI6__halfEvPKT_S3_S3_PS1_fiiii:
.text._Z45optimized_scaled_dot_product_attention_kernelI6__halfEvPKT_S3_S3_PS1_fiiii:
[----:B------:R-:W0:Y:S01]  /*0000*/  LDC R1, c[0x0][0x37c] ;  /* 0x0000df00ff017b82 */ /* 0x000e220000000800 */
[----:B------:R-:W1:Y:S07]  /*0010*/  S2R R3, SR_TID.X ;  /* 0x0000000000037919 */ /* 0x000e6e0000002100 */
[----:B------:R-:W1:Y:S01]  /*0020*/  S2UR UR4, SR_CTAID.Z ;  /* 0x00000000000479c3 */ /* 0x000e620000002700 */
[----:B------:R-:W2:Y:S01]  /*0030*/  LDCU UR5, c[0x0][0x3a8] ;  /* 0x00007500ff0577ac */ /* 0x000ea20008000800 */
[----:B0-----:R-:W-:-:S06]  /*0040*/  IADD3 R1, PT, PT, R1, -0x1200, RZ ;  /* 0xffffee0001017810 */ /* 0x001fcc0007ffe0ff */
[----:B------:R-:W1:Y:S02]  /*0050*/  LDC R0, c[0x0][0x360] ;  /* 0x0000d800ff007b82 */ /* 0x000e640000000800 */
[----:B-1----:R-:W-:-:S05]  /*0060*/  IMAD R0, R0, UR4, R3 ;  /* 0x0000000400007c24 */ /* 0x002fca000f8e0203 */
[----:B--2---:R-:W-:-:S13]  /*0070*/  ISETP.GE.AND P0, PT, R0, UR5, PT ;  /* 0x0000000500007c0c */ /* 0x004fda000bf06270 */
[----:B------:R-:W-:Y:S05]  /*0080*/  @P0 EXIT ;  /* 0x000000000000094d */ /* 0x000fea0003800000 */
[----:B------:R-:W0:Y:S08]  /*0090*/  LDC R17, c[0x0][0x3b0] ;  /* 0x0000ec00ff117b82 */ /* 0x000e300000000800 */
[----:B------:R-:W1:Y:S01]  /*00a0*/  S2UR UR6, SR_CTAID.Y ;  /* 0x00000000000679c3 */ /* 0x000e620000002600 */
[----:B0-----:R-:W-:-:S13]  /*00b0*/  ISETP.GE.AND P0, PT, R17, 0x1, PT ;  /* 0x000000011100780c */ /* 0x001fda0003f06270 */
[----:B-1----:R-:W-:Y:S05]  /*00c0*/  @!P0 BRA `(.L_x_0) ;  /* 0x0000000000c08947 */ /* 0x002fea0003800000 */
[C---:B------:R-:W-:Y:S01]  /*00d0*/  ISETP.GE.U32.AND P2, PT, R17.reuse, 0x10, PT ;  /* 0x000000101100780c */ /* 0x040fe20003f46070 */
[----:B------:R-:W-:Y:S01]  /*00e0*/  HFMA2 R2, -RZ, RZ, 0, 0 ;  /* 0x00000000ff027431 */ /* 0x000fe200000001ff */
[----:B------:R-:W-:-:S04]  /*00f0*/  LOP3.LUT R5, R17, 0xf, RZ, 0xc0, !PT ;  /* 0x0000000f11057812 */ /* 0x000fc800078ec0ff */
[----:B------:R-:W-:-:S07]  /*0100*/  ISETP.NE.AND P1, PT, R5, RZ, PT ;  /* 0x000000ff0500720c */ /* 0x000fce0003f25270 */
[----:B------:R-:W-:Y:S06]  /*0110*/  @!P2 BRA `(.L_x_1) ;  /* 0x000000000028a947 */ /* 0x000fec0003800000 */
[----:B------:R-:W-:Y:S01]  /*0120*/  LOP3.LUT R2, R17, 0x7ffffff0, RZ, 0xc0, !PT ;  /* 0x7ffffff011027812 */ /* 0x000fe200078ec0ff */
[----:B------:R-:W-:-:S07]  /*0130*/  IMAD.MOV.U32 R3, RZ, RZ, RZ ;  /* 0x000000ffff037224 */ /* 0x000fce00078e00ff */
.L_x_2:
[C---:B0-----:R-:W-:Y:S02]  /*0140*/  LEA R4, R3.reuse, R1, 0x2 ;  /* 0x0000000103047211 */ /* 0x041fe400078e10ff */
[----:B------:R-:W-:-:S03]  /*0150*/  IADD3 R3, PT, PT, R3, 0x10, RZ ;  /* 0x0000001003037810 */ /* 0x000fc60007ffe0ff */
[----:B------:R0:W-:Y:S01]  /*0160*/  STL.128 [R4], RZ ;  /* 0x000000ff04007387 */ /* 0x0001e20000100c00 */
[----:B------:R-:W-:-:S03]  /*0170*/  ISETP.NE.AND P2, PT, R3, R2, PT ;  /* 0x000000020300720c */ /* 0x000fc60003f45270 */
[----:B------:R0:W-:Y:S04]  /*0180*/  STL.128 [R4+0x10], RZ ;  /* 0x000010ff04007387 */ /* 0x0001e80000100c00 */
[----:B------:R0:W-:Y:S04]  /*0190*/  STL.128 [R4+0x20], RZ ;  /* 0x000020ff04007387 */ /* 0x0001e80000100c00 */
[----:B------:R0:W-:Y:S02]  /*01a0*/  STL.128 [R4+0x30], RZ ;  /* 0x000030ff04007387 */ /* 0x0001e40000100c00 */
[----:B------:R-:W-:Y:S05]  /*01b0*/  @P2 BRA `(.L_x_2) ;  /* 0xfffffffc00e02947 */ /* 0x000fea000383ffff */
.L_x_1:
[----:B------:R-:W-:Y:S05]  /*01c0*/  @!P1 BRA `(.L_x_0) ;  /* 0x0000000000809947 */ /* 0x000fea0003800000 */
[----:B------:R-:W-:Y:S02]  /*01d0*/  ISETP.GE.U32.AND P1, PT, R5, 0x8, PT ;  /* 0x000000080500780c */ /* 0x000fe40003f26070 */
[----:B0-----:R-:W-:-:S04]  /*01e0*/  LOP3.LUT R4, R17, 0x7, RZ, 0xc0, !PT ;  /* 0x0000000711047812 */ /* 0x001fc800078ec0ff */
[----:B------:R-:W-:-:S07]  /*01f0*/  ISETP.NE.AND P2, PT, R4, RZ, PT ;  /* 0x000000ff0400720c */ /* 0x000fce0003f45270 */
[----:B------:R-:W-:Y:S06]  /*0200*/  @!P1 BRA `(.L_x_3) ;  /* 0x0000000000289947 */ /* 0x000fec0003800000 */
[C---:B------:R-:W-:Y:S01]  /*0210*/  IMAD R3, R2.reuse, 0x4, R1 ;  /* 0x0000000402037824 */ /* 0x040fe200078e0201 */
[----:B------:R-:W-:-:S04]  /*0220*/  IADD3 R2, PT, PT, R2, 0x8, RZ ;  /* 0x0000000802027810 */ /* 0x000fc80007ffe0ff */
[----:B------:R0:W-:Y:S04]  /*0230*/  STL [R3], RZ ;  /* 0x000000ff03007387 */ /* 0x0001e80000100800 */
[----:B------:R0:W-:Y:S04]  /*0240*/  STL [R3+0x4], RZ ;  /* 0x000004ff03007387 */ /* 0x0001e80000100800 */
[----:B------:R0:W-:Y:S04]  /*0250*/  STL [R3+0x8], RZ ;  /* 0x000008ff03007387 */ /* 0x0001e80000100800 */
[----:B------:R0:W-:Y:S04]  /*0260*/  STL [R3+0xc], RZ ;  /* 0x00000cff03007387 */ /* 0x0001e80000100800 */
[----:B------:R0:W-:Y:S04]  /*0270*/  STL [R3+0x10], RZ ;  /* 0x000010ff03007387 */ /* 0x0001e80000100800 */
[----:B------:R0:W-:Y:S04]  /*0280*/  STL [R3+0x14], RZ ;  /* 0x000014ff03007387 */ /* 0x0001e80000100800 */
[----:B------:R0:W-:Y:S04]  /*0290*/  STL [R3+0x18], RZ ;  /* 0x000018ff03007387 */ /* 0x0001e80000100800 */
[----:B------:R0:W-:Y:S02]  /*02a0*/  STL [R3+0x1c], RZ ;  /* 0x00001cff03007387 */ /* 0x0001e40000100800 */
.L_x_3:
[----:B------:R-:W-:Y:S05]  /*02b0*/  @!P2 BRA `(.L_x_0) ;  /* 0x000000000044a947 */ /* 0x000fea0003800000 */
[----:B------:R-:W-:Y:S02]  /*02c0*/  ISETP.GE.U32.AND P1, PT, R4, 0x4, PT ;  /* 0x000000040400780c */ /* 0x000fe40003f26070 */
[----:B0-----:R-:W-:-:S04]  /*02d0*/  LOP3.LUT R3, R17, 0x3, RZ, 0xc0, !PT ;  /* 0x0000000311037812 */ /* 0x001fc800078ec0ff */
[----:B------:R-:W-:-:S07]  /*02e0*/  ISETP.NE.AND P2, PT, R3, RZ, PT ;  /* 0x000000ff0300720c */ /* 0x000fce0003f45270 */
[C---:B------:R-:W-:Y:S01]  /*02f0*/  @P1 LEA R4, R2.reuse, R1, 0x2 ;  /* 0x0000000102041211 */ /* 0x040fe200078e10ff */
[----:B------:R-:W-:-:S04]  /*0300*/  @P1 VIADD R2, R2, 0x4 ;  /* 0x0000000402021836 */ /* 0x000fc80000000000 */
[----:B------:R1:W-:Y:S04]  /*0310*/  @P1 STL [R4], RZ ;  /* 0x000000ff04001387 */ /* 0x0003e80000100800 */
[----:B------:R1:W-:Y:S04]  /*0320*/  @P1 STL [R4+0x4], RZ ;  /* 0x000004ff04001387 */ /* 0x0003e80000100800 */
[----:B------:R1:W-:Y:S04]  /*0330*/  @P1 STL [R4+0x8], RZ ;  /* 0x000008ff04001387 */ /* 0x0003e80000100800 */
[----:B------:R1:W-:Y:S01]  /*0340*/  @P1 STL [R4+0xc], RZ ;  /* 0x00000cff04001387 */ /* 0x0003e20000100800 */
[----:B------:R-:W-:Y:S05]  /*0350*/  @!P2 BRA `(.L_x_0) ;  /* 0x00000000001ca947 */ /* 0x000fea0003800000 */
[----:B------:R-:W-:-:S05]  /*0360*/  UMOV UR4, URZ ;  /* 0x000000ff00047c82 */ /* 0x000fca0008000000 */
.L_x_4:
[C---:B-1----:R-:W-:Y:S01]  /*0370*/  LEA R4, R2.reuse, R1, 0x2 ;  /* 0x0000000102047211 */ /* 0x042fe200078e10ff */
[----:B------:R-:W-:Y:S01]  /*0380*/  UIADD3 UR4, UPT, UPT, UR4, 0x1, URZ ;  /* 0x0000000104047890 */ /* 0x000fe2000fffe0ff */
[----:B------:R-:W-:-:S03]  /*0390*/  IADD3 R2, PT, PT, R2, 0x1, RZ ;  /* 0x0000000102027810 */ /* 0x000fc60007ffe0ff */
[----:B------:R2:W-:Y:S02]  /*03a0*/  STL [R4], RZ ;  /* 0x000000ff04007387 */ /* 0x0005e40000100800 */
[----:B------:R-:W-:-:S13]  /*03b0*/  ISETP.NE.AND P1, PT, R3, UR4, PT ;  /* 0x0000000403007c0c */ /* 0x000fda000bf25270 */
[----:B--2---:R-:W-:Y:S05]  /*03c0*/  @P1 BRA `(.L_x_4) ;  /* 0xfffffffc00e81947 */ /* 0x004fea000383ffff */
.L_x_0:
[----:B------:R-:W-:Y:S05]  /*03d0*/  @!P0 EXIT ;  /* 0x000000000000894d */ /* 0x000fea0003800000 */
[----:B0-----:R-:W0:Y:S01]  /*03e0*/  S2R R3, SR_CTAID.X ;  /* 0x0000000000037919 */ /* 0x001e220000002500 */
[----:B------:R-:W2:Y:S01]  /*03f0*/  LDC R5, c[0x0][0x3ac] ;  /* 0x0000eb00ff057b82 */ /* 0x000ea20000000800 */
[----:B------:R-:W1:Y:S01]  /*0400*/  LDCU UR4, c[0x0][0x3b0] ;  /* 0x00007600ff0477ac */ /* 0x000e620008000800 */
[----:B------:R-:W-:Y:S01]  /*0410*/  IMAD.MOV.U32 R6, RZ, RZ, -0x800000 ;  /* 0xff800000ff067424 */ /* 0x000fe200078e00ff */
[----:B------:R-:W-:Y:S01]  /*0420*/  IADD3 R2, PT, PT, R1, 0x1000, RZ ;  /* 0x0000100001027810 */ /* 0x000fe20007ffe0ff */
[----:B------:R-:W3:Y:S01]  /*0430*/  LDCU.64 UR8, c[0x0][0x358] ;  /* 0x00006b00ff0877ac */ /* 0x000ee20008000a00 */
[----:B-1----:R-:W-:Y:S02]  /*0440*/  IMAD.U32 R4, RZ, RZ, UR4 ;  /* 0x00000004ff047e24 */ /* 0x002fe4000f8e00ff */
[----:B0-----:R-:W-:-:S04]  /*0450*/  IMAD R0, R3, UR5, R0 ;  /* 0x0000000503007c24 */ /* 0x001fc8000f8e0200 */
[----:B--2---:R-:W-:-:S04]  /*0460*/  IMAD R0, R0, R5, UR6 ;  /* 0x0000000600007e24 */ /* 0x004fc8000f8e0205 */
[----:B------:R-:W-:Y:S02]  /*0470*/  IMAD R7, R0, R17, RZ ;  /* 0x0000001100077224 */ /* 0x000fe400078e02ff */
[----:B------:R-:W-:Y:S01]  /*0480*/  HFMA2 R0, -RZ, RZ, 0, 0 ;  /* 0x00000000ff007431 */ /* 0x000fe200000001ff */
[----:B---3--:R-:W-:-:S07]  /*0490*/  VIMNMX R17, PT, PT, R17, 0x80, PT ;  /* 0x0000008011117848 */ /* 0x008fce0003fe0100 */
.L_x_18:
[----:B0-----:R-:W0:Y:S02]  /*04a0*/  LDCU UR4, c[0x0][0x3b0] ;  /* 0x00007600ff0477ac */ /* 0x001e240008000800 */
[----:B0-----:R-:W-:Y:S02]  /*04b0*/  ISETP.GE.AND P1, PT, R0, UR4, PT ;  /* 0x0000000400007c0c */ /* 0x001fe4000bf26270 */
[----:B------:R-:W-:-:S04]  /*04c0*/  VIMNMX R5, PT, PT, R4, UR4, PT ;  /* 0x0000000404057c48 */ /* 0x000fc8000bfe0100 */
[----:B------:R-:W-:-:S04]  /*04d0*/  VIMNMX R19, PT, PT, R5, 0x80, PT ;  /* 0x0000008005137848 */ /* 0x000fc80003fe0100 */
[----:B------:R-:W-:-:S03]  /*04e0*/  VIMNMX R19, PT, PT, R19, 0x1, !PT ;  /* 0x0000000113137848 */ /* 0x000fc60007fe0100 */
[----:B-1234-:R-:W-:Y:S05]  /*04f0*/  @P1 BRA `(.L_x_5) ;  /* 0x0000000800081947 */ /* 0x01efea0003800000 */
[----:B------:R-:W-:Y:S02]  /*0500*/  ISETP.GE.AND P0, PT, R5, 0x4, PT ;  /* 0x000000040500780c */ /* 0x000fe40003f06270 */
[----:B------:R-:W-:Y:S02]  /*0510*/  IADD3 R18, PT, PT, R7, R0, RZ ;  /* 0x0000000007127210 */ /* 0x000fe40007ffe0ff */
[----:B------:R-:W-:Y:S02]  /*0520*/  LOP3.LUT R16, R19, 0x3, RZ, 0xc0, !PT ;  /* 0x0000000313107812 */ /* 0x000fe400078ec0ff */
[----:B------:R-:W-:-:S07]  /*0530*/  MOV R23, RZ ;  /* 0x000000ff00177202 */ /* 0x000fce0000000f00 */
[----:B------:R-:W-:Y:S05]  /*0540*/  @!P0 BRA `(.L_x_6) ;  /* 0x0000000400ac8947 */ /* 0x000fea0003800000 */
[----:B------:R-:W-:Y:S02]  /*0550*/  LOP3.LUT R23, R19, 0xfc, RZ, 0xc0, !PT ;  /* 0x000000fc13177812 */ /* 0x000fe400078ec0ff */
[----:B------:R-:W-:Y:S02]  /*0560*/  MOV R21, R18 ;  /* 0x0000001200157202 */ /* 0x000fe40000000f00 */
[----:B------:R-:W-:Y:S01]  /*0570*/  MOV R20, R2 ;  /* 0x0000000200147202 */ /* 0x000fe20000000f00 */
[----:B------:R-:W-:-:S05]  /*0580*/  IMAD.MOV R22, RZ, RZ, -R23 ;  /* 0x000000ffff167224 */ /* 0x000fca00078e0a17 */
[----:B------:R-:W-:-:S13]  /*0590*/  ISETP.GE.AND P0, PT, R22, RZ, PT ;  /* 0x000000ff1600720c */ /* 0x000fda0003f06270 */
[----:B------:R-:W-:Y:S05]  /*05a0*/  @P0 BRA `(.L_x_7) ;  /* 0x0000000400540947 */ /* 0x000fea0003800000 */
[----:B------:R-:W-:Y:S01]  /*05b0*/  IMAD.MOV R8, RZ, RZ, -R22 ;  /* 0x000000ffff087224 */ /* 0x000fe200078e0a16 */
[----:B------:R-:W-:-:S04]  /*05c0*/  PLOP3.LUT P0, PT, PT, PT, PT, 0x80, 0x8 ;  /* 0x000000000008781c */ /* 0x000fc80003f0f070 */
[----:B------:R-:W-:-:S13]  /*05d0*/  ISETP.GT.AND P2, PT, R8, 0xc, PT ;  /* 0x0000000c0800780c */ /* 0x000fda0003f44270 */
[----:B------:R-:W-:Y:S05]  /*05e0*/  @!P2 BRA `(.L_x_8) ;  /* 0x0000000000c8a947 */ /* 0x000fea0003800000 */
[----:B------:R-:W-:-:S13]  /*05f0*/  PLOP3.LUT P0, PT, PT, PT, PT, 0x8, 0x80 ;  /* 0x000000000080781c */ /* 0x000fda0003f0e170 */
.L_x_9:
[----:B------:R-:W0:Y:S01]  /*0600*/  LDC.64 R24, c[0x0][0x380] ;  /* 0x0000e000ff187b82 */ /* 0x000e220000000a00 */
[C---:B------:R-:W-:Y:S01]  /*0610*/  IADD3 R29, PT, PT, R21.reuse, 0x4, RZ ;  /* 0x00000004151d7810 */ /* 0x040fe20007ffe0ff */
[----:B0-----:R-:W-:-:S05]  /*0620*/  IMAD.WIDE R12, R21, 0x2, R24 ;  /* 0x00000002150c7825 */ /* 0x001fca00078e0218 */
[----:B------:R-:W2:Y:S04]  /*0630*/  LDG.E.U16.CONSTANT R8, desc[UR8][R12.64] ;  /* 0x000000080c087981 */ /* 0x000ea8000c1e9500 */
[----:B------:R-:W3:Y:S04]  /*0640*/  LDG.E.U16.CONSTANT R9, desc[UR8][R12.64+0x2] ;  /* 0x000002080c097981 */ /* 0x000ee8000c1e9500 */
[----:B------:R-:W4:Y:S04]  /*0650*/  LDG.E.U16.CONSTANT R10, desc[UR8][R12.64+0x4] ;  /* 0x000004080c0a7981 */ /* 0x000f28000c1e9500 */
[----:B------:R-:W5:Y:S01]  /*0660*/  LDG.E.U16.CONSTANT R11, desc[UR8][R12.64+0x6] ;  /* 0x000006080c0b7981 */ /* 0x000f62000c1e9500 */
[----:B------:R-:W-:-:S05]  /*0670*/  IMAD.WIDE R28, R29, 0x2, R24 ;  /* 0x000000021d1c7825 */ /* 0x000fca00078e0218 */
[----:B------:R-:W5:Y:S04]  /*0680*/  LDG.E.U16.CONSTANT R14, desc[UR8][R28.64] ;  /* 0x000000081c0e7981 */ /* 0x000f68000c1e9500 */
[----:B------:R-:W5:Y:S04]  /*0690*/  LDG.E.U16.CONSTANT R15, desc[UR8][R28.64+0x2] ;  /* 0x000002081c0f7981 */ /* 0x000f68000c1e9500 */
[----:B------:R-:W5:Y:S04]  /*06a0*/  LDG.E.U16.CONSTANT R26, desc[UR8][R28.64+0x4] ;  /* 0x000004081c1a7981 */ /* 0x000f68000c1e9500 */
[----:B------:R-:W5:Y:S01]  /*06b0*/  LDG.E.U16.CONSTANT R27, desc[UR8][R28.64+0x6] ;  /* 0x000006081c1b7981 */ /* 0x000f62000c1e9500 */
[----:B--2---:R-:W-:-:S02]  /*06c0*/  HADD2.F32 R8, -RZ, R8.H0_H0 ;  /* 0x20000008ff087230 */ /* 0x004fc40000004100 */
[----:B---3--:R-:W-:Y:S02]  /*06d0*/  HADD2.F32 R9, -RZ, R9.H0_H0 ;  /* 0x20000009ff097230 */ /* 0x008fe40000004100 */
[----:B----4-:R-:W-:Y:S02]  /*06e0*/  HADD2.F32 R10, -RZ, R10.H0_H0 ;  /* 0x2000000aff0a7230 */ /* 0x010fe40000004100 */
[----:B-----5:R-:W-:-:S05]  /*06f0*/  HADD2.F32 R11, -RZ, R11.H0_H0 ;  /* 0x2000000bff0b7230 */ /* 0x020fca0000004100 */
[----:B------:R0:W-:Y:S01]  /*0700*/  STL.128 [R20], R8 ;  /* 0x0000000814007387 */ /* 0x0001e20000100c00 */
[----:B------:R-:W-:Y:S02]  /*0710*/  HADD2.F32 R12, -RZ, R14.H0_H0 ;  /* 0x2000000eff0c7230 */ /* 0x000fe40000004100 */
[----:B------:R-:W-:Y:S02]  /*0720*/  HADD2.F32 R13, -RZ, R15.H0_H0 ;  /* 0x2000000fff0d7230 */ /* 0x000fe40000004100 */
[----:B------:R-:W-:Y:S01]  /*0730*/  HADD2.F32 R14, -RZ, R26.H0_H0 ;  /* 0x2000001aff0e7230 */ /* 0x000fe20000004100 */
[C---:B0-----:R-:W-:Y:S01]  /*0740*/  IADD3 R11, PT, PT, R21.reuse, 0x8, RZ ;  /* 0x00000008150b7810 */ /* 0x041fe20007ffe0ff */
[----:B------:R-:W-:Y:S02]  /*0750*/  VIADD R9, R21, 0xc ;  /* 0x0000000c15097836 */ /* 0x000fe40000000000 */
[----:B------:R-:W-:Y:S02]  /*0760*/  HADD2.F32 R15, -RZ, R27.H0_H0 ;  /* 0x2000001bff0f7230 */ /* 0x000fe40000004100 */
[----:B------:R-:W-:-:S04]  /*0770*/  IMAD.WIDE R26, R11, 0x2, R24 ;  /* 0x000000020b1a7825 */ /* 0x000fc800078e0218 */
[----:B------:R-:W-:Y:S01]  /*0780*/  IMAD.WIDE R24, R9, 0x2, R24 ;  /* 0x0000000209187825 */ /* 0x000fe200078e0218 */
[----:B------:R0:W-:Y:S04]  /*0790*/  STL.128 [R20+0x10], R12 ;  /* 0x0000100c14007387 */ /* 0x0001e80000100c00 */
[----:B------:R-:W2:Y:S04]  /*07a0*/  LDG.E.U16.CONSTANT R8, desc[UR8][R26.64] ;  /* 0x000000081a087981 */ /* 0x000ea8000c1e9500 */
[----:B------:R-:W3:Y:S04]  /*07b0*/  LDG.E.U16.CONSTANT R9, desc[UR8][R26.64+0x2] ;  /* 0x000002081a097981 */ /* 0x000ee8000c1e9500 */
[----:B------:R-:W4:Y:S04]  /*07c0*/  LDG.E.U16.CONSTANT R10, desc[UR8][R26.64+0x4] ;  /* 0x000004081a0a7981 */ /* 0x000f28000c1e9500 */
[----:B------:R-:W5:Y:S04]  /*07d0*/  LDG.E.U16.CONSTANT R11, desc[UR8][R26.64+0x6] ;  /* 0x000006081a0b7981 */ /* 0x000f68000c1e9500 */
[----:B0-----:R-:W5:Y:S04]  /*07e0*/  LDG.E.U16.CONSTANT R12, desc[UR8][R24.64] ;  /* 0x00000008180c7981 */ /* 0x001f68000c1e9500 */
[----:B------:R-:W5:Y:S04]  /*07f0*/  LDG.E.U16.CONSTANT R29, desc[UR8][R24.64+0x2] ;  /* 0x00000208181d7981 */ /* 0x000f68000c1e9500 */
[----:B------:R-:W5:Y:S04]  /*0800*/  LDG.E.U16.CONSTANT R28, desc[UR8][R24.64+0x4] ;  /* 0x00000408181c7981 */ /* 0x000f68000c1e9500 */
[----:B------:R-:W5:Y:S01]  /*0810*/  LDG.E.U16.CONSTANT R15, desc[UR8][R24.64+0x6] ;  /* 0x00000608180f7981 */ /* 0x000f62000c1e9500 */
[----:B------:R-:W-:-:S04]  /*0820*/  IADD3 R22, PT, PT, R22, 0x10, RZ ;  /* 0x0000001016167810 */ /* 0x000fc80007ffe0ff */
[----:B------:R-:W-:Y:S02]  /*0830*/  ISETP.GE.AND P2, PT, R22, -0xc, PT ;  /* 0xfffffff41600780c */ /* 0x000fe40003f46270 */
[----:B------:R-:W-:Y:S01]  /*0840*/  IADD3 R21, PT, PT, R21, 0x10, RZ ;  /* 0x0000001015157810 */ /* 0x000fe20007ffe0ff */
[----:B--2---:R-:W-:Y:S02]  /*0850*/  HADD2.F32 R8, -RZ, R8.H0_H0 ;  /* 0x20000008ff087230 */ /* 0x004fe40000004100 */
[----:B---3--:R-:W-:Y:S02]  /*0860*/  HADD2.F32 R9, -RZ, R9.H0_H0 ;  /* 0x20000009ff097230 */ /* 0x008fe40000004100 */
[----:B----4-:R-:W-:Y:S02]  /*0870*/  HADD2.F32 R10, -RZ, R10.H0_H0 ;  /* 0x2000000aff0a7230 */ /* 0x010fe40000004100 */
[----:B-----5:R-:W-:Y:S02]  /*0880*/  HADD2.F32 R11, -RZ, R11.H0_H0 ;  /* 0x2000000bff0b7230 */ /* 0x020fe40000004100 */
[----:B------:R-:W-:-:S02]  /*0890*/  HADD2.F32 R12, -RZ, R12.H0_H0 ;  /* 0x2000000cff0c7230 */ /* 0x000fc40000004100 */
[----:B------:R-:W-:Y:S02]  /*08a0*/  HADD2.F32 R13, -RZ, R29.H0_H0 ;  /* 0x2000001dff0d7230 */ /* 0x000fe40000004100 */
[----:B------:R-:W-:Y:S02]  /*08b0*/  HADD2.F32 R14, -RZ, R28.H0_H0 ;  /* 0x2000001cff0e7230 */ /* 0x000fe40000004100 */
[----:B------:R-:W-:Y:S01]  /*08c0*/  HADD2.F32 R15, -RZ, R15.H0_H0 ;  /* 0x2000000fff0f7230 */ /* 0x000fe20000004100 */
[----:B------:R-:W-:Y:S04]  /*08d0*/  STL.128 [R20+0x20], R8 ;  /* 0x0000200814007387 */ /* 0x000fe80000100c00 */
[----:B------:R0:W-:Y:S02]  /*08e0*/  STL.128 [R20+0x30], R12 ;  /* 0x0000300c14007387 */ /* 0x0001e40000100c00 */
[----:B0-----:R-:W-:Y:S01]  /*08f0*/  VIADD R20, R20, 0x40 ;  /* 0x0000004014147836 */ /* 0x001fe20000000000 */
[----:B------:R-:W-:Y:S06]  /*0900*/  @!P2 BRA `(.L_x_9) ;  /* 0xfffffffc003ca947 */ /* 0x000fec000383ffff */
.L_x_8:
[----:B------:R-:W-:-:S04]  /*0910*/  IADD3 R8, PT, PT, -R22, RZ, RZ ;  /* 0x000000ff16087210 */ /* 0x000fc80007ffe1ff */
[----:B------:R-:W-:-:S13]  /*0920*/  ISETP.GT.AND P2, PT, R8, 0x4, PT ;  /* 0x000000040800780c */ /* 0x000fda0003f44270 */
[----:B------:R-:W-:Y:S05]  /*0930*/  @!P2 BRA `(.L_x_10) ;  /* 0x000000000068a947 */ /* 0x000fea0003800000 */
[----:B------:R-:W0:Y:S01]  /*0940*/  LDC.64 R8, c[0x0][0x380] ;  /* 0x0000e000ff087b82 */ /* 0x000e220000000a00 */
[C---:B------:R-:W-:Y:S01]  /*0950*/  IADD3 R25, PT, PT, R21.reuse, 0x4, RZ ;  /* 0x0000000415197810 */ /* 0x040fe20007ffe0ff */
[----:B0-----:R-:W-:-:S04]  /*0960*/  IMAD.WIDE R14, R21, 0x2, R8 ;  /* 0x00000002150e7825 */ /* 0x001fc800078e0208 */
[----:B------:R-:W-:Y:S01]  /*0970*/  IMAD.WIDE R24, R25, 0x2, R8 ;  /* 0x0000000219187825 */ /* 0x000fe200078e0208 */
[----:B------:R-:W2:Y:S04]  /*0980*/  LDG.E.U16.CONSTANT R10, desc[UR8][R14.64+0x4] ;  /* 0x000004080e0a7981 */ /* 0x000ea8000c1e9500 */
[----:B------:R-:W3:Y:S04]  /*0990*/  LDG.E.U16.CONSTANT R8, desc[UR8][R14.64] ;  /* 0x000000080e087981 */ /* 0x000ee8000c1e9500 */
[----:B------:R-:W4:Y:S04]  /*09a0*/  LDG.E.U16.CONSTANT R9, desc[UR8][R14.64+0x2] ;  /* 0x000002080e097981 */ /* 0x000f28000c1e9500 */
[----:B------:R-:W5:Y:S04]  /*09b0*/  LDG.E.U16.CONSTANT R11, desc[UR8][R14.64+0x6] ;  /* 0x000006080e0b7981 */ /* 0x000f68000c1e9500 */
[----:B------:R-:W5:Y:S04]  /*09c0*/  LDG.E.U16.CONSTANT R12, desc[UR8][R24.64] ;  /* 0x00000008180c7981 */ /* 0x000f68000c1e9500 */
[----:B------:R-:W5:Y:S04]  /*09d0*/  LDG.E.U16.CONSTANT R13, desc[UR8][R24.64+0x2] ;  /* 0x00000208180d7981 */ /* 0x000f68000c1e9500 */
[----:B------:R-:W5:Y:S04]  /*09e0*/  LDG.E.U16.CONSTANT R26, desc[UR8][R24.64+0x4] ;  /* 0x00000408181a7981 */ /* 0x000f68000c1e9500 */
[----:B------:R-:W5:Y:S01]  /*09f0*/  LDG.E.U16.CONSTANT R27, desc[UR8][R24.64+0x6] ;  /* 0x00000608181b7981 */ /* 0x000f62000c1e9500 */
[----:B------:R-:W-:Y:S01]  /*0a00*/  PLOP3.LUT P0, PT, PT, PT, PT, 0x8, 0x80 ;  /* 0x000000000080781c */ /* 0x000fe20003f0e170 */
[----:B------:R-:W-:Y:S01]  /*0a10*/  VIADD R22, R22, 0x8 ;  /* 0x0000000816167836 */ /* 0x000fe20000000000 */
[----:B------:R-:W-:Y:S01]  /*0a20*/  IADD3 R21, PT, PT, R21, 0x8, RZ ;  /* 0x0000000815157810 */ /* 0x000fe20007ffe0ff */
[----:B--2---:R-:W-:-:S02]  /*0a30*/  HADD2.F32 R10, -RZ, R10.H0_H0 ;  /* 0x2000000aff0a7230 */ /* 0x004fc40000004100 */
[----:B---3--:R-:W-:Y:S02]  /*0a40*/  HADD2.F32 R8, -RZ, R8.H0_H0 ;  /* 0x20000008ff087230 */ /* 0x008fe40000004100 */
[----:B----4-:R-:W-:Y:S02]  /*0a50*/  HADD2.F32 R9, -RZ, R9.H0_H0 ;  /* 0x20000009ff097230 */ /* 0x010fe40000004100 */
[----:B-----5:R-:W-:Y:S02]  /*0a60*/  HADD2.F32 R11, -RZ, R11.H0_H0 ;  /* 0x2000000bff0b7230 */ /* 0x020fe40000004100 */
[----:B------:R-:W-:Y:S02]  /*0a70*/  HADD2.F32 R12, -RZ, R12.H0_H0 ;  /* 0x2000000cff0c7230 */ /* 0x000fe40000004100 */
[----:B------:R-:W-:Y:S02]  /*0a80*/  HADD2.F32 R13, -RZ, R13.H0_H0 ;  /* 0x2000000dff0d7230 */ /* 0x000fe40000004100 */
[----:B------:R-:W-:-:S02]  /*0a90*/  HADD2.F32 R14, -RZ, R26.H0_H0 ;  /* 0x2000001aff0e7230 */ /* 0x000fc40000004100 */
[----:B------:R-:W-:Y:S01]  /*0aa0*/  HADD2.F32 R15, -RZ, R27.H0_H0 ;  /* 0x2000001bff0f7230 */ /* 0x000fe20000004100 */
[----:B------:R-:W-:Y:S04]  /*0ab0*/  STL.128 [R20], R8 ;  /* 0x0000000814007387 */ /* 0x000fe80000100c00 */
[----:B------:R0:W-:Y:S02]  /*0ac0*/  STL.128 [R20+0x10], R12 ;  /* 0x0000100c14007387 */ /* 0x0001e40000100c00 */
[----:B0-----:R-:W-:-:S07]  /*0ad0*/  IADD3 R20, PT, PT, R20, 0x20, RZ ;  /* 0x0000002014147810 */ /* 0x001fce0007ffe0ff */
.L_x_10:
[----:B------:R-:W-:-:S13]  /*0ae0*/  ISETP.EQ.AND P2, PT, R22, RZ, PT ;  /* 0x000000ff1600720c */ /* 0x000fda0003f42270 */
[----:B------:R-:W-:Y:S05]  /*0af0*/  @!P0 BRA P2, `(.L_x_6) ;  /* 0x0000000000408947 */ /* 0x000fea0001000000 */
.L_x_7:
[----:B------:R-:W0:Y:S02]  /*0b00*/  LDC.64 R12, c[0x0][0x380] ;  /* 0x0000e000ff0c7b82 */ /* 0x000e240000000a00 */
[----:B0-----:R-:W-:-:S05]  /*0b10*/  IMAD.WIDE R12, R21, 0x2, R12 ;  /* 0x00000002150c7825 */ /* 0x001fca00078e020c */
[----:B------:R-:W2:Y:S04]  /*0b20*/  LDG.E.U16.CONSTANT R8, desc[UR8][R12.64] ;  /* 0x000000080c087981 */ /* 0x000ea8000c1e9500 */
[----:B------:R-:W3:Y:S04]  /*0b30*/  LDG.E.U16.CONSTANT R9, desc[UR8][R12.64+0x2] ;  /* 0x000002080c097981 */ /* 0x000ee8000c1e9500 */
[----:B------:R-:W4:Y:S04]  /*0b40*/  LDG.E.U16.CONSTANT R10, desc[UR8][R12.64+0x4] ;  /* 0x000004080c0a7981 */ /* 0x000f28000c1e9500 */
[----:B------:R-:W5:Y:S01]  /*0b50*/  LDG.E.U16.CONSTANT R11, desc[UR8][R12.64+0x6] ;  /* 0x000006080c0b7981 */ /* 0x000f62000c1e9500 */
[----:B------:R-:W-:Y:S01]  /*0b60*/  VIADD R22, R22, 0x4 ;  /* 0x0000000416167836 */ /* 0x000fe20000000000 */
[----:B------:R-:W-:-:S04]  /*0b70*/  IADD3 R21, PT, PT, R21, 0x4, RZ ;  /* 0x0000000415157810 */ /* 0x000fc80007ffe0ff */
[----:B------:R-:W-:Y:S01]  /*0b80*/  ISETP.NE.AND P0, PT, R22, RZ, PT ;  /* 0x000000ff1600720c */ /* 0x000fe20003f05270 */
[----:B--2---:R-:W-:Y:S02]  /*0b90*/  HADD2.F32 R8, -RZ, R8.H0_H0 ;  /* 0x20000008ff087230 */ /* 0x004fe40000004100 */
[----:B---3--:R-:W-:Y:S02]  /*0ba0*/  HADD2.F32 R9, -RZ, R9.H0_H0 ;  /* 0x20000009ff097230 */ /* 0x008fe40000004100 */
[----:B----4-:R-:W-:Y:S02]  /*0bb0*/  HADD2.F32 R10, -RZ, R10.H0_H0 ;  /* 0x2000000aff0a7230 */ /* 0x010fe40000004100 */
[----:B-----5:R-:W-:-:S05]  /*0bc0*/  HADD2.F32 R11, -RZ, R11.H0_H0 ;  /* 0x2000000bff0b7230 */ /* 0x020fca0000004100 */
[----:B------:R0:W-:Y:S02]  /*0bd0*/  STL.128 [R20], R8 ;  /* 0x0000000814007387 */ /* 0x0001e40000100c00 */
[----:B0-----:R-:W-:Y:S01]  /*0be0*/  IADD3 R20, PT, PT, R20, 0x10, RZ ;  /* 0x0000001014147810 */ /* 0x001fe20007ffe0ff */
[----:B------:R-:W-:Y:S06]  /*0bf0*/  @P0 BRA `(.L_x_7) ;  /* 0xfffffffc00c00947 */ /* 0x000fec000383ffff */
.L_x_6:
[----:B------:R-:W-:-:S13]  /*0c00*/  ISETP.NE.AND P0, PT, R16, RZ, PT ;  /* 0x000000ff1000720c */ /* 0x000fda0003f05270 */
[----:B------:R-:W-:Y:S05]  /*0c10*/  @!P0 BRA `(.L_x_5) ;  /* 0x0000000000408947 */ /* 0x000fea0003800000 */
[----:B------:R-:W0:Y:S01]  /*0c20*/  LDC.64 R8, c[0x0][0x380] ;  /* 0x0000e000ff087b82 */ /* 0x000e220000000a00 */
[----:B------:R-:W-:-:S04]  /*0c30*/  IMAD.IADD R11, R18, 0x1, R23 ;  /* 0x00000001120b7824 */ /* 0x000fc800078e0217 */
[----:B0-----:R-:W-:-:S05]  /*0c40*/  IMAD.WIDE R8, R11, 0x2, R8 ;  /* 0x000000020b087825 */ /* 0x001fca00078e0208 */
[----:B------:R-:W2:Y:S01]  /*0c50*/  LDG.E.U16.CONSTANT R10, desc[UR8][R8.64] ;  /* 0x00000008080a7981 */ /* 0x000ea2000c1e9500 */
[----:B------:R-:W-:Y:S02]  /*0c60*/  LEA R23, R23, R2, 0x2 ;  /* 0x0000000217177211 */ /* 0x000fe400078e10ff */
[----:B------:R-:W-:Y:S01]  /*0c70*/  ISETP.NE.AND P0, PT, R16, 0x1, PT ;  /* 0x000000011000780c */ /* 0x000fe20003f05270 */
[----:B--2---:R-:W-:-:S05]  /*0c80*/  HADD2.F32 R10, -RZ, R10.H0_H0 ;  /* 0x2000000aff0a7230 */ /* 0x004fca0000004100 */
[----:B------:R0:W-:Y:S07]  /*0c90*/  STL [R23], R10 ;  /* 0x0000000a17007387 */ /* 0x0001ee0000100800 */
[----:B------:R-:W-:Y:S05]  /*0ca0*/  @!P0 BRA `(.L_x_5) ;  /* 0x00000000001c8947 */ /* 0x000fea0003800000 */
[----:B------:R-:W-:Y:S01]  /*0cb0*/  ISETP.NE.AND P0, PT, R16, 0x2, PT ;  /* 0x000000021000780c */ /* 0x000fe20003f05270 */
[----:B0-----:R-:W2:-:S12]  /*0cc0*/  LDG.E.U16.CONSTANT R10, desc[UR8][R8.64+0x2] ;  /* 0x00000208080a7981 */ /* 0x001e98000c1e9500 */
[----:B------:R-:W3:Y:S01]  /*0cd0*/  @P0 LDG.E.U16.CONSTANT R11, desc[UR8][R8.64+0x4] ;  /* 0x00000408080b0981 */ /* 0x000ee2000c1e9500 */
[----:B--2---:R-:W-:-:S05]  /*0ce0*/  HADD2.F32 R10, -RZ, R10.H0_H0 ;  /* 0x2000000aff0a7230 */ /* 0x004fca0000004100 */
[----:B------:R1:W-:Y:S01]  /*0cf0*/  STL [R23+0x4], R10 ;  /* 0x0000040a17007387 */ /* 0x0003e20000100800 */
[----:B---3--:R-:W-:-:S05]  /*0d00*/  @P0 HADD2.F32 R12, -RZ, R11.H0_H0 ;  /* 0x2000000bff0c0230 */ /* 0x008fca0000004100 */
[----:B------:R1:W-:Y:S02]  /*0d10*/  @P0 STL [R23+0x8], R12 ;  /* 0x0000080c17000387 */ /* 0x0003e40000100800 */
.L_x_5:
[C---:B------:R-:W-:Y:S01]  /*0d20*/  LOP3.LUT R16, R19.reuse, 0x7, RZ, 0xc0, !PT ;  /* 0x0000000713107812 */ /* 0x040fe200078ec0ff */
[----:B------:R-:W-:Y:S01]  /*0d30*/  UMOV UR4, URZ ;  /* 0x000000ff00047c82 */ /* 0x000fe20008000000 */
[----:B------:R-:W-:-:S07]  /*0d40*/  LOP3.LUT R19, R19, 0xf8, RZ, 0xc0, !PT ;  /* 0x000000f813137812 */ /* 0x000fce00078ec0ff */
.L_x_17:
[----:B------:R-:W-:Y:S01]  /*0d50*/  HFMA2 R15, -RZ, RZ, 0, 0 ;  /* 0x00000000ff0f7431 */ /* 0x000fe200000001ff */
[----:B01234-:R-:W-:Y:S06]  /*0d60*/  @P1 BRA `(.L_x_11) ;  /* 0x0000000400581947 */ /* 0x01ffec0003800000 */
[----:B------:R-:W2:Y:S01]  /*0d70*/  LDC.64 R8, c[0x0][0x3a8] ;  /* 0x0000ea00ff087b82 */ /* 0x000ea20000000a00 */
[----:B------:R-:W3:Y:S01]  /*0d80*/  LDCU UR5, c[0x0][0x3b0] ;  /* 0x00007600ff0577ac */ /* 0x000ee20008000800 */
[----:B------:R-:W-:Y:S01]  /*0d90*/  ISETP.GE.AND P0, PT, R5, 0x8, PT ;  /* 0x000000080500780c */ /* 0x000fe20003f06270 */
[----:B------:R-:W-:Y:S01]  /*0da0*/  IMAD.MOV.U32 R15, RZ, RZ, RZ ;  /* 0x000000ffff0f7224 */ /* 0x000fe200078e00ff */
[----:B------:R-:W-:Y:S01]  /*0db0*/  MOV R11, RZ ;  /* 0x000000ff000b7202 */ /* 0x000fe20000000f00 */
[----:B--2---:R-:W-:-:S04]  /*0dc0*/  IMAD R8, R3, R8, UR4 ;  /* 0x0000000403087e24 */ /* 0x004fc8000f8e0208 */
[----:B------:R-:W-:-:S04]  /*0dd0*/  IMAD R9, R8, R9, UR6 ;  /* 0x0000000608097e24 */ /* 0x000fc8000f8e0209 */
[----:B---3--:R-:W-:Y:S02]  /*0de0*/  IMAD R18, R9, UR5, R0 ;  /* 0x0000000509127c24 */ /* 0x008fe4000f8e0200 */
[----:B------:R-:W-:Y:S05]  /*0df0*/  @!P0 BRA `(.L_x_12) ;  /* 0x0000000000908947 */ /* 0x000fea0003800000 */
[----:B------:R-:W-:Y:S01]  /*0e00*/  MOV R15, RZ ;  /* 0x000000ff000f7202 */ /* 0x000fe20000000f00 */
[----:B01----:R-:W-:-:S07]  /*0e10*/  IMAD.MOV.U32 R23, RZ, RZ, RZ ;  /* 0x000000ffff177224 */ /* 0x003fce00078e00ff */
.L_x_13:
[----:B------:R-:W0:Y:S01]  /*0e20*/  LDC.64 R20, c[0x0][0x388] ;  /* 0x0000e200ff147b82 */ /* 0x000e220000000a00 */
[----:B------:R-:W-:Y:S02]  /*0e30*/  IADD3 R9, PT, PT, R18, R23, RZ ;  /* 0x0000001712097210 */ /* 0x000fe40007ffe0ff */
[----:B------:R-:W-:-:S03]  /*0e40*/  LEA R12, R23, R2, 0x2 ;  /* 0x00000002170c7211 */ /* 0x000fc600078e10ff */
[----:B0-----:R-:W-:Y:S02]  /*0e50*/  IMAD.WIDE R20, R9, 0x2, R20 ;  /* 0x0000000209147825 */ /* 0x001fe400078e0214 */
[----:B------:R-:W2:Y:S04]  /*0e60*/  LDL.128 R8, [R12] ;  /* 0x000000000c087983 */ /* 0x000ea80000100c00 */
[----:B------:R-:W3:Y:S04]  /*0e70*/  LDG.E.U16.CONSTANT R13, desc[UR8][R20.64] ;  /* 0x00000008140d7981 */ /* 0x000ee8000c1e9500 */
[----:B------:R-:W4:Y:S04]  /*0e80*/  LDG.E.U16.CONSTANT R14, desc[UR8][R20.64+0x2] ;  /* 0x00000208140e7981 */ /* 0x000f28000c1e9500 */
[----:B------:R-:W5:Y:S04]  /*0e90*/  LDG.E.U16.CONSTANT R22, desc[UR8][R20.64+0x4] ;  /* 0x0000040814167981 */ /* 0x000f68000c1e9500 */
[----:B------:R-:W5:Y:S04]  /*0ea0*/  LDG.E.U16.CONSTANT R24, desc[UR8][R20.64+0x6] ;  /* 0x0000060814187981 */ /* 0x000f68000c1e9500 */
[----:B------:R-:W5:Y:S04]  /*0eb0*/  LDG.E.U16.CONSTANT R25, desc[UR8][R20.64+0xa] ;  /* 0x00000a0814197981 */ /* 0x000f68000c1e9500 */
[----:B------:R-:W5:Y:S01]  /*0ec0*/  LDG.E.U16.CONSTANT R26, desc[UR8][R20.64+0xe] ;  /* 0x00000e08141a7981 */ /* 0x000f62000c1e9500 */
[----:B---3--:R-:W-:-:S02]  /*0ed0*/  HADD2.F32 R13, -RZ, R13.H0_H0 ;  /* 0x2000000dff0d7230 */ /* 0x008fc40000004100 */
[----:B----4-:R-:W-:-:S03]  /*0ee0*/  HADD2.F32 R27, -RZ, R14.H0_H0 ;  /* 0x2000000eff1b7230 */ /* 0x010fc60000004100 */
[----:B--2---:R-:W-:Y:S02]  /*0ef0*/  FFMA R14, R8, R13, R15 ;  /* 0x0000000d080e7223 */ /* 0x004fe4000000000f */
[----:B------:R-:W2:Y:S02]  /*0f00*/  LDG.E.U16.CONSTANT R8, desc[UR8][R20.64+0x8] ;  /* 0x0000080814087981 */ /* 0x000ea4000c1e9500 */
[----:B------:R-:W-:Y:S02]  /*0f10*/  FFMA R27, R9, R27, R14 ;  /* 0x0000001b091b7223 */ /* 0x000fe4000000000e */
[----:B------:R-:W3:Y:S04]  /*0f20*/  LDL.128 R12, [R12+0x10] ;  /* 0x000010000c0c7983 */ /* 0x000ee80000100c00 */
[----:B------:R-:W4:Y:S01]  /*0f30*/  LDG.E.U16.CONSTANT R9, desc[UR8][R20.64+0xc] ;  /* 0x00000c0814097981 */ /* 0x000f22000c1e9500 */
[----:B-----5:R-:W-:-:S02]  /*0f40*/  HADD2.F32 R22, -RZ, R22.H0_H0 ;  /* 0x20000016ff167230 */ /* 0x020fc40000004100 */
[----:B------:R-:W-:Y:S02]  /*0f50*/  HADD2.F32 R24, -RZ, R24.H0_H0 ;  /* 0x20000018ff187230 */ /* 0x000fe40000004100 */
[----:B------:R-:W-:Y:S02]  /*0f60*/  VIADD R23, R23, 0x8 ;  /* 0x0000000817177836 */ /* 0x000fe40000000000 */
[----:B------:R-:W-:Y:S01]  /*0f70*/  FFMA R10, R10, R22, R27 ;  /* 0x000000160a0a7223 */ /* 0x000fe2000000001b */
[----:B------:R-:W-:-:S03]  /*0f80*/  HADD2.F32 R25, -RZ, R25.H0_H0 ;  /* 0x20000019ff197230 */ /* 0x000fc60000004100 */
[----:B------:R-:W-:Y:S01]  /*0f90*/  FFMA R11, R11, R24, R10 ;  /* 0x000000180b0b7223 */ /* 0x000fe2000000000a */
[----:B------:R-:W-:Y:S01]  /*0fa0*/  ISETP.NE.AND P0, PT, R23, R19, PT ;  /* 0x000000131700720c */ /* 0x000fe20003f05270 */
[----:B------:R-:W-:Y:S02]  /*0fb0*/  HADD2.F32 R26, -RZ, R26.H0_H0 ;  /* 0x2000001aff1a7230 */ /* 0x000fe40000004100 */
[----:B--2---:R-:W-:-:S05]  /*0fc0*/  HADD2.F32 R8, -RZ, R8.H0_H0 ;  /* 0x20000008ff087230 */ /* 0x004fca0000004100 */
[----:B---3--:R-:W-:Y:S01]  /*0fd0*/  FFMA R8, R12, R8, R11 ;  /* 0x000000080c087223 */ /* 0x008fe2000000000b */
[----:B----4-:R-:W-:-:S03]  /*0fe0*/  HADD2.F32 R9, -RZ, R9.H0_H0 ;  /* 0x20000009ff097230 */ /* 0x010fc60000004100 */
[----:B------:R-:W-:-:S04]  /*0ff0*/  FFMA R13, R13, R25, R8 ;  /* 0x000000190d0d7223 */ /* 0x000fc80000000008 */
[----:B------:R-:W-:-:S04]  /*1000*/  FFMA R14, R14, R9, R13 ;  /* 0x000000090e0e7223 */ /* 0x000fc8000000000d */
[----:B------:R-:W-:Y:S01]  /*1010*/  FFMA R15, R15, R26, R14 ;  /* 0x0000001a0f0f7223 */ /* 0x000fe2000000000e */
[----:B------:R-:W-:Y:S06]  /*1020*/  @P0 BRA `(.L_x_13) ;  /* 0xfffffffc007c0947 */ /* 0x000fec000383ffff */
[----:B------:R-:W-:-:S07]  /*1030*/  MOV R11, R19 ;  /* 0x00000013000b7202 */ /* 0x000fce0000000f00 */
.L_x_12:
[----:B------:R-:W-:-:S13]  /*1040*/  ISETP.NE.AND P0, PT, R16, RZ, PT ;  /* 0x000000ff1000720c */ /* 0x000fda0003f05270 */
[----:B------:R-:W-:Y:S05]  /*1050*/  @!P0 BRA `(.L_x_11) ;  /* 0x00000000009c8947 */ /* 0x000fea0003800000 */
[----:B-1----:R-:W1:Y:S01]  /*1060*/  LDC.64 R12, c[0x0][0x388] ;  /* 0x0000e200ff0c7b82 */ /* 0x002e620000000a00 */
[----:B------:R-:W-:Y:S01]  /*1070*/  IADD3 R9, PT, PT, R18, R11, RZ ;  /* 0x0000000b12097210 */ /* 0x000fe20007ffe0ff */
[----:B------:R-:W-:-:S04]  /*1080*/  IMAD R14, R11, 0x4, R2 ;  /* 0x000000040b0e7824 */ /* 0x000fc800078e0202 */
[----:B-1----:R-:W-:Y:S02]  /*1090*/  IMAD.WIDE R12, R9, 0x2, R12 ;  /* 0x00000002090c7825 */ /* 0x002fe400078e020c */
[----:B0-----:R-:W2:Y:S04]  /*10a0*/  LDL.128 R8, [R14] ;  /* 0x000000000e087983 */ /* 0x001ea80000100c00 */
[----:B------:R-:W3:Y:S01]  /*10b0*/  LDG.E.U16.CONSTANT R18, desc[UR8][R12.64] ;  /* 0x000000080c127981 */ /* 0x000ee2000c1e9500 */
[----:B------:R-:W-:Y:S01]  /*10c0*/  ISETP.NE.AND P0, PT, R16, 0x1, PT ;  /* 0x000000011000780c */ /* 0x000fe20003f05270 */
[----:B---3--:R-:W-:-:S05]  /*10d0*/  HADD2.F32 R18, -RZ, R18.H0_H0 ;  /* 0x20000012ff127230 */ /* 0x008fca0000004100 */
[----:B--2---:R-:W-:-:S07]  /*10e0*/  FFMA R15, R8, R18, R15 ;  /* 0x00000012080f7223 */ /* 0x004fce000000000f */
[----:B------:R-:W-:Y:S05]  /*10f0*/  @!P0 BRA `(.L_x_11) ;  /* 0x0000000000748947 */ /* 0x000fea0003800000 */
[----:B------:R-:W2:Y:S01]  /*1100*/  LDG.E.U16.CONSTANT R8, desc[UR8][R12.64+0x2] ;  /* 0x000002080c087981 */ /* 0x000ea2000c1e9500 */
[----:B------:R-:W-:Y:S01]  /*1110*/  ISETP.NE.AND P0, PT, R16, 0x2, PT ;  /* 0x000000021000780c */ /* 0x000fe20003f05270 */
[----:B--2---:R-:W-:-:S05]  /*1120*/  HADD2.F32 R8, -RZ, R8.H0_H0 ;  /* 0x20000008ff087230 */ /* 0x004fca0000004100 */
[----:B------:R-:W-:-:S07]  /*1130*/  FFMA R15, R8, R9, R15 ;  /* 0x00000009080f7223 */ /* 0x000fce000000000f */
        /* <DEDUP_REMOVED lines=11> */
[----:B------:R-:W2:Y:S04]  /*11f0*/  LDG.E.U16.CONSTANT R10, desc[UR8][R12.64+0x8] ;  /* 0x000008080c0a7981 */ /* 0x000ea8000c1e9500 */
[----:B------:R-:W3:Y:S01]  /*1200*/  LDL.64 R8, [R14+0x10] ;  /* 0x000010000e087983 */ /* 0x000ee20000100a00 */
[----:B------:R-:W-:Y:S01]  /*1210*/  ISETP.NE.AND P0, PT, R16, 0x5, PT ;  /* 0x000000051000780c */ /* 0x000fe20003f05270 */
[----:B--2---:R-:W-:-:S05]  /*1220*/  HADD2.F32 R10, -RZ, R10.H0_H0 ;  /* 0x2000000aff0a7230 */ /* 0x004fca0000004100 */
[----:B---3--:R-:W-:-:S07]  /*1230*/  FFMA R15, R8, R10, R15 ;  /* 0x0000000a080f7223 */ /* 0x008fce000000000f */
[----:B------:R-:W-:Y:S05]  /*1240*/  @!P0 BRA `(.L_x_11) ;  /* 0x0000000000208947 */ /* 0x000fea0003800000 */
[----:B------:R-:W-:Y:S01]  /*1250*/  ISETP.NE.AND P0, PT, R16, 0x6, PT ;  /* 0x000000061000780c */ /* 0x000fe20003f05270 */
[----:B------:R-:W2:Y:S04]  /*1260*/  LDG.E.U16.CONSTANT R8, desc[UR8][R12.64+0xa] ;  /* 0x00000a080c087981 */ /* 0x000ea8000c1e9500 */
[----:B------:R-:W3:Y:S08]  /*1270*/  LDL R14, [R14+0x18] ;  /* 0x000018000e0e7983 */ /* 0x000ef00000100800 */
[----:B------:R-:W4:Y:S01]  /*1280*/  @P0 LDG.E.U16.CONSTANT R10, desc[UR8][R12.64+0xc] ;  /* 0x00000c080c0a0981 */ /* 0x000f22000c1e9500 */
[----:B--2---:R-:W-:-:S05]  /*1290*/  HADD2.F32 R8, -RZ, R8.H0_H0 ;  /* 0x20000008ff087230 */ /* 0x004fca0000004100 */
[----:B------:R-:W-:Y:S01]  /*12a0*/  FFMA R15, R8, R9, R15 ;  /* 0x00000009080f7223 */ /* 0x000fe2000000000f */
[----:B----4-:R-:W-:-:S05]  /*12b0*/  @P0 HADD2.F32 R10, -RZ, R10.H0_H0 ;  /* 0x2000000aff0a0230 */ /* 0x010fca0000004100 */
[----:B---3--:R-:W-:-:S07]  /*12c0*/  @P0 FFMA R15, R10, R14, R15 ;  /* 0x0000000e0a0f0223 */ /* 0x008fce000000000f */
.L_x_11:
[----:B------:R-:W2:Y:S01]  /*12d0*/  LDCU UR5, c[0x0][0x3a0] ;  /* 0x00007400ff0577ac */ /* 0x000ea20008000800 */
[----:B------:R-:W-:Y:S02]  /*12e0*/  MOV R9, 0x3bbb989d ;  /* 0x3bbb989d00097802 */ /* 0x000fe40000000f00 */
[----:B01----:R-:W-:Y:S01]  /*12f0*/  MOV R10, 0x437c0000 ;  /* 0x437c0000000a7802 */ /* 0x003fe20000000f00 */
[----:B--2---:R-:W-:-:S04]  /*1300*/  FMUL R15, R15, UR5 ;  /* 0x000000050f0f7c20 */ /* 0x004fc80008400000 */
[C---:B------:R-:W-:Y:S01]  /*1310*/  FADD R8, R15.reuse, -R6 ;  /* 0x800000060f087221 */ /* 0x040fe20000000000 */
[----:B------:R-:W-:-:S03]  /*1320*/  FMNMX R6, R15, R6, !PT ;  /* 0x000000060f067209 */ /* 0x000fc60007800000 */
[----:B------:R-:W-:-:S04]  /*1330*/  FFMA.SAT R9, R8, R9, 0.5 ;  /* 0x3f00000008097423 */ /* 0x000fc80000002009 */
[----:B------:R-:W-:-:S04]  /*1340*/  FFMA.RM R9, R9, R10, 12582913 ;  /* 0x4b40000109097423 */ /* 0x000fc8000000400a */
[C---:B------:R-:W-:Y:S01]  /*1350*/  FADD R11, R9.reuse, -12583039 ;  /* 0xcb40007f090b7421 */ /* 0x040fe20000000000 */
[----:B------:R-:W-:-:S03]  /*1360*/  IMAD.SHL.U32 R12, R9, 0x800000, RZ ;  /* 0x00800000090c7824 */ /* 0x000fc600078e00ff */
[----:B------:R-:W-:-:S04]  /*1370*/  FFMA R11, R8, 1.4426950216293334961, -R11 ;  /* 0x3fb8aa3b080b7823 */ /* 0x000fc8000000080b */
[----:B------:R-:W-:-:S06]  /*1380*/  FFMA R11, R8, 1.925963033500011079e-08, R11 ;  /* 0x32a57060080b7823 */ /* 0x000fcc000000000b */
[----:B------:R-:W0:Y:S02]  /*1390*/  MUFU.EX2 R11, R11 ;  /* 0x0000000b000b7308 */ /* 0x000e240000000800 */
[----:B0-----:R-:W-:Y:S01]  /*13a0*/  FMUL R12, R12, R11 ;  /* 0x0000000b0c0c7220 */ /* 0x001fe20000400000 */
[----:B------:R-:W-:Y:S06]  /*13b0*/  @P1 BRA `(.L_x_14) ;  /* 0x0000000400c41947 */ /* 0x000fec0003800000 */
[----:B------:R-:W0:Y:S01]  /*13c0*/  LDC.64 R8, c[0x0][0x3a8] ;  /* 0x0000ea00ff087b82 */ /* 0x000e220000000a00 */
[----:B------:R-:W-:Y:S01]  /*13d0*/  ISETP.GE.AND P0, PT, R5, 0x8, PT ;  /* 0x000000080500780c */ /* 0x000fe20003f06270 */
[----:B------:R-:W-:Y:S02]  /*13e0*/  HFMA2 R15, -RZ, RZ, 0, 0 ;  /* 0x00000000ff0f7431 */ /* 0x000fe400000001ff */
[----:B0-----:R-:W-:-:S04]  /*13f0*/  IMAD R8, R3, R8, UR4 ;  /* 0x0000000403087e24 */ /* 0x001fc8000f8e0208 */
[----:B------:R-:W-:-:S06]  /*1400*/  IMAD R13, R8, R9, UR6 ;  /* 0x00000006080d7e24 */ /* 0x000fcc000f8e0209 */
[----:B------:R-:W-:Y:S05]  /*1410*/  @!P0 BRA `(.L_x_15) ;  /* 0x0000000000cc8947 */ /* 0x000fea0003800000 */
[----:B------:R-:W0:Y:S01]  /*1420*/  LDC.64 R8, c[0x0][0x390] ;  /* 0x0000e400ff087b82 */ /* 0x000e220000000a00 */
[----:B------:R-:W1:Y:S01]  /*1430*/  LDCU UR7, c[0x0][0x3b0] ;  /* 0x00007600ff0777ac */ /* 0x000e620008000800 */
[----:B------:R-:W-:-:S05]  /*1440*/  UMOV UR5, URZ ;  /* 0x000000ff00057c82 */ /* 0x000fca0008000000 */
.L_x_16:
[----:B0-----:R-:W-:-:S05]  /*1450*/  IADD3 R14, PT, PT, R0, UR5, RZ ;  /* 0x00000005000e7c10 */ /* 0x001fca000fffe0ff */
[----:B-1----:R-:W-:Y:S02]  /*1460*/  IMAD R11, R13, UR7, R14 ;  /* 0x000000070d0b7c24 */ /* 0x002fe4000f8e020e */
[----:B------:R-:W-:Y:S02]  /*1470*/  IMAD R15, R14, 0x4, R1 ;  /* 0x000000040e0f7824 */ /* 0x000fe400078e0201 */
[----:B0-----:R-:W-:-:S03]  /*1480*/  IMAD.WIDE R10, R11, 0x2, R8 ;  /* 0x000000020b0a7825 */ /* 0x001fc600078e0208 */
[----:B------:R-:W2:Y:S04]  /*1490*/  LDL R24, [R15] ;  /* 0x000000000f187983 */ /* 0x000ea80000100800 */
[----:B------:R-:W3:Y:S04]  /*14a0*/  LDG.E.U16.CONSTANT R14, desc[UR8][R10.64] ;  /* 0x000000080a0e7981 */ /* 0x000ee8000c1e9500 */
[----:B------:R-:W4:Y:S04]  /*14b0*/  LDG.E.U16.CONSTANT R20, desc[UR8][R10.64+0x4] ;  /* 0x000004080a147981 */ /* 0x000f28000c1e9500 */
[----:B------:R-:W5:Y:S04]  /*14c0*/  LDG.E.U16.CONSTANT R18, desc[UR8][R10.64+0x2] ;  /* 0x000002080a127981 */ /* 0x000f68000c1e9500 */
[----:B------:R-:W5:Y:S04]  /*14d0*/  LDL R23, [R15+0x8] ;  /* 0x000008000f177983 */ /* 0x000f680000100800 */
[----:B------:R-:W5:Y:S04]  /*14e0*/  LDL R26, [R15+0x4] ;  /* 0x000004000f1a7983 */ /* 0x000f680000100800 */
[----:B------:R-:W5:Y:S04]  /*14f0*/  LDG.E.U16.CONSTANT R22, desc[UR8][R10.64+0xe] ;  /* 0x00000e080a167981 */ /* 0x000f68000c1e9500 */
[----:B------:R-:W5:Y:S04]  /*1500*/  LDL R29, [R15+0x14] ;  /* 0x000014000f1d7983 */ /* 0x000f680000100800 */
[----:B------:R-:W5:Y:S01]  /*1510*/  LDL R27, [R15+0x18] ;  /* 0x000018000f1b7983 */ /* 0x000f620000100800 */
[----:B---3--:R-:W-:-:S03]  /*1520*/  HADD2.F32 R21, -RZ, R14.H0_H0 ;  /* 0x2000000eff157230 */ /* 0x008fc60000004100 */
[----:B------:R-:W3:Y:S01]  /*1530*/  LDG.E.U16.CONSTANT R14, desc[UR8][R10.64+0x8] ;  /* 0x000008080a0e7981 */ /* 0x000ee2000c1e9500 */
[----:B----4-:R-:W-:Y:S02]  /*1540*/  HADD2.F32 R28, -RZ, R20.H0_H0 ;  /* 0x20000014ff1c7230 */ /* 0x010fe40000004100 */
[----:B--2---:R-:W-:Y:S01]  /*1550*/  FFMA R24, R21, R12, R24 ;  /* 0x0000000c15187223 */ /* 0x004fe20000000018 */
[----:B------:R-:W2:Y:S01]  /*1560*/  LDG.E.U16.CONSTANT R20, desc[UR8][R10.64+0xc] ;  /* 0x00000c080a147981 */ /* 0x000ea2000c1e9500 */
[----:B-----5:R-:W-:-:S03]  /*1570*/  HADD2.F32 R25, -RZ, R18.H0_H0 ;  /* 0x20000012ff197230 */ /* 0x020fc60000004100 */
[----:B------:R-:W4:Y:S01]  /*1580*/  LDG.E.U16.CONSTANT R18, desc[UR8][R10.64+0x6] ;  /* 0x000006080a127981 */ /* 0x000f22000c1e9500 */
[----:B------:R-:W-:-:S03]  /*1590*/  FFMA R28, R28, R12, R23 ;  /* 0x0000000c1c1c7223 */ /* 0x000fc60000000017 */
[----:B------:R3:W5:Y:S01]  /*15a0*/  LDG.E.U16.CONSTANT R21, desc[UR8][R10.64+0xa] ;  /* 0x00000a080a157981 */ /* 0x000762000c1e9500 */
[----:B------:R-:W-:-:S03]  /*15b0*/  FFMA R26, R25, R12, R26 ;  /* 0x0000000c191a7223 */ /* 0x000fc6000000001a */
[----:B------:R0:W-:Y:S04]  /*15c0*/  STL [R15+0x8], R28 ;  /* 0x0000081c0f007387 */ /* 0x0001e80000100800 */
[----:B------:R-:W5:Y:S04]  /*15d0*/  LDL R23, [R15+0xc] ;  /* 0x00000c000f177983 */ /* 0x000f680000100800 */
[----:B------:R-:W5:Y:S04]  /*15e0*/  LDL R25, [R15+0x1c] ;  /* 0x00001c000f197983 */ /* 0x000f680000100800 */
[----:B0-----:R-:W5:Y:S01]  /*15f0*/  LDL R28, [R15+0x10] ;  /* 0x000010000f1c7983 */ /* 0x001f620000100800 */
[----:B------:R-:W-:Y:S01]  /*1600*/  HADD2.F32 R22, -RZ, R22.H0_H0 ;  /* 0x20000016ff167230 */ /* 0x000fe20000004100 */
[----:B------:R-:W-:-:S02]  /*1610*/  UIADD3 UR5, UPT, UPT, UR5, 0x8, URZ ;  /* 0x0000000805057890 */ /* 0x000fc4000fffe0ff */
[----:B------:R0:W-:Y:S04]  /*1620*/  STL [R15], R24 ;  /* 0x000000180f007387 */ /* 0x0001e80000100800 */
[----:B------:R0:W-:Y:S01]  /*1630*/  STL [R15+0x4], R26 ;  /* 0x0000041a0f007387 */ /* 0x0001e20000100800 */
[----:B------:R-:W-:Y:S01]  /*1640*/  ISETP.NE.AND P0, PT, R19, UR5, PT ;  /* 0x0000000513007c0c */ /* 0x000fe2000bf05270 */
[----:B---3--:R-:W-:Y:S02]  /*1650*/  HADD2.F32 R11, -RZ, R14.H0_H0 ;  /* 0x2000000eff0b7230 */ /* 0x008fe40000004100 */
[----:B--2---:R-:W-:Y:S02]  /*1660*/  HADD2.F32 R20, -RZ, R20.H0_H0 ;  /* 0x20000014ff147230 */ /* 0x004fe40000004100 */
[----:B----4-:R-:W-:-:S02]  /*1670*/  HADD2.F32 R18, -RZ, R18.H0_H0 ;  /* 0x20000012ff127230 */ /* 0x010fc40000004100 */
[----:B-----5:R-:W-:Y:S02]  /*1680*/  HADD2.F32 R14, -RZ, R21.H0_H0 ;  /* 0x20000015ff0e7230 */ /* 0x020fe40000004100 */
[----:B------:R-:W-:-:S03]  /*1690*/  FFMA R20, R20, R12, R27 ;  /* 0x0000000c14147223 */ /* 0x000fc6000000001b */
[-C--:B------:R-:W-:Y:S01]  /*16a0*/  FFMA R14, R14, R12.reuse, R29 ;  /* 0x0000000c0e0e7223 */ /* 0x080fe2000000001d */
[-C--:B------:R-:W-:Y:S01]  /*16b0*/  FFMA R10, R18, R12.reuse, R23 ;  /* 0x0000000c120a7223 */ /* 0x080fe20000000017 */
[-C--:B------:R-:W-:Y:S01]  /*16c0*/  FFMA R22, R22, R12.reuse, R25 ;  /* 0x0000000c16167223 */ /* 0x080fe20000000019 */
[----:B------:R-:W-:-:S03]  /*16d0*/  FFMA R28, R11, R12, R28 ;  /* 0x0000000c0b1c7223 */ /* 0x000fc6000000001c */
[----:B------:R0:W-:Y:S04]  /*16e0*/  STL [R15+0xc], R10 ;  /* 0x00000c0a0f007387 */ /* 0x0001e80000100800 */
[----:B------:R0:W-:Y:S04]  /*16f0*/  STL [R15+0x10], R28 ;  /* 0x0000101c0f007387 */ /* 0x0001e80000100800 */
[----:B------:R0:W-:Y:S04]  /*1700*/  STL [R15+0x14], R14 ;  /* 0x0000140e0f007387 */ /* 0x0001e80000100800 */
[----:B------:R0:W-:Y:S04]  /*1710*/  STL [R15+0x18], R20 ;  /* 0x000018140f007387 */ /* 0x0001e80000100800 */
[----:B------:R0:W-:Y:S01]  /*1720*/  STL [R15+0x1c], R22 ;  /* 0x00001c160f007387 */ /* 0x0001e20000100800 */
[----:B------:R-:W-:Y:S05]  /*1730*/  @P0 BRA `(.L_x_16) ;  /* 0xfffffffc00440947 */ /* 0x000fea000383ffff */
[----:B0-----:R-:W-:-:S07]  /*1740*/  MOV R15, R19 ;  /* 0x00000013000f7202 */ /* 0x001fce0000000f00 */
.L_x_15:
[----:B------:R-:W-:-:S13]  /*1750*/  ISETP.NE.AND P0, PT, R16, RZ, PT ;  /* 0x000000ff1000720c */ /* 0x000fda0003f05270 */
[----:B------:R-:W-:Y:S05]  /*1760*/  @!P0 BRA `(.L_x_14) ;  /* 0x0000000000d88947 */ /* 0x000fea0003800000 */
[----:B------:R-:W0:Y:S01]  /*1770*/  LDC.64 R10, c[0x0][0x390] ;  /* 0x0000e400ff0a7b82 */ /* 0x000e220000000a00 */
[----:B------:R-:W1:Y:S01]  /*1780*/  LDCU UR5, c[0x0][0x3b0] ;  /* 0x00007600ff0577ac */ /* 0x000e620008000800 */
[----:B------:R-:W-:-:S05]  /*1790*/  IADD3 R8, PT, PT, R15, R0, RZ ;  /* 0x000000000f087210 */ /* 0x000fca0007ffe0ff */
[----:B-1----:R-:W-:-:S04]  /*17a0*/  IMAD R13, R13, UR5, R8 ;  /* 0x000000050d0d7c24 */ /* 0x002fc8000f8e0208 */
[----:B0-----:R-:W-:-:S04]  /*17b0*/  IMAD.WIDE R10, R13, 0x2, R10 ;  /* 0x000000020d0a7825 */ /* 0x001fc800078e020a */
[----:B------:R-:W-:Y:S02]  /*17c0*/  IMAD R13, R8, 0x4, R1 ;  /* 0x00000004080d7824 */ /* 0x000fe400078e0201 */
[----:B------:R-:W2:Y:S04]  /*17d0*/  LDG.E.U16.CONSTANT R8, desc[UR8][R10.64] ;  /* 0x000000080a087981 */ /* 0x000ea8000c1e9500 */
[----:B------:R-:W3:Y:S01]  /*17e0*/  LDL R14, [R13] ;  /* 0x000000000d0e7983 */ /* 0x000ee20000100800 */
[----:B------:R-:W-:Y:S01]  /*17f0*/  ISETP.NE.AND P0, PT, R16, 0x1, PT ;  /* 0x000000011000780c */ /* 0x000fe20003f05270 */
[----:B--2---:R-:W-:-:S05]  /*1800*/  HADD2.F32 R9, -RZ, R8.H0_H0 ;  /* 0x20000008ff097230 */ /* 0x004fca0000004100 */
[----:B---3--:R-:W-:-:S05]  /*1810*/  FFMA R14, R9, R12, R14 ;  /* 0x0000000c090e7223 */ /* 0x008fca000000000e */
[----:B------:R0:W-:Y:S02]  /*1820*/  STL [R13], R14 ;  /* 0x0000000e0d007387 */ /* 0x0001e40000100800 */
[----:B------:R-:W-:Y:S05]  /*1830*/  @!P0 BRA `(.L_x_14) ;  /* 0x0000000000a48947 */ /* 0x000fea0003800000 */
[----:B------:R-:W-:Y:S01]  /*1840*/  IADD3 R8, PT, PT, R15, R0, RZ ;  /* 0x000000000f087210 */ /* 0x000fe20007ffe0ff */
[----:B------:R-:W2:Y:S03]  /*1850*/  LDG.E.U16.CONSTANT R9, desc[UR8][R10.64+0x2] ;  /* 0x000002080a097981 */ /* 0x000ea6000c1e9500 */
[----:B------:R-:W-:-:S05]  /*1860*/  LEA R8, R8, R1, 0x2 ;  /* 0x0000000108087211 */ /* 0x000fca00078e10ff */
[----:B0-----:R-:W3:Y:S01]  /*1870*/  LDL R14, [R8+0x4] ;  /* 0x00000400080e7983 */ /* 0x001ee20000100800 */
[----:B------:R-:W-:Y:S01]  /*1880*/  ISETP.NE.AND P0, PT, R16, 0x2, PT ;  /* 0x000000021000780c */ /* 0x000fe20003f05270 */
[----:B--2---:R-:W-:-:S05]  /*1890*/  HADD2.F32 R9, -RZ, R9.H0_H0 ;  /* 0x20000009ff097230 */ /* 0x004fca0000004100 */
[----:B---3--:R-:W-:-:S05]  /*18a0*/  FFMA R9, R9, R12, R14 ;  /* 0x0000000c09097223 */ /* 0x008fca000000000e */
[----:B------:R1:W-:Y:S02]  /*18b0*/  STL [R8+0x4], R9 ;  /* 0x0000040908007387 */ /* 0x0003e40000100800 */
[----:B------:R-:W-:Y:S05]  /*18c0*/  @!P0 BRA `(.L_x_14) ;  /* 0x0000000000808947 */ /* 0x000fea0003800000 */
[----:B-1----:R-:W2:Y:S04]  /*18d0*/  LDG.E.U16.CONSTANT R9, desc[UR8][R10.64+0x4] ;  /* 0x000004080a097981 */ /* 0x002ea8000c1e9500 */
[----:B------:R-:W3:Y:S01]  /*18e0*/  LDL R14, [R8+0x8] ;  /* 0x00000800080e7983 */ /* 0x000ee20000100800 */
[----:B------:R-:W-:Y:S01]  /*18f0*/  ISETP.NE.AND P0, PT, R16, 0x3, PT ;  /* 0x000000031000780c */ /* 0x000fe20003f05270 */
[----:B--2---:R-:W-:-:S05]  /*1900*/  HADD2.F32 R9, -RZ, R9.H0_H0 ;  /* 0x20000009ff097230 */ /* 0x004fca0000004100 */
[----:B---3--:R-:W-:-:S05]  /*1910*/  FFMA R9, R9, R12, R14 ;  /* 0x0000000c09097223 */ /* 0x008fca000000000e */
[----:B------:R2:W-:Y:S02]  /*1920*/  STL [R8+0x8], R9 ;  /* 0x0000080908007387 */ /* 0x0005e40000100800 */
[----:B------:R-:W-:Y:S05]  /*1930*/  @!P0 BRA `(.L_x_14) ;  /* 0x0000000000648947 */ /* 0x000fea0003800000 */
[----:B--2---:R-:W2:Y:S04]  /*1940*/  LDG.E.U16.CONSTANT R9, desc[UR8][R10.64+0x6] ;  /* 0x000006080a097981 */ /* 0x004ea8000c1e9500 */
[----:B------:R-:W3:Y:S01]  /*1950*/  LDL R14, [R8+0xc] ;  /* 0x00000c00080e7983 */ /* 0x000ee20000100800 */
[----:B------:R-:W-:Y:S01]  /*1960*/  ISETP.NE.AND P0, PT, R16, 0x4, PT ;  /* 0x000000041000780c */ /* 0x000fe20003f05270 */
[----:B--2---:R-:W-:-:S05]  /*1970*/  HADD2.F32 R9, -RZ, R9.H0_H0 ;  /* 0x20000009ff097230 */ /* 0x004fca0000004100 */
[----:B---3--:R-:W-:-:S05]  /*1980*/  FFMA R9, R9, R12, R14 ;  /* 0x0000000c09097223 */ /* 0x008fca000000000e */
[----:B------:R3:W-:Y:S02]  /*1990*/  STL [R8+0xc], R9 ;  /* 0x00000c0908007387 */ /* 0x0007e40000100800 */
[----:B------:R-:W-:Y:S05]  /*19a0*/  @!P0 BRA `(.L_x_14) ;  /* 0x0000000000488947 */ /* 0x000fea0003800000 */
[----:B---3--:R-:W2:Y:S04]  /*19b0*/  LDG.E.U16.CONSTANT R9, desc[UR8][R10.64+0x8] ;  /* 0x000008080a097981 */ /* 0x008ea8000c1e9500 */
[----:B------:R-:W3:Y:S01]  /*19c0*/  LDL R14, [R8+0x10] ;  /* 0x00001000080e7983 */ /* 0x000ee20000100800 */
[----:B------:R-:W-:Y:S01]  /*19d0*/  ISETP.NE.AND P0, PT, R16, 0x5, PT ;  /* 0x000000051000780c */ /* 0x000fe20003f05270 */
[----:B--2---:R-:W-:-:S05]  /*19e0*/  HADD2.F32 R9, -RZ, R9.H0_H0 ;  /* 0x20000009ff097230 */ /* 0x004fca0000004100 */
[----:B---3--:R-:W-:-:S05]  /*19f0*/  FFMA R9, R9, R12, R14 ;  /* 0x0000000c09097223 */ /* 0x008fca000000000e */
[----:B------:R4:W-:Y:S02]  /*1a00*/  STL [R8+0x10], R9 ;  /* 0x0000100908007387 */ /* 0x0009e40000100800 */
[----:B------:R-:W-:Y:S05]  /*1a10*/  @!P0 BRA `(.L_x_14) ;  /* 0x00000000002c8947 */ /* 0x000fea0003800000 */
[----:B------:R-:W-:Y:S01]  /*1a20*/  ISETP.NE.AND P0, PT, R16, 0x6, PT ;  /* 0x000000061000780c */ /* 0x000fe20003f05270 */
[----:B----4-:R-:W2:Y:S04]  /*1a30*/  LDG.E.U16.CONSTANT R9, desc[UR8][R10.64+0xa] ;  /* 0x00000a080a097981 */ /* 0x010ea8000c1e9500 */
[----:B------:R-:W3:Y:S08]  /*1a40*/  LDL R14, [R8+0x14] ;  /* 0x00001400080e7983 */ /* 0x000ef00000100800 */
[----:B------:R-:W4:Y:S04]  /*1a50*/  @P0 LDG.E.U16.CONSTANT R13, desc[UR8][R10.64+0xc] ;  /* 0x00000c080a0d0981 */ /* 0x000f28000c1e9500 */
[----:B------:R-:W5:Y:S01]  /*1a60*/  @P0 LDL R18, [R8+0x18] ;  /* 0x0000180008120983 */ /* 0x000f620000100800 */
[----:B--2---:R-:W-:-:S05]  /*1a70*/  HADD2.F32 R9, -RZ, R9.H0_H0 ;  /* 0x20000009ff097230 */ /* 0x004fca0000004100 */
[----:B---3--:R-:W-:Y:S01]  /*1a80*/  FFMA R9, R9, R12, R14 ;  /* 0x0000000c09097223 */ /* 0x008fe2000000000e */
[----:B----4-:R-:W-:-:S05]  /*1a90*/  @P0 HADD2.F32 R13, -RZ, R13.H0_H0 ;  /* 0x2000000dff0d0230 */ /* 0x010fca0000004100 */
[----:B-----5:R-:W-:Y:S01]  /*1aa0*/  @P0 FFMA R13, R13, R12, R18 ;  /* 0x0000000c0d0d0223 */ /* 0x020fe20000000012 */
[----:B------:R0:W-:Y:S04]  /*1ab0*/  STL [R8+0x14], R9 ;  /* 0x0000140908007387 */ /* 0x0001e80000100800 */
[----:B------:R0:W-:Y:S02]  /*1ac0*/  @P0 STL [R8+0x18], R13 ;  /* 0x0000180d08000387 */ /* 0x0001e40000100800 */
.L_x_14:
[----:B------:R-:W5:Y:S01]  /*1ad0*/  LDCU UR5, c[0x0][0x3a8] ;  /* 0x00007500ff0577ac */ /* 0x000f620008000800 */
[----:B------:R-:W-:-:S04]  /*1ae0*/  UIADD3 UR4, UPT, UPT, UR4, 0x1, URZ ;  /* 0x0000000104047890 */ /* 0x000fc8000fffe0ff */
[----:B-----5:R-:W-:-:S09]  /*1af0*/  UISETP.NE.AND UP0, UPT, UR4, UR5, UPT ;  /* 0x000000050400728c */ /* 0x020fd2000bf05270 */
[----:B------:R-:W-:Y:S05]  /*1b00*/  BRA.U UP0, `(.L_x_17) ;  /* 0xfffffff100907547 */ /* 0x000fea000b83ffff */
[----:B------:R-:W5:Y:S01]  /*1b10*/  LDC R5, c[0x0][0x3b0] ;  /* 0x0000ec00ff057b82 */ /* 0x000f620000000800 */
[C---:B------:R-:W-:Y:S01]  /*1b20*/  IMAD.IADD R0, R17.reuse, 0x1, R0 ;  /* 0x0000000111007824 */ /* 0x040fe200078e0200 */
[----:B------:R-:W-:-:S04]  /*1b30*/  IADD3 R4, PT, PT, -R17, R4, RZ ;  /* 0x0000000411047210 */ /* 0x000fc80007ffe1ff */
[----:B-----5:R-:W-:-:S13]  /*1b40*/  ISETP.GE.AND P0, PT, R0, R5, PT ;  /* 0x000000050000720c */ /* 0x020fda0003f06270 */
[----:B------:R-:W-:Y:S05]  /*1b50*/  @!P0 BRA `(.L_x_18) ;  /* 0xffffffe800508947 */ /* 0x000fea000383ffff */
[C---:B------:R-:W-:Y:S01]  /*1b60*/  ISETP.GE.U32.AND P0, PT, R5.reuse, 0x10, PT ;  /* 0x000000100500780c */ /* 0x040fe20003f06070 */
[----:B------:R-:W-:Y:S01]  /*1b70*/  HFMA2 R0, -RZ, RZ, 0, 0 ;  /* 0x00000000ff007431 */ /* 0x000fe200000001ff */
[----:B------:R-:W-:-:S04]  /*1b80*/  LOP3.LUT R24, R5, 0xf, RZ, 0xc0, !PT ;  /* 0x0000000f05187812 */ /* 0x000fc800078ec0ff */
[----:B------:R-:W-:-:S07]  /*1b90*/  ISETP.NE.AND P1, PT, R24, RZ, PT ;  /* 0x000000ff1800720c */ /* 0x000fce0003f25270 */
[----:B------:R-:W-:Y:S06]  /*1ba0*/  @!P0 BRA `(.L_x_19) ;  /* 0x0000000000cc8947 */ /* 0x000fec0003800000 */
[----:B------:R-:W5:Y:S01]  /*1bb0*/  LDCU.64 UR4, c[0x0][0x398] ;  /* 0x00007300ff0477ac */ /* 0x000f620008000a00 */
[----:B------:R-:W-:Y:S01]  /*1bc0*/  LOP3.LUT R0, R5, 0x7ffffff0, RZ, 0xc0, !PT ;  /* 0x7ffffff005007812 */ /* 0x000fe200078ec0ff */
[----:B------:R-:W-:Y:S01]  /*1bd0*/  VIADD R4, R1, 0x20 ;  /* 0x0000002001047836 */ /* 0x000fe20000000000 */
[----:B------:R-:W-:Y:S02]  /*1be0*/  MOV R25, R7 ;  /* 0x0000000700197202 */ /* 0x000fe40000000f00 */
[----:B------:R-:W-:Y:S01]  /*1bf0*/  IADD3 R6, PT, PT, -R0, RZ, RZ ;  /* 0x000000ff00067210 */ /* 0x000fe20007ffe1ff */
[----:B-----5:R-:W-:-:S04]  /*1c00*/  UIADD3 UR4, UP0, UPT, UR4, 0x10, URZ ;  /* 0x0000001004047890 */ /* 0x020fc8000ff1e0ff */
[----:B------:R-:W-:-:S12]  /*1c10*/  UIADD3.X UR5, UPT, UPT, URZ, UR5, URZ, UP0, !UPT ;  /* 0x00000005ff057290 */ /* 0x000fd800087fe4ff */
.L_x_20:
[----:B01234-:R-:W2:Y:S04]  /*1c20*/  LDL.128 R8, [R4+-0x20] ;  /* 0xffffe00004087983 */ /* 0x01fea80000100c00 */
[----:B------:R-:W3:Y:S04]  /*1c30*/  LDL.128 R12, [R4+-0x10] ;  /* 0xfffff000040c7983 */ /* 0x000ee80000100c00 */
[----:B------:R-:W4:Y:S04]  /*1c40*/  LDL.128 R16, [R4] ;  /* 0x0000000004107983 */ /* 0x000f280000100c00 */
[----:B------:R0:W5:Y:S01]  /*1c50*/  LDL.128 R20, [R4+0x10] ;  /* 0x0000100004147983 */ /* 0x0001620000100c00 */
[----:B------:R-:W-:Y:S01]  /*1c60*/  MOV R3, UR5 ;  /* 0x0000000500037c02 */ /* 0x000fe20008000f00 */
[----:B------:R-:W-:Y:S01]  /*1c70*/  IMAD.U32 R2, RZ, RZ, UR4 ;  /* 0x00000004ff027e24 */ /* 0x000fe2000f8e00ff */
[----:B------:R-:W-:-:S03]  /*1c80*/  IADD3 R6, PT, PT, R6, 0x10, RZ ;  /* 0x0000001006067810 */ /* 0x000fc60007ffe0ff */
[C---:B------:R-:W-:Y:S01]  /*1c90*/  IMAD.WIDE R2, R25.reuse, 0x2, R2 ;  /* 0x0000000219027825 */ /* 0x040fe200078e0202 */
[----:B------:R-:W-:Y:S02]  /*1ca0*/  ISETP.NE.AND P0, PT, R6, RZ, PT ;  /* 0x000000ff0600720c */ /* 0x000fe40003f05270 */
[----:B0-----:R-:W-:Y:S01]  /*1cb0*/  IADD3 R4, PT, PT, R4, 0x40, RZ ;  /* 0x0000004004047810 */ /* 0x001fe20007ffe0ff */
[----:B------:R-:W-:Y:S01]  /*1cc0*/  VIADD R25, R25, 0x10 ;  /* 0x0000001019197836 */ /* 0x000fe20000000000 */
[----:B--2---:R-:W-:Y:S02]  /*1cd0*/  F2FP.F16.F32.PACK_AB R8, R9, R8 ;  /* 0x000000080908723e */ /* 0x004fe400000000ff */
[----:B------:R-:W-:Y:S02]  /*1ce0*/  F2FP.F16.F32.PACK_AB R10, R11, R10 ;  /* 0x0000000a0b0a723e */ /* 0x000fe400000000ff */
[----:B------:R-:W-:Y:S01]  /*1cf0*/  PRMT R9, R8, 0x7632, R9 ;  /* 0x0000763208097816 */ /* 0x000fe20000000009 */
[----:B------:R0:W-:Y:S01]  /*1d00*/  STG.E.U16 desc[UR8][R2.64+-0x10], R8 ;  /* 0xfffff00802007986 */ /* 0x0001e2000c101508 */
[----:B---3--:R-:W-:-:S02]  /*1d10*/  F2FP.F16.F32.PACK_AB R12, R13, R12 ;  /* 0x0000000c0d0c723e */ /* 0x008fc400000000ff */
[----:B------:R-:W-:Y:S01]  /*1d20*/  PRMT R11, R10, 0x7632, R11 ;  /* 0x000076320a0b7816 */ /* 0x000fe2000000000b */
[----:B------:R1:W-:Y:S01]  /*1d30*/  STG.E.U16 desc[UR8][R2.64+-0xe], R9 ;  /* 0xfffff20902007986 */ /* 0x0003e2000c101508 */
[----:B------:R-:W-:Y:S02]  /*1d40*/  F2FP.F16.F32.PACK_AB R14, R15, R14 ;  /* 0x0000000e0f0e723e */ /* 0x000fe400000000ff */
[----:B----4-:R-:W-:Y:S01]  /*1d50*/  F2FP.F16.F32.PACK_AB R16, R17, R16 ;  /* 0x000000101110723e */ /* 0x010fe200000000ff */
[----:B------:R2:W-:Y:S01]  /*1d60*/  STG.E.U16 desc[UR8][R2.64+-0xc], R10 ;  /* 0xfffff40a02007986 */ /* 0x0005e2000c101508 */
[----:B------:R-:W-:Y:S02]  /*1d70*/  F2FP.F16.F32.PACK_AB R18, R19, R18 ;  /* 0x000000121312723e */ /* 0x000fe400000000ff */
[----:B-----5:R-:W-:Y:S01]  /*1d80*/  F2FP.F16.F32.PACK_AB R20, R21, R20 ;  /* 0x000000141514723e */ /* 0x020fe200000000ff */
[----:B------:R3:W-:Y:S01]  /*1d90*/  STG.E.U16 desc[UR8][R2.64+-0xa], R11 ;  /* 0xfffff60b02007986 */ /* 0x0007e2000c101508 */
[----:B------:R-:W-:-:S02]  /*1da0*/  F2FP.F16.F32.PACK_AB R22, R23, R22 ;  /* 0x000000161716723e */ /* 0x000fc400000000ff */
[----:B------:R-:W-:Y:S01]  /*1db0*/  PRMT R13, R12, 0x7632, R13 ;  /* 0x000076320c0d7816 */ /* 0x000fe2000000000d */
[----:B------:R4:W-:Y:S01]  /*1dc0*/  STG.E.U16 desc[UR8][R2.64+-0x8], R12 ;  /* 0xfffff80c02007986 */ /* 0x0009e2000c101508 */
[----:B0-----:R-:W-:Y:S02]  /*1dd0*/  PRMT R8, R14, 0x7632, R8 ;  /* 0x000076320e087816 */ /* 0x001fe40000000008 */
[----:B-1----:R-:W-:Y:S01]  /*1de0*/  PRMT R9, R16, 0x7632, R9 ;  /* 0x0000763210097816 */ /* 0x002fe20000000009 */
[----:B------:R0:W-:Y:S01]  /*1df0*/  STG.E.U16 desc[UR8][R2.64+-0x6], R13 ;  /* 0xfffffa0d02007986 */ /* 0x0001e2000c101508 */
[----:B--2---:R-:W-:Y:S02]  /*1e00*/  PRMT R10, R18, 0x7632, R10 ;  /* 0x00007632120a7816 */ /* 0x004fe4000000000a */
[----:B---3--:R-:W-:Y:S01]  /*1e10*/  PRMT R11, R20, 0x7632, R11 ;  /* 0x00007632140b7816 */ /* 0x008fe2000000000b */
[----:B------:R0:W-:Y:S01]  /*1e20*/  STG.E.U16 desc[UR8][R2.64+-0x4], R14 ;  /* 0xfffffc0e02007986 */ /* 0x0001e2000c101508 */
[----:B----4-:R-:W-:-:S03]  /*1e30*/  PRMT R12, R22, 0x7632, R12 ;  /* 0x00007632160c7816 */ /* 0x010fc6000000000c */
[----:B------:R0:W-:Y:S04]  /*1e40*/  STG.E.U16 desc[UR8][R2.64+-0x2], R8 ;  /* 0xfffffe0802007986 */ /* 0x0001e8000c101508 */
[----:B------:R0:W-:Y:S04]  /*1e50*/  STG.E.U16 desc[UR8][R2.64], R16 ;  /* 0x0000001002007986 */ /* 0x0001e8000c101508 */
[----:B------:R0:W-:Y:S04]  /*1e60*/  STG.E.U16 desc[UR8][R2.64+0x2], R9 ;  /* 0x0000020902007986 */ /* 0x0001e8000c101508 */
[----:B------:R0:W-:Y:S04]  /*1e70*/  STG.E.U16 desc[UR8][R2.64+0x4], R18 ;  /* 0x0000041202007986 */ /* 0x0001e8000c101508 */
[----:B------:R0:W-:Y:S04]  /*1e80*/  STG.E.U16 desc[UR8][R2.64+0x6], R10 ;  /* 0x0000060a02007986 */ /* 0x0001e8000c101508 */
[----:B------:R0:W-:Y:S04]  /*1e90*/  STG.E.U16 desc[UR8][R2.64+0x8], R20 ;  /* 0x0000081402007986 */ /* 0x0001e8000c101508 */
[----:B------:R0:W-:Y:S04]  /*1ea0*/  STG.E.U16 desc[UR8][R2.64+0xa], R11 ;  /* 0x00000a0b02007986 */ /* 0x0001e8000c101508 */
[----:B------:R0:W-:Y:S04]  /*1eb0*/  STG.E.U16 desc[UR8][R2.64+0xc], R22 ;  /* 0x00000c1602007986 */ /* 0x0001e8000c101508 */
[----:B------:R0:W-:Y:S01]  /*1ec0*/  STG.E.U16 desc[UR8][R2.64+0xe], R12 ;  /* 0x00000e0c02007986 */ /* 0x0001e2000c101508 */
[----:B------:R-:W-:Y:S05]  /*1ed0*/  @P0 BRA `(.L_x_20) ;  /* 0xfffffffc00500947 */ /* 0x000fea000383ffff */
.L_x_19:
[----:B------:R-:W-:Y:S05]  /*1ee0*/  @!P1 EXIT ;  /* 0x000000000000994d */ /* 0x000fea0003800000 */
[----:B------:R-:W-:Y:S02]  /*1ef0*/  ISETP.GE.U32.AND P0, PT, R24, 0x8, PT ;  /* 0x000000081800780c */ /* 0x000fe40003f06070 */
[----:B0-----:R-:W-:-:S04]  /*1f00*/  LOP3.LUT R16, R5, 0x7, RZ, 0xc0, !PT ;  /* 0x0000000705107812 */ /* 0x001fc800078ec0ff */
[----:B------:R-:W-:-:S07]  /*1f10*/  ISETP.NE.AND P1, PT, R16, RZ, PT ;  /* 0x000000ff1000720c */ /* 0x000fce0003f25270 */
[----:B------:R-:W-:Y:S06]  /*1f20*/  @!P0 BRA `(.L_x_21) ;  /* 0x00000000005c8947 */ /* 0x000fec0003800000 */
[----:B------:R-:W-:Y:S01]  /*1f30*/  LEA R4, R0, R1, 0x2 ;  /* 0x0000000100047211 */ /* 0x000fe200078e10ff */
[----:B------:R-:W0:Y:S04]  /*1f40*/  LDC.64 R2, c[0x0][0x398] ;  /* 0x0000e600ff027b82 */ /* 0x000e280000000a00 */
[----:B------:R-:W5:Y:S04]  /*1f50*/  LDL.128 R12, [R4] ;  /* 0x00000000040c7983 */ /* 0x000f680000100c00 */
[----:B-1234-:R-:W2:Y:S01]  /*1f60*/  LDL.128 R8, [R4+0x10] ;  /* 0x0000100004087983 */ /* 0x01eea20000100c00 */
[----:B------:R-:W-:-:S02]  /*1f70*/  IADD3 R17, PT, PT, R7, R0, RZ ;  /* 0x0000000007117210 */ /* 0x000fc40007ffe0ff */
[----:B------:R-:W-:-:S03]  /*1f80*/  IADD3 R0, PT, PT, R0, 0x8, RZ ;  /* 0x0000000800007810 */ /* 0x000fc60007ffe0ff */
[----:B0-----:R-:W-:Y:S01]  /*1f90*/  IMAD.WIDE R2, R17, 0x2, R2 ;  /* 0x0000000211027825 */ /* 0x001fe200078e0202 */
[----:B-----5:R-:W-:Y:S02]  /*1fa0*/  F2FP.F16.F32.PACK_AB R12, R13, R12 ;  /* 0x0000000c0d0c723e */ /* 0x020fe400000000ff */
[----:B------:R-:W-:Y:S02]  /*1fb0*/  F2FP.F16.F32.PACK_AB R14, R15, R14 ;  /* 0x0000000e0f0e723e */ /* 0x000fe400000000ff */
[----:B--2---:R-:W-:Y:S01]  /*1fc0*/  F2FP.F16.F32.PACK_AB R8, R9, R8 ;  /* 0x000000080908723e */ /* 0x004fe200000000ff */
[----:B------:R0:W-:Y:S01]  /*1fd0*/  STG.E.U16 desc[UR8][R2.64], R12 ;  /* 0x0000000c02007986 */ /* 0x0001e2000c101508 */
[----:B------:R-:W-:Y:S02]  /*1fe0*/  F2FP.F16.F32.PACK_AB R10, R11, R10 ;  /* 0x0000000a0b0a723e */ /* 0x000fe400000000ff */
[----:B------:R-:W-:Y:S01]  /*1ff0*/  PRMT R6, R12, 0x7632, R6 ;  /* 0x000076320c067816 */ /* 0x000fe20000000006 */
[----:B------:R0:W-:Y:S01]  /*2000*/  STG.E.U16 desc[UR8][R2.64+0x4], R14 ;  /* 0x0000040e02007986 */ /* 0x0001e2000c101508 */
[----:B------:R-:W-:-:S02]  /*2010*/  PRMT R4, R14, 0x7632, R4 ;  /* 0x000076320e047816 */ /* 0x000fc40000000004 */
[----:B------:R-:W-:Y:S01]  /*2020*/  PRMT R9, R8, 0x7632, R9 ;  /* 0x0000763208097816 */ /* 0x000fe20000000009 */
[----:B------:R0:W-:Y:S01]  /*2030*/  STG.E.U16 desc[UR8][R2.64+0x2], R6 ;  /* 0x0000020602007986 */ /* 0x0001e2000c101508 */
[----:B------:R-:W-:-:S03]  /*2040*/  PRMT R11, R10, 0x7632, R11 ;  /* 0x000076320a0b7816 */ /* 0x000fc6000000000b */
[----:B------:R0:W-:Y:S04]  /*2050*/  STG.E.U16 desc[UR8][R2.64+0x6], R4 ;  /* 0x0000060402007986 */ /* 0x0001e8000c101508 */
[----:B------:R0:W-:Y:S04]  /*2060*/  STG.E.U16 desc[UR8][R2.64+0x8], R8 ;  /* 0x0000080802007986 */ /* 0x0001e8000c101508 */
[----:B------:R0:W-:Y:S04]  /*2070*/  STG.E.U16 desc[UR8][R2.64+0xa], R9 ;  /* 0x00000a0902007986 */ /* 0x0001e8000c101508 */
[----:B------:R0:W-:Y:S04]  /*2080*/  STG.E.U16 desc[UR8][R2.64+0xc], R10 ;  /* 0x00000c0a02007986 */ /* 0x0001e8000c101508 */
[----:B------:R0:W-:Y:S02]  /*2090*/  STG.E.U16 desc[UR8][R2.64+0xe], R11 ;  /* 0x00000e0b02007986 */ /* 0x0001e4000c101508 */
.L_x_21:
[----:B------:R-:W-:Y:S05]  /*20a0*/  @!P1 EXIT ;  /* 0x000000000000994d */ /* 0x000fea0003800000 */
[----:B------:R-:W-:Y:S02]  /*20b0*/  ISETP.GE.U32.AND P0, PT, R16, 0x4, PT ;  /* 0x000000041000780c */ /* 0x000fe40003f06070 */
[----:B0-----:R-:W-:-:S04]  /*20c0*/  LOP3.LUT R6, R5, 0x3, RZ, 0xc0, !PT ;  /* 0x0000000305067812 */ /* 0x001fc800078ec0ff */
[----:B------:R-:W-:-:S07]  /*20d0*/  ISETP.NE.AND P1, PT, R6, RZ, PT ;  /* 0x000000ff0600720c */ /* 0x000fce0003f25270 */
[----:B------:R-:W-:Y:S06]  /*20e0*/  @!P0 BRA `(.L_x_22) ;  /* 0x0000000000388947 */ /* 0x000fec0003800000 */
[C---:B-1234-:R-:W-:Y:S01]  /*20f0*/  IMAD R8, R0.reuse, 0x4, R1 ;  /* 0x0000000400087824 */ /* 0x05efe200078e0201 */
[----:B------:R-:W0:Y:S05]  /*2100*/  LDC.64 R2, c[0x0][0x398] ;  /* 0x0000e600ff027b82 */ /* 0x000e2a0000000a00 */
[----:B------:R-:W2:Y:S01]  /*2110*/  LDL.128 R8, [R8] ;  /* 0x0000000008087983 */ /* 0x000ea20000100c00 */
[----:B------:R-:W-:Y:S02]  /*2120*/  IADD3 R5, PT, PT, R7, R0, RZ ;  /* 0x0000000007057210 */ /* 0x000fe40007ffe0ff */
[----:B------:R-:W-:-:S03]  /*2130*/  IADD3 R0, PT, PT, R0, 0x4, RZ ;  /* 0x0000000400007810 */ /* 0x000fc60007ffe0ff */
[----:B0-----:R-:W-:Y:S01]  /*2140*/  IMAD.WIDE R2, R5, 0x2, R2 ;  /* 0x0000000205027825 */ /* 0x001fe200078e0202 */
[----:B--2---:R-:W-:Y:S02]  /*2150*/  F2FP.F16.F32.PACK_AB R9, R9, R8 ;  /* 0x000000080909723e */ /* 0x004fe400000000ff */
[----:B------:R-:W-:Y:S02]  /*2160*/  F2FP.F16.F32.PACK_AB R10, R11, R10 ;  /* 0x0000000a0b0a723e */ /* 0x000fe400000000ff */
[----:B------:R-:W-:Y:S01]  /*2170*/  PRMT R4, R9, 0x7632, R4 ;  /* 0x0000763209047816 */ /* 0x000fe20000000004 */
[----:B------:R0:W-:Y:S01]  /*2180*/  STG.E.U16 desc[UR8][R2.64], R9 ;  /* 0x0000000902007986 */ /* 0x0001e2000c101508 */
[----:B------:R-:W-:-:S03]  /*2190*/  PRMT R5, R10, 0x7632, R5 ;  /* 0x000076320a057816 */ /* 0x000fc60000000005 */
[----:B------:R0:W-:Y:S04]  /*21a0*/  STG.E.U16 desc[UR8][R2.64+0x2], R4 ;  /* 0x0000020402007986 */ /* 0x0001e8000c101508 */
[----:B------:R0:W-:Y:S04]  /*21b0*/  STG.E.U16 desc[UR8][R2.64+0x4], R10 ;  /* 0x0000040a02007986 */ /* 0x0001e8000c101508 */
[----:B------:R0:W-:Y:S02]  /*21c0*/  STG.E.U16 desc[UR8][R2.64+0x6], R5 ;  /* 0x0000060502007986 */ /* 0x0001e4000c101508 */
.L_x_22:
[----:B------:R-:W-:Y:S05]  /*21d0*/  @!P1 EXIT ;  /* 0x000000000000994d */ /* 0x000fea0003800000 */
[----:B0-----:R-:W0:Y:S01]  /*21e0*/  LDC.64 R4, c[0x0][0x398] ;  /* 0x0000e600ff047b82 */ /* 0x001e220000000a00 */
[----:B-1234-:R-:W-:Y:S01]  /*21f0*/  IMAD R8, R0, 0x4, R1 ;  /* 0x0000000400087824 */ /* 0x01efe200078e0201 */
[----:B------:R-:W-:Y:S01]  /*2200*/  IADD3 R7, PT, PT, R7, R0, RZ ;  /* 0x0000000007077210 */ /* 0x000fe20007ffe0ff */
[----:B------:R-:W-:-:S07]  /*2210*/  IMAD.MOV R0, RZ, RZ, -R6 ;  /* 0x000000ffff007224 */ /* 0x000fce00078e0a06 */
.L_x_23:
[----:B-1----:R1:W2:Y:S01]  /*2220*/  LDL R2, [R8] ;  /* 0x0000000008027983 */ /* 0x0022a20000100800 */
[----:B------:R-:W-:-:S04]  /*2230*/  IADD3 R0, PT, PT, R0, 0x1, RZ ;  /* 0x0000000100007810 */ /* 0x000fc80007ffe0ff */
[----:B------:R-:W-:Y:S02]  /*2240*/  ISETP.NE.AND P0, PT, R0, RZ, PT ;  /* 0x000000ff0000720c */ /* 0x000fe40003f05270 */
[----:B-1----:R-:W-:Y:S02]  /*2250*/  IADD3 R8, PT, PT, R8, 0x4, RZ ;  /* 0x0000000408087810 */ /* 0x002fe40007ffe0ff */
[----:B--2---:R-:W-:Y:S01]  /*2260*/  F2FP.F16.F32.PACK_AB R6, RZ, R2 ;  /* 0x00000002ff06723e */ /* 0x004fe200000000ff */
[C---:B0-----:R-:W-:Y:S01]  /*2270*/  IMAD.WIDE R2, R7.reuse, 0x2, R4 ;  /* 0x0000000207027825 */ /* 0x041fe200078e0204 */
[----:B------:R-:W-:-:S04]  /*2280*/  IADD3 R7, PT, PT, R7, 0x1, RZ ;  /* 0x0000000107077810 */ /* 0x000fc80007ffe0ff */
[----:B------:R1:W-:Y:S03]  /*2290*/  STG.E.U16 desc[UR8][R2.64], R6 ;  /* 0x0000000602007986 */ /* 0x0003e6000c101508 */
[----:B------:R-:W-:Y:S05]  /*22a0*/  @P0 BRA `(.L_x_23) ;  /* 0xfffffffc00dc0947 */ /* 0x000fea000383ffff */
[----:B------:R-:W-:Y:S05]  /*22b0*/  EXIT ;  /* 0x000000000000794d */ /* 0x000fea0003800000 */
.L_x_24:
[----:B------:R-:W-:-:S00]  /*22c0*/  BRA `(.L_x_24) ;  /* 0xfffffffc00fc7947 */ /* 0x000fc0000383ffff */
[----:B------:R-:W-:-:S00]  /*22d0*/  NOP ;  /* 0x0000000000007918 */ /* 0x000fc00000000000 */
        /* <DEDUP_REMOVED lines=10> */
.L_x_228:


//--------------------- .text._Z56optimized_scaled_dot_product_attention_shared_mem_kernelI6__halfEvPKT_S3_S3_PS1_fiiii --------------------------
	.section	.text._Z56optimized_scaled_dot_product_attention_shared_mem_kernelI6__halfEvPKT_S3_S3_PS1_fiiii,"ax",@progbits
	.align	128
        .global         _Z56optimized_scaled_dot_product_attention_shared_mem_kernelI6__halfEvPKT_S3_S3_PS1_fiiii
        .type           _Z56optimized_scaled_dot_product_attention_shared_mem_kernelI6__halfEvPKT_S3_S3_PS1_fiiii,@function
        .size           _Z56optimized_scaled_dot_product_attention_shared_mem_kernelI6__halfEvPKT_S3_S3_PS1_fiiii,(.L_x_226 - _Z56optimized_scaled_dot_product_attention_shared_mem_kernelI6__halfEvPKT_S3_S3_PS1_fiiii)
        .other          _Z56optimized_scaled_dot_product_attention_shared_mem_kernelI6__halfEvPKT_S3_S3_PS1_fiiii,@"STO_CUDA_ENTRY STV_DEFAULT"
_Z56optimized_scaled_dot_product_attention_shared_mem_kernelI6__halfEvPKT_S3_S3_PS1_fiiii:
.text._Z56optimized_scaled_dot_product_attention_shared_mem_kernelI6__halfEvPKT_S3_S3_PS1_fiiii:
[----:B------:R-:W-:Y:S01]  /*0000*/  LDC R1, c[0x0][0x37c] ;  /* 0x0000df00ff017b82 */ /* 0x000fe20000000800 */
[----:B------:R-:W0:Y:S01]  /*0010*/  S2R R2, SR_TID.X ;  /* 0x0000000000027919 */ /* 0x000e220000002100 */
[----:B------:R-:W0:Y:S01]  /*0020*/  LDCU UR21, c[0x0][0x360] ;  /* 0x00006c00ff1577ac */ /* 0x000e220008000800 */
[----:B------:R-:W0:Y:S01]  /*0030*/  S2R R3, SR_CTAID.Z ;  /* 0x0000000000037919 */ /* 0x000e220000002700 */
[----:B------:R-:W1:Y:S01]  /*0040*/  LDCU UR4, c[0x0][0x3a8] ;  /* 0x00007500ff0477ac */ /* 0x000e620008000800 */
[----:B0-----:R-:W-:-:S05]  /*0050*/  IMAD R0, R3, UR21, R2 ;  /* 0x0000001503007c24 */ /* 0x001fca000f8e0202 */
[----:B-1----:R-:W-:-:S13]  /*0060*/  ISETP.GE.AND P0, PT, R0, UR4, PT ;  /* 0x0000000400007c0c */ /* 0x002fda000bf06270 */
[----:B------:R-:W-:Y:S05]  /*0070*/  @P0 EXIT ;  /* 0x000000000000094d */ /* 0x000fea0003800000 */
[----:B------:R-:W0:Y:S01]  /*0080*/  LDCU UR10, c[0x0][0x3b0] ;  /* 0x00007600ff0a77ac */ /* 0x000e220008000800 */
[----:B------:R-:W1:Y:S01]  /*0090*/  S2UR UR20, SR_CTAID.X ;  /* 0x00000000001479c3 */ /* 0x000e620000002500 */
[----:B------:R-:W-:Y:S01]  /*00a0*/  BSSY.RECONVERGENT B0, `(.L_x_25) ;  /* 0x0000017000007945 */ /* 0x000fe20003800200 */
[----:B------:R-:W2:Y:S06]  /*00b0*/  LDCU.64 UR14, c[0x0][0x358] ;  /* 0x00006b00ff0e77ac */ /* 0x000eac0008000a00 */
[----:B------:R-:W3:Y:S01]  /*00c0*/  S2UR UR19, SR_CTAID.Y ;  /* 0x00000000001379c3 */ /* 0x000ee20000002600 */
[----:B0-----:R-:W-:-:S13]  /*00d0*/  ISETP.GE.AND P0, PT, R2, UR10, PT ;  /* 0x0000000a02007c0c */ /* 0x001fda000bf06270 */
[----:B-12---:R-:W-:Y:S05]  /*00e0*/  @P0 BRA `(.L_x_26) ;  /* 0x0000000000480947 */ /* 0x006fea0003800000 */
[----:B------:R-:W0:Y:S01]  /*00f0*/  S2R R11, SR_CgaCtaId ;  /* 0x00000000000b7919 */ /* 0x000e220000008800 */
[----:B------:R-:W3:Y:S01]  /*0100*/  LDC R8, c[0x0][0x3ac] ;  /* 0x0000eb00ff087b82 */ /* 0x000ee20000000800 */
[----:B------:R-:W-:Y:S02]  /*0110*/  MOV R3, UR4 ;  /* 0x0000000400037c02 */ /* 0x000fe40008000f00 */
[----:B------:R-:W-:-:S03]  /*0120*/  MOV R6, 0x400 ;  /* 0x0000040000067802 */ /* 0x000fc60000000f00 */
[----:B------:R-:W-:Y:S02]  /*0130*/  IMAD R3, R3, UR20, R0 ;  /* 0x0000001403037c24 */ /* 0x000fe4000f8e0200 */
[----:B------:R-:W1:Y:S02]  /*0140*/  LDC.64 R4, c[0x0][0x380] ;  /* 0x0000e000ff047b82 */ /* 0x000e640000000a00 */
[----:B---3--:R-:W-:Y:S02]  /*0150*/  IMAD R3, R3, R8, UR19 ;  /* 0x0000001303037e24 */ /* 0x008fe4000f8e0208 */
[----:B------:R-:W-:Y:S01]  /*0160*/  IMAD.MOV.U32 R8, RZ, RZ, R2 ;  /* 0x000000ffff087224 */ /* 0x000fe200078e0002 */
[----:B0-----:R-:W-:-:S07]  /*0170*/  LEA R11, R11, R6, 0x18 ;  /* 0x000000060b0b7211 */ /* 0x001fce00078ec0ff */
.L_x_27:
[----:B------:R-:W-:-:S04]  /*0180*/  IMAD R7, R3, UR10, R8 ;  /* 0x0000000a03077c24 */ /* 0x000fc8000f8e0208 */
[----:B-1----:R-:W-:-:S06]  /*0190*/  IMAD.WIDE R6, R7, 0x2, R4 ;  /* 0x0000000207067825 */ /* 0x002fcc00078e0204 */
[----:B------:R-:W2:Y:S01]  /*01a0*/  LDG.E.U16.CONSTANT R6, desc[UR14][R6.64] ;  /* 0x0000000e06067981 */ /* 0x000ea2000c1e9500 */
[C---:B0-----:R-:W-:Y:S01]  /*01b0*/  LEA R10, R8.reuse, R11, 0x2 ;  /* 0x0000000b080a7211 */ /* 0x041fe200078e10ff */
[----:B------:R-:W-:-:S05]  /*01c0*/  VIADD R8, R8, UR21 ;  /* 0x0000001508087c36 */ /* 0x000fca0008000000 */
[----:B------:R-:W-:Y:S01]  /*01d0*/  ISETP.GE.AND P0, PT, R8, UR10, PT ;  /* 0x0000000a08007c0c */ /* 0x000fe2000bf06270 */
[----:B--2---:R-:W-:-:S05]  /*01e0*/  HADD2.F32 R9, -RZ, R6.H0_H0 ;  /* 0x20000006ff097230 */ /* 0x004fca0000004100 */
[----:B------:R0:W-:Y:S07]  /*01f0*/  STS [R10], R9 ;  /* 0x000000090a007388 */ /* 0x0001ee0000000800 */
[----:B------:R-:W-:Y:S05]  /*0200*/  @!P0 BRA `(.L_x_27) ;  /* 0xfffffffc00dc8947 */ /* 0x000fea000383ffff */
.L_x_26:
[----:B---3--:R-:W-:Y:S05]  /*0210*/  BSYNC.RECONVERGENT B0 ;  /* 0x0000000000007941 */ /* 0x008fea0003800200 */
.L_x_25:
[----:B------:R-:W1:Y:S01]  /*0220*/  S2UR UR6, SR_CgaCtaId ;  /* 0x00000000000679c3 */ /* 0x000e620000008800 */
[----:B------:R-:W-:-:S07]  /*0230*/  UMOV UR5, 0x400 ;  /* 0x0000040000057882 */ /* 0x000fce0000000000 */
[----:B------:R-:W-:Y:S01]  /*0240*/  BAR.SYNC.DEFER_BLOCKING 0x0 ;  /* 0x0000000000007b1d */ /* 0x000fe20000010000 */
[----:B------:R-:W-:Y:S02]  /*0250*/  UIADD3 UR18, UPT, UPT, UR10, 0x1, URZ ;  /* 0x000000010a127890 */ /* 0x000fe4000fffe0ff */
[----:B------:R-:W-:Y:S02]  /*0260*/  ULOP3.LUT UR22, UR10, 0x7, URZ, 0xc0, !UPT ;  /* 0x000000070a167892 */ /* 0x000fe4000f8ec0ff */
[----:B------:R-:W-:Y:S01]  /*0270*/  UIMAD UR9, UR10, 0xf, UR18 ;  /* 0x0000000f0a0978a4 */ /* 0x000fe2000f8e0212 */
[----:B------:R-:W2:Y:S01]  /*0280*/  LDCU UR7, c[0x0][0x3a0] ;  /* 0x00007400ff0777ac */ /* 0x000ea20008000800 */
[----:B-1----:R-:W-:Y:S01]  /*0290*/  ULEA UR5, UR6, UR5, 0x18 ;  /* 0x0000000506057291 */ /* 0x002fe2000f8ec0ff */
[----:B------:R-:W1:Y:S01]  /*02a0*/  LDCU UR6, c[0x0][0x3a8] ;  /* 0x00007500ff0677ac */ /* 0x000e620008000800 */
[----:B--2---:R-:W-:Y:S02]  /*02b0*/  FMUL R3, RZ, UR7 ;  /* 0x00000007ff037c20 */ /* 0x004fe40008400000 */
[----:B------:R-:W-:-:S02]  /*02c0*/  ULEA UR8, UR10, UR5, 0x2 ;  /* 0x000000050a087291 */ /* 0x000fc4000f8e10ff */
[----:B------:R-:W-:Y:S02]  /*02d0*/  ULOP3.LUT UR10, UR10, 0x7ffffff8, URZ, 0xc0, !UPT ;  /* 0x7ffffff80a0a7892 */ /* 0x000fe4000f8ec0ff */
[----:B------:R-:W-:-:S04]  /*02e0*/  ULEA UR9, UR9, UR8, 0x2 ;  /* 0x0000000809097291 */ /* 0x000fc8000f8e10ff */
[----:B------:R-:W-:-:S04]  /*02f0*/  UIADD3 UR11, UPT, UPT, UR9, 0x4, URZ ;  /* 0x00000004090b7890 */ /* 0x000fc8000fffe0ff */
[----:B------:R-:W-:Y:S01]  /*0300*/  ULEA UR11, UR4, UR11, 0x2 ;  /* 0x0000000b040b7291 */ /* 0x000fe2000f8e10ff */
[----:B-1----:R-:W-:Y:S02]  /*0310*/  MOV R4, UR6 ;  /* 0x0000000600047c02 */ /* 0x002fe40008000f00 */
[----:B------:R-:W-:-:S09]  /*0320*/  UMOV UR4, URZ ;  /* 0x000000ff00047c82 */ /* 0x000fd20008000000 */
.L_x_90:
[----:B-1----:R-:W1:Y:S01]  /*0330*/  LDCU UR5, c[0x0][0x3a8] ;  /* 0x00007500ff0577ac */ /* 0x002e620008000800 */
[----:B------:R-:W-:Y:S01]  /*0340*/  VIMNMX R5, PT, PT, R4, 0x10, PT ;  /* 0x0000001004057848 */ /* 0x000fe20003fe0100 */
[----:B------:R-:W-:Y:S01]  /*0350*/  BSSY.RECONVERGENT B0, `(.L_x_28) ;  /* 0x000004a000007945 */ /* 0x000fe20003800200 */
[----:B--2---:R-:W2:Y:S02]  /*0360*/  LDCU UR6, c[0x0][0x3b0] ;  /* 0x00007600ff0677ac */ /* 0x004ea40008000800 */
[----:B------:R-:W-:-:S04]  /*0370*/  VIMNMX R5, PT, PT, R5, 0x1, !PT ;  /* 0x0000000105057848 */ /* 0x000fc80007fe0100 */
[----:B------:R-:W-:Y:S01]  /*0380*/  LOP3.LUT R5, R5, 0x7, RZ, 0xc0, !PT ;  /* 0x0000000705057812 */ /* 0x000fe200078ec0ff */
[----:B01-3--:R-:W-:Y:S02]  /*0390*/  IMAD.U32 R6, RZ, RZ, UR5 ;  /* 0x00000005ff067e24 */ /* 0x00bfe4000f8e00ff */
[----:B--2---:R-:W-:-:S03]  /*03a0*/  IMAD.U32 R17, RZ, RZ, UR6 ;  /* 0x00000006ff117e24 */ /* 0x004fc6000f8e00ff */
[----:B------:R-:W-:-:S04]  /*03b0*/  IADD3 R16, PT, PT, R6, -UR4, RZ ;  /* 0x8000000406107c10 */ /* 0x000fc8000fffe0ff */
[----:B------:R-:W-:-:S05]  /*03c0*/  VIMNMX R8, PT, PT, R16, 0x10, PT ;  /* 0x0000001010087848 */ /* 0x000fca0003fe0100 */
[----:B------:R-:W-:-:S05]  /*03d0*/  IMAD R7, R8, R17, RZ ;  /* 0x0000001108077224 */ /* 0x000fca00078e02ff */
[----:B------:R-:W-:-:S13]  /*03e0*/  ISETP.GE.AND P0, PT, R2, R7, PT ;  /* 0x000000070200720c */ /* 0x000fda0003f06270 */
[----:B----4-:R-:W-:Y:S05]  /*03f0*/  @P0 BRA `(.L_x_29) ;  /* 0x0000000000fc0947 */ /* 0x010fea0003800000 */
[----:B------:R-:W-:Y:S01]  /*0400*/  IABS R14, R17 ;  /* 0x00000011000e7213 */ /* 0x000fe20000000000 */
[----:B------:R-:W1:Y:S01]  /*0410*/  LDC R6, c[0x0][0x3a8] ;  /* 0x0000ea00ff067b82 */ /* 0x000e620000000800 */
[----:B------:R-:W-:Y:S02]  /*0420*/  IMAD.MOV.U32 R18, RZ, RZ, R2 ;  /* 0x000000ffff127224 */ /* 0x000fe400078e0002 */
[----:B------:R-:W2:Y:S05]  /*0430*/  I2F.RP R12, R14 ;  /* 0x0000000e000c7306 */ /* 0x000eaa0000209400 */
[----:B------:R-:W3:Y:S08]  /*0440*/  LDC R17, c[0x0][0x3b0] ;  /* 0x0000ec00ff117b82 */ /* 0x000ef00000000800 */
[----:B------:R-:W4:Y:S01]  /*0450*/  LDC R15, c[0x0][0x3ac] ;  /* 0x0000eb00ff0f7b82 */ /* 0x000f220000000800 */
[----:B--2---:R-:W2:Y:S07]  /*0460*/  MUFU.RCP R12, R12 ;  /* 0x0000000c000c7308 */ /* 0x004eae0000001000 */
[----:B0-----:R-:W0:Y:S01]  /*0470*/  LDC.64 R8, c[0x0][0x388] ;  /* 0x0000e200ff087b82 */ /* 0x001e220000000a00 */
[----:B--2---:R-:W-:-:S04]  /*0480*/  IADD3 R10, PT, PT, R12, 0xffffffe, RZ ;  /* 0x0ffffffe0c0a7810 */ /* 0x004fc80007ffe0ff */
[----:B------:R2:W5:Y:S02]  /*0490*/  F2I.FTZ.U32.TRUNC.NTZ R11, R10 ;  /* 0x0000000a000b7305 */ /* 0x000564000021f000 */
[----:B--2---:R-:W-:Y:S02]  /*04a0*/  HFMA2 R10, -RZ, RZ, 0, 0 ;  /* 0x00000000ff0a7431 */ /* 0x004fe400000001ff */
[----:B-----5:R-:W-:-:S04]  /*04b0*/  IMAD.MOV R13, RZ, RZ, -R11 ;  /* 0x000000ffff0d7224 */ /* 0x020fc800078e0a0b */
[----:B------:R-:W-:-:S04]  /*04c0*/  IMAD R13, R13, R14, RZ ;  /* 0x0000000e0d0d7224 */ /* 0x000fc800078e02ff */
[----:B-1-3--:R-:W-:-:S07]  /*04d0*/  IMAD.HI.U32 R11, R11, R13, R10 ;  /* 0x0000000d0b0b7227 */ /* 0x00afce00078e000a */
.L_x_32:
[----:B------:R-:W-:Y:S01]  /*04e0*/  IABS R12, R18 ;  /* 0x00000012000c7213 */ /* 0x000fe20000000000 */
[----:B------:R-:W-:Y:S01]  /*04f0*/  BSSY.RECONVERGENT B1, `(.L_x_30) ;  /* 0x000002c000017945 */ /* 0x000fe20003800200 */
[-C--:B------:R-:W-:Y:S02]  /*0500*/  IABS R19, R17.reuse ;  /* 0x0000001100137213 */ /* 0x080fe40000000000 */
[----:B------:R-:W-:Y:S01]  /*0510*/  LOP3.LUT R21, RZ, R17, RZ, 0x33, !PT ;  /* 0x00000011ff157212 */ /* 0x000fe200078e33ff */
[----:B------:R-:W-:-:S05]  /*0520*/  IMAD.HI.U32 R10, R11, R12, RZ ;  /* 0x0000000c0b0a7227 */ /* 0x000fca00078e00ff */
[----:B------:R-:W-:-:S05]  /*0530*/  IADD3 R13, PT, PT, -R10, RZ, RZ ;  /* 0x000000ff0a0d7210 */ /* 0x000fca0007ffe1ff */
[----:B------:R-:W-:Y:S01]  /*0540*/  IMAD R13, R19, R13, R12 ;  /* 0x0000000d130d7224 */ /* 0x000fe200078e020c */
[----:B------:R-:W-:-:S04]  /*0550*/  LOP3.LUT R12, R18, R17, RZ, 0x3c, !PT ;  /* 0x00000011120c7212 */ /* 0x000fc800078e3cff */
[----:B------:R-:W-:Y:S02]  /*0560*/  ISETP.GT.U32.AND P1, PT, R14, R13, PT ;  /* 0x0000000d0e00720c */ /* 0x000fe40003f24070 */
[----:B------:R-:W-:-:S11]  /*0570*/  ISETP.GE.AND P2, PT, R12, RZ, PT ;  /* 0x000000ff0c00720c */ /* 0x000fd60003f46270 */
[----:B------:R-:W-:Y:S01]  /*0580*/  @!P1 IMAD.IADD R13, R13, 0x1, -R19 ;  /* 0x000000010d0d9824 */ /* 0x000fe200078e0a13 */
[----:B------:R-:W-:Y:S02]  /*0590*/  @!P1 IADD3 R10, PT, PT, R10, 0x1, RZ ;  /* 0x000000010a0a9810 */ /* 0x000fe40007ffe0ff */
[----:B------:R-:W-:Y:S02]  /*05a0*/  ISETP.NE.AND P1, PT, R17, RZ, PT ;  /* 0x000000ff1100720c */ /* 0x000fe40003f25270 */
[----:B------:R-:W-:-:S13]  /*05b0*/  ISETP.GE.U32.AND P0, PT, R13, R14, PT ;  /* 0x0000000e0d00720c */ /* 0x000fda0003f06070 */
[----:B------:R-:W-:-:S05]  /*05c0*/  @P0 VIADD R10, R10, 0x1 ;  /* 0x000000010a0a0836 */ /* 0x000fca0000000000 */
[----:B------:R-:W-:-:S04]  /*05d0*/  @!P2 IADD3 R10, PT, PT, -R10, RZ, RZ ;  /* 0x000000ff0a0aa210 */ /* 0x000fc80007ffe1ff */
[----:B------:R-:W-:-:S05]  /*05e0*/  SEL R12, R21, R10, !P1 ;  /* 0x0000000a150c7207 */ /* 0x000fca0004800000 */
[----:B------:R-:W-:-:S05]  /*05f0*/  VIADD R23, R12, UR4 ;  /* 0x000000040c177c36 */ /* 0x000fca0008000000 */
[----:B------:R-:W-:-:S04]  /*0600*/  ISETP.GE.AND P0, PT, R23, R6, PT ;  /* 0x000000061700720c */ /* 0x000fc80003f06270 */
[----:B------:R-:W-:-:S13]  /*0610*/  ISETP.LT.OR P0, PT, R17, RZ, P0 ;  /* 0x000000ff1100720c */ /* 0x000fda0000701670 */
[----:B------:R-:W-:Y:S05]  /*0620*/  @P0 BRA `(.L_x_31) ;  /* 0x0000000000600947 */ /* 0x000fea0003800000 */
[----:B------:R-:W-:Y:S01]  /*0630*/  ISETP.GE.AND P2, PT, R18, RZ, PT ;  /* 0x000000ff1200720c */ /* 0x000fe20003f46270 */
[----:B------:R-:W-:Y:S01]  /*0640*/  IMAD.IADD R10, R13, 0x1, -R19 ;  /* 0x000000010d0a7824 */ /* 0x000fe200078e0a13 */
[----:B------:R-:W-:Y:S01]  /*0650*/  MOV R14, R19 ;  /* 0x00000013000e7202 */ /* 0x000fe20000000f00 */
[----:B------:R-:W-:-:S03]  /*0660*/  IMAD R22, R6, UR20, R23 ;  /* 0x0000001406167c24 */ /* 0x000fc6000f8e0217 */
[----:B------:R-:W-:Y:S01]  /*0670*/  ISETP.GT.U32.AND P0, PT, R14, R13, PT ;  /* 0x0000000d0e00720c */ /* 0x000fe20003f04070 */
[----:B----4-:R-:W-:-:S03]  /*0680*/  IMAD R22, R22, R15, UR19 ;  /* 0x0000001316167e24 */ /* 0x010fc6000f8e020f */
[----:B------:R-:W-:-:S04]  /*0690*/  SEL R10, R10, R13, !P0 ;  /* 0x0000000d0a0a7207 */ /* 0x000fc80004000000 */
[----:B------:R-:W-:-:S04]  /*06a0*/  @!P2 IADD3 R10, PT, PT, -R10, RZ, RZ ;  /* 0x000000ff0a0aa210 */ /* 0x000fc80007ffe1ff */
[----:B------:R-:W-:-:S05]  /*06b0*/  SEL R20, R21, R10, !P1 ;  /* 0x0000000a15147207 */ /* 0x000fca0004800000 */
[----:B------:R-:W-:-:S04]  /*06c0*/  IMAD R11, R22, R17, R20 ;  /* 0x00000011160b7224 */ /* 0x000fc800078e0214 */
[----:B0-----:R-:W-:-:S06]  /*06d0*/  IMAD.WIDE R10, R11, 0x2, R8 ;  /* 0x000000020b0a7825 */ /* 0x001fcc00078e0208 */
[----:B------:R0:W2:Y:S01]  /*06e0*/  LDG.E.U16.CONSTANT R10, desc[UR14][R10.64] ;  /* 0x0000000e0a0a7981 */ /* 0x0000a2000c1e9500 */
[----:B------:R-:W1:Y:S01]  /*06f0*/  I2F.RP R22, R19 ;  /* 0x0000001300167306 */ /* 0x000e620000209400 */
[----:B------:R-:W-:-:S05]  /*0700*/  IMAD R12, R12, UR18, R20 ;  /* 0x000000120c0c7c24 */ /* 0x000fca000f8e0214 */
[----:B------:R-:W-:Y:S02]  /*0710*/  LEA R21, R12, UR8, 0x2 ;  /* 0x000000080c157c11 */ /* 0x000fe4000f8e10ff */
[----:B-1----:R-:W1:Y:S02]  /*0720*/  MUFU.RCP R22, R22 ;  /* 0x0000001600167308 */ /* 0x002e640000001000 */
[----:B-1----:R-:W-:-:S06]  /*0730*/  VIADD R13, R22, 0xffffffe ;  /* 0x0ffffffe160d7836 */ /* 0x002fcc0000000000 */
[----:B------:R-:W1:Y:S02]  /*0740*/  F2I.FTZ.U32.TRUNC.NTZ R13, R13 ;  /* 0x0000000d000d7305 */ /* 0x000e64000021f000 */
[----:B-1----:R-:W-:-:S05]  /*0750*/  IADD3 R20, PT, PT, RZ, -R13, RZ ;  /* 0x8000000dff147210 */ /* 0x002fca0007ffe0ff */
[----:B0-----:R-:W-:Y:S02]  /*0760*/  IMAD R11, R20, R19, RZ ;  /* 0x00000013140b7224 */ /* 0x001fe400078e02ff */
[----:B--2---:R-:W-:-:S05]  /*0770*/  HADD2.F32 R12, -RZ, R10.H0_H0 ;  /* 0x2000000aff0c7230 */ /* 0x004fca0000004100 */
[----:B------:R0:W-:Y:S02]  /*0780*/  STS [R21+0x4], R12 ;  /* 0x0000040c15007388 */ /* 0x0001e40000000800 */
[----:B0-----:R-:W-:-:S04]  /*0790*/  IMAD.MOV.U32 R12, RZ, RZ, RZ ;  /* 0x000000ffff0c7224 */ /* 0x001fc800078e00ff */
[----:B------:R-:W-:-:S07]  /*07a0*/  IMAD.HI.U32 R11, R13, R11, R12 ;  /* 0x0000000b0d0b7227 */ /* 0x000fce00078e000c */
.L_x_31:
[----:B------:R-:W-:Y:S05]  /*07b0*/  BSYNC.RECONVERGENT B1 ;  /* 0x0000000000017941 */ /* 0x000fea0003800200 */
.L_x_30:
[----:B------:R-:W-:-:S04]  /*07c0*/  IADD3 R18, PT, PT, R18, UR21, RZ ;  /* 0x0000001512127c10 */ /* 0x000fc8000fffe0ff */
[----:B------:R-:W-:-:S13]  /*07d0*/  ISETP.GE.AND P0, PT, R18, R7, PT ;  /* 0x000000071200720c */ /* 0x000fda0003f06270 */
[----:B------:R-:W-:Y:S05]  /*07e0*/  @!P0 BRA `(.L_x_32) ;  /* 0xfffffffc003c8947 */ /* 0x000fea000383ffff */
.L_x_29:
[----:B------:R-:W-:Y:S05]  /*07f0*/  BSYNC.RECONVERGENT B0 ;  /* 0x0000000000007941 */ /* 0x000fea0003800200 */
.L_x_28:
[----:B------:R-:W-:Y:S01]  /*0800*/  BAR.SYNC.DEFER_BLOCKING 0x0 ;  /* 0x0000000000007b1d */ /* 0x000fe20000010000 */
[----:B------:R-:W-:Y:S01]  /*0810*/  ISETP.GE.AND P1, PT, R16, 0x1, PT ;  /* 0x000000011000780c */ /* 0x000fe20003f26270 */
[----:B------:R-:W-:-:S12]  /*0820*/  IMAD.MOV.U32 R18, RZ, RZ, -0x800000 ;  /* 0xff800000ff127424 */ /* 0x000fd800078e00ff */
[----:B------:R-:W-:Y:S05]  /*0830*/  @!P1 BRA `(.L_x_33) ;  /* 0x0000000800789947 */ /* 0x000fea0003800000 */
[----:B------:R-:W-:Y:S01]  /*0840*/  ISETP.GE.AND P0, PT, R17, 0x1, PT ;  /* 0x000000011100780c */ /* 0x000fe20003f06270 */
[----:B------:R-:W-:-:S12]  /*0850*/  BSSY.RECONVERGENT B0, `(.L_x_33) ;  /* 0x000009c000007945 */ /* 0x000fd80003800200 */
[----:B------:R-:W-:Y:S05]  /*0860*/  @!P0 BRA `(.L_x_34) ;  /* 0x0000000400988947 */ /* 0x000fea0003800000 */
[----:B------:R-:W1:Y:S01]  /*0870*/  LDCU UR5, c[0x0][0x3b0] ;  /* 0x00007600ff0577ac */ /* 0x000e620008000800 */
[----:B------:R-:W-:Y:S01]  /*0880*/  MOV R18, 0xff800000 ;  /* 0xff80000000127802 */ /* 0x000fe20000000f00 */
[----:B-1----:R-:W-:-:S04]  /*0890*/  UIADD3 UR5, UPT, UPT, UR5, -0x1, URZ ;  /* 0xffffffff05057890 */ /* 0x002fc8000fffe0ff */
[----:B------:R-:W-:-:S03]  /*08a0*/  UISETP.GE.U32.AND UP0, UPT, UR5, 0x7, UPT ;  /* 0x000000070500788c */ /* 0x000fc6000bf06070 */
[----:B------:R-:W-:-:S08]  /*08b0*/  UMOV UR5, URZ ;  /* 0x000000ff00057c82 */ /* 0x000fd00008000000 */
.L_x_40:
[----:B------:R-:W1:Y:S01]  /*08c0*/  LDCU UR7, c[0x0][0x3a8] ;  /* 0x00007500ff0777ac */ /* 0x000e620008000800 */
[----:B------:R-:W-:Y:S01]  /*08d0*/  UIADD3 UR6, UPT, UPT, UR5, UR4, URZ ;  /* 0x0000000405067290 */ /* 0x000fe2000fffe0ff */
[----:B-1----:R-:W-:-:S05]  /*08e0*/  IMAD.U32 R6, RZ, RZ, UR7 ;  /* 0x00000007ff067e24 */ /* 0x002fca000f8e00ff */
[----:B------:R-:W-:-:S13]  /*08f0*/  ISETP.LE.AND P0, PT, R6, UR6, PT ;  /* 0x0000000606007c0c */ /* 0x000fda000bf03270 */
[----:B------:R-:W-:Y:S05]  /*0900*/  @P0 BRA `(.L_x_35) ;  /* 0x0000000400580947 */ /* 0x000fea0003800000 */
[----:B------:R-:W-:Y:S01]  /*0910*/  UIMAD UR13, UR18, UR5, URZ ;  /* 0x00000005120d72a4 */ /* 0x000fe2000f8e02ff */
[----:B------:R-:W-:Y:S01]  /*0920*/  UMOV UR6, URZ ;  /* 0x000000ff00067c82 */ /* 0x000fe20008000000 */
[----:B------:R-:W-:Y:S01]  /*0930*/  UMOV UR7, URZ ;  /* 0x000000ff00077c82 */ /* 0x000fe20008000000 */
[----:B------:R-:W-:Y:S09]  /*0940*/  BRA.U !UP0, `(.L_x_36) ;  /* 0x00000001087c7547 */ /* 0x000ff2000b800000 */
[----:B------:R-:W1:Y:S01]  /*0950*/  S2UR UR7, SR_CgaCtaId ;  /* 0x00000000000779c3 */ /* 0x000e620000008800 */
[----:B------:R-:W-:Y:S02]  /*0960*/  UMOV UR6, 0x400 ;  /* 0x0000040000067882 */ /* 0x000fe40000000000 */
[----:B-1----:R-:W-:-:S03]  /*0970*/  ULEA UR16, UR7, UR6, 0x18 ;  /* 0x0000000607107291 */ /* 0x002fc6000f8ec0ff */
[----:B------:R-:W-:Y:S01]  /*0980*/  UMOV UR6, URZ ;  /* 0x000000ff00067c82 */ /* 0x000fe20008000000 */
[----:B------:R-:W-:-:S08]  /*0990*/  UMOV UR7, URZ ;  /* 0x000000ff00077c82 */ /* 0x000fd00008000000 */
.L_x_37:
[----:B------:R-:W-:Y:S02]  /*09a0*/  UIADD3 UR12, UPT, UPT, UR13, UR7, URZ ;  /* 0x000000070d0c7290 */ /* 0x000fe4000fffe0ff */
[----:B------:R-:W-:Y:S02]  /*09b0*/  ULEA UR17, UR7, UR16, 0x2 ;  /* 0x0000001007117291 */ /* 0x000fe4000f8e10ff */
[----:B------:R-:W-:Y:S02]  /*09c0*/  ULEA UR12, UR12, UR8, 0x2 ;  /* 0x000000080c0c7291 */ /* 0x000fe4000f8e10ff */
[----:B------:R-:W-:-:S04]  /*09d0*/  UIADD3 UR7, UPT, UPT, UR7, 0x8, URZ ;  /* 0x0000000807077890 */ /* 0x000fc8000fffe0ff */
[----:B------:R-:W-:Y:S01]  /*09e0*/  UISETP.NE.AND UP1, UPT, UR7, UR10, UPT ;  /* 0x0000000a0700728c */ /* 0x000fe2000bf25270 */
[----:B0-----:R-:W-:Y:S04]  /*09f0*/  LDS.128 R8, [UR17] ;  /* 0x00000011ff087984 */ /* 0x001fe80008000c00 */
[----:B------:R-:W0:Y:S04]  /*0a00*/  LDS R17, [UR12+0x4] ;  /* 0x0000040cff117984 */ /* 0x000e280008000800 */
[----:B------:R-:W1:Y:S04]  /*0a10*/  LDS R19, [UR12+0x8] ;  /* 0x0000080cff137984 */ /* 0x000e680008000800 */
[----:B------:R-:W2:Y:S04]  /*0a20*/  LDS R21, [UR12+0xc] ;  /* 0x00000c0cff157984 */ /* 0x000ea80008000800 */
[----:B------:R-:W3:Y:S04]  /*0a30*/  LDS R22, [UR12+0x10] ;  /* 0x0000100cff167984 */ /* 0x000ee80008000800 */
[----:B----4-:R-:W-:Y:S04]  /*0a40*/  LDS.128 R12, [UR17+0x10] ;  /* 0x00001011ff0c7984 */ /* 0x010fe80008000c00 */
[----:B------:R-:W4:Y:S04]  /*0a50*/  LDS R23, [UR12+0x14] ;  /* 0x0000140cff177984 */ /* 0x000f280008000800 */
[----:B------:R-:W5:Y:S04]  /*0a60*/  LDS R24, [UR12+0x18] ;  /* 0x0000180cff187984 */ /* 0x000f680008000800 */
[----:B------:R-:W5:Y:S04]  /*0a70*/  LDS R7, [UR12+0x1c] ;  /* 0x00001c0cff077984 */ /* 0x000f680008000800 */
[----:B------:R-:W5:Y:S01]  /*0a80*/  LDS R20, [UR12+0x20] ;  /* 0x0000200cff147984 */ /* 0x000f620008000800 */
[----:B0-----:R-:W-:-:S04]  /*0a90*/  FFMA R8, R8, R17, UR6 ;  /* 0x0000000608087e23 */ /* 0x001fc80008000011 */
[----:B-1----:R-:W-:-:S04]  /*0aa0*/  FFMA R9, R9, R19, R8 ;  /* 0x0000001309097223 */ /* 0x002fc80000000008 */
[----:B--2---:R-:W-:-:S04]  /*0ab0*/  FFMA R10, R10, R21, R9 ;  /* 0x000000150a0a7223 */ /* 0x004fc80000000009 */
[----:B---3--:R-:W-:-:S04]  /*0ac0*/  FFMA R11, R11, R22, R10 ;  /* 0x000000160b0b7223 */ /* 0x008fc8000000000a */
[----:B----4-:R-:W-:-:S04]  /*0ad0*/  FFMA R12, R12, R23, R11 ;  /* 0x000000170c0c7223 */ /* 0x010fc8000000000b */
[----:B-----5:R-:W-:-:S04]  /*0ae0*/  FFMA R13, R13, R24, R12 ;  /* 0x000000180d0d7223 */ /* 0x020fc8000000000c */
[----:B------:R-:W-:-:S04]  /*0af0*/  FFMA R14, R14, R7, R13 ;  /* 0x000000070e0e7223 */ /* 0x000fc8000000000d */
[----:B------:R-:W-:-:S05]  /*0b00*/  FFMA R14, R15, R20, R14 ;  /* 0x000000140f0e7223 */ /* 0x000fca000000000e */
[----:B------:R-:W-:Y:S01]  /*0b10*/  R2UR UR6, R14 ;  /* 0x000000000e0672ca */ /* 0x000fe200000e0000 */
[----:B------:R-:W-:-:S14]  /*0b20*/  BRA.U UP1, `(.L_x_37) ;  /* 0xfffffffd019c7547 */ /* 0x000fdc000b83ffff */
[----:B------:R-:W-:-:S05]  /*0b30*/  UMOV UR7, UR10 ;  /* 0x0000000a00077c82 */ /* 0x000fca0008000000 */
.L_x_36:
[----:B------:R-:W-:-:S09]  /*0b40*/  UISETP.NE.AND UP1, UPT, UR22, URZ, UPT ;  /* 0x000000ff1600728c */ /* 0x000fd2000bf25270 */
[----:B------:R-:W-:Y:S05]  /*0b50*/  BRA.U !UP1, `(.L_x_38) ;  /* 0x0000000109a87547 */ /* 0x000fea000b800000 */
[----:B------:R-:W1:Y:S01]  /*0b60*/  S2UR UR17, SR_CgaCtaId ;  /* 0x00000000001179c3 */ /* 0x000e620000008800 */
[----:B------:R-:W-:Y:S01]  /*0b70*/  UMOV UR16, 0x400 ;  /* 0x0000040000107882 */ /* 0x000fe20000000000 */
[----:B------:R-:W-:Y:S02]  /*0b80*/  UIADD3 UR12, UPT, UPT, UR13, UR7, URZ ;  /* 0x000000070d0c7290 */ /* 0x000fe4000fffe0ff */
[----:B------:R-:W-:Y:S02]  /*0b90*/  UISETP.NE.AND UP1, UPT, UR22, 0x1, UPT ;  /* 0x000000011600788c */ /* 0x000fe4000bf25270 */
[----:B------:R-:W-:-:S09]  /*0ba0*/  ULEA UR12, UR12, UR8, 0x2 ;  /* 0x000000080c0c7291 */ /* 0x000fd2000f8e10ff */
[----:B------:R-:W-:Y:S01]  /*0bb0*/  LDS R7, [UR12+0x4] ;  /* 0x0000040cff077984 */ /* 0x000fe20008000800 */
[----:B-1----:R-:W-:-:S04]  /*0bc0*/  ULEA UR16, UR17, UR16, 0x18 ;  /* 0x0000001011107291 */ /* 0x002fc8000f8ec0ff */
[----:B------:R-:W-:-:S09]  /*0bd0*/  ULEA UR7, UR7, UR16, 0x2 ;  /* 0x0000001007077291 */ /* 0x000fd2000f8e10ff */
[----:B0-----:R-:W0:Y:S02]  /*0be0*/  LDS.128 R8, [UR7] ;  /* 0x00000007ff087984 */ /* 0x001e240008000c00 */
[----:B0-----:R-:W-:-:S05]  /*0bf0*/  FFMA R7, R8, R7, UR6 ;  /* 0x0000000608077e23 */ /* 0x001fca0008000007 */
[----:B------:R-:W-:Y:S01]  /*0c00*/  R2UR UR6, R7 ;  /* 0x00000000070672ca */ /* 0x000fe200000e0000 */
[----:B------:R-:W-:-:S14]  /*0c10*/  BRA.U !UP1, `(.L_x_38) ;  /* 0x0000000109787547 */ /* 0x000fdc000b800000 */
[----:B------:R-:W0:Y:S01]  /*0c20*/  LDS R8, [UR12+0x8] ;  /* 0x0000080cff087984 */ /* 0x000e220008000800 */
[----:B------:R-:W-:Y:S01]  /*0c30*/  UISETP.NE.AND UP1, UPT, UR22, 0x2, UPT ;  /* 0x000000021600788c */ /* 0x000fe2000bf25270 */
[----:B0-----:R-:W-:-:S05]  /*0c40*/  FFMA R8, R8, R9, UR6 ;  /* 0x0000000608087e23 */ /* 0x001fca0008000009 */
[----:B------:R-:W-:-:S03]  /*0c50*/  R2UR UR6, R8 ;  /* 0x00000000080672ca */ /* 0x000fc600000e0000 */
[----:B------:R-:W-:-:S12]  /*0c60*/  BRA.U !UP1, `(.L_x_38) ;  /* 0x0000000109647547 */ /* 0x000fd8000b800000 */
        /* <DEDUP_REMOVED lines=10> */
[----:B------:R-:W-:Y:S01]  /*0d10*/  LDS.128 R8, [UR7+0x10] ;  /* 0x00001007ff087984 */ /* 0x000fe20008000c00 */
[----:B------:R-:W-:-:S03]  /*0d20*/  UISETP.NE.AND UP1, UPT, UR22, 0x5, UPT ;  /* 0x000000051600788c */ /* 0x000fc6000bf25270 */
[----:B------:R-:W0:Y:S02]  /*0d30*/  LDS R7, [UR12+0x14] ;  /* 0x0000140cff077984 */ /* 0x000e240008000800 */
[----:B0-----:R-:W-:-:S05]  /*0d40*/  FFMA R7, R8, R7, UR6 ;  /* 0x0000000608077e23 */ /* 0x001fca0008000007 */
[----:B------:R-:W-:Y:S01]  /*0d50*/  R2UR UR6, R7 ;  /* 0x00000000070672ca */ /* 0x000fe200000e0000 */
[----:B------:R-:W-:-:S14]  /*0d60*/  BRA.U !UP1, `(.L_x_38) ;  /* 0x0000000109247547 */ /* 0x000fdc000b800000 */
[----:B------:R-:W-:Y:S01]  /*0d70*/  UISETP.NE.AND UP1, UPT, UR22, 0x6, UPT ;  /* 0x000000061600788c */ /* 0x000fe2000bf25270 */
[----:B------:R-:W0:Y:S05]  /*0d80*/  LDS R8, [UR12+0x18] ;  /* 0x0000180cff087984 */ /* 0x000e2a0008000800 */
[----:B------:R-:W-:-:S13]  /*0d90*/  PLOP3.LUT P0, PT, PT, PT, UP1, 0x80, 0x8 ;  /* 0x000000000008781c */ /* 0x000fda0003f0f018 */
[----:B------:R-:W1:Y:S01]  /*0da0*/  @P0 LDS R7, [UR12+0x1c] ;  /* 0x00001c0cff070984 */ /* 0x000e620008000800 */
[----:B0-----:R-:W-:-:S05]  /*0db0*/  FFMA R8, R8, R9, UR6 ;  /* 0x0000000608087e23 */ /* 0x001fca0008000009 */
[----:B------:R-:W-:-:S13]  /*0dc0*/  R2UR UR6, R8 ;  /* 0x00000000080672ca */ /* 0x000fda00000e0000 */
[----:B-1----:R-:W-:-:S05]  /*0dd0*/  @P0 FFMA R7, R7, R10, UR6 ;  /* 0x0000000607070e23 */ /* 0x002fca000800000a */
[----:B------:R-:W-:-:S13]  /*0de0*/  @P0 R2UR UR7, R7 ;  /* 0x00000000070702ca */ /* 0x000fda00000e0000 */
[----:B------:R-:W-:-:S05]  /*0df0*/  @UP1 UMOV UR6, UR7 ;  /* 0x0000000700061c82 */ /* 0x000fca0008000000 */
.L_x_38:
[----:B------:R-:W1:Y:S01]  /*0e00*/  LDCU UR12, c[0x0][0x3a0] ;  /* 0x00007400ff0c77ac */ /* 0x000e620008000800 */
[----:B------:R-:W-:-:S04]  /*0e10*/  UIADD3 UR7, UPT, UPT, UR5, UR4, URZ ;  /* 0x0000000405077290 */ /* 0x000fc8000fffe0ff */
[----:B------:R-:W-:Y:S01]  /*0e20*/  ULEA UR7, UR7, UR9, 0x2 ;  /* 0x0000000907077291 */ /* 0x000fe2000f8e10ff */
[----:B-1----:R-:W-:-:S05]  /*0e30*/  MOV R7, UR12 ;  /* 0x0000000c00077c02 */ /* 0x002fca0008000f00 */
[----:B------:R-:W-:-:S05]  /*0e40*/  FMUL R7, R7, UR6 ;  /* 0x0000000607077c20 */ /* 0x000fca0008400000 */
[----:B------:R1:W-:Y:S01]  /*0e50*/  STS [UR7+0x4], R7 ;  /* 0x00000407ff007988 */ /* 0x0003e20008000807 */
[----:B------:R-:W-:-:S07]  /*0e60*/  FMNMX R18, R18, R7, !PT ;  /* 0x0000000712127209 */ /* 0x000fce0007800000 */
.L_x_35:
[----:B-1----:R-:W-:Y:S01]  /*0e70*/  VIMNMX R7, PT, PT, R4, 0x10, PT ;  /* 0x0000001004077848 */ /* 0x002fe20003fe0100 */
[----:B------:R-:W-:-:S03]  /*0e80*/  UIADD3 UR5, UPT, UPT, UR5, 0x1, URZ ;  /* 0x0000000105057890 */ /* 0x000fc6000fffe0ff */
[----:B------:R-:W-:-:S04]  /*0e90*/  VIMNMX R7, PT, PT, R7, 0x1, !PT ;  /* 0x0000000107077848 */ /* 0x000fc80007fe0100 */
[----:B------:R-:W-:-:S13]  /*0ea0*/  ISETP.NE.AND P0, PT, R7, UR5, PT ;  /* 0x0000000507007c0c */ /* 0x000fda000bf05270 */
[----:B------:R-:W-:Y:S05]  /*0eb0*/  @!P0 BRA `(.L_x_39) ;  /* 0x0000000000d48947 */ /* 0x000fea0003800000 */
[----:B------:R-:W-:Y:S05]  /*0ec0*/  BRA `(.L_x_40) ;  /* 0xfffffff8007c7947 */ /* 0x000fea000383ffff */
.L_x_34:
[C---:B------:R-:W-:Y:S01]  /*0ed0*/  ISETP.GE.AND P2, PT, R4.reuse, 0x4, PT ;  /* 0x000000040400780c */ /* 0x040fe20003f46270 */
[----:B------:R-:W-:Y:S01]  /*0ee0*/  IMAD.MOV.U32 R18, RZ, RZ, -0x800000 ;  /* 0xff800000ff127424 */ /* 0x000fe200078e00ff */
[----:B------:R-:W-:-:S04]  /*0ef0*/  VIMNMX R7, PT, PT, R4, 0x10, PT ;  /* 0x0000001004077848 */ /* 0x000fc80003fe0100 */
[----:B------:R-:W-:-:S04]  /*0f00*/  VIMNMX R7, PT, PT, R7, 0x1, !PT ;  /* 0x0000000107077848 */ /* 0x000fc80007fe0100 */
[----:B0-----:R-:W-:Y:S01]  /*0f10*/  LOP3.LUT R10, R7, 0x3, RZ, 0xc0, !PT ;  /* 0x00000003070a7812 */ /* 0x001fe200078ec0ff */
[----:B------:R-:W-:-:S03]  /*0f20*/  HFMA2 R7, -RZ, RZ, 0, 0 ;  /* 0x00000000ff077431 */ /* 0x000fc600000001ff */
[----:B------:R-:W-:Y:S01]  /*0f30*/  ISETP.NE.AND P0, PT, R10, RZ, PT ;  /* 0x000000ff0a00720c */ /* 0x000fe20003f05270 */
[----:B------:R-:W-:-:S12]  /*0f40*/  @!P2 BRA `(.L_x_41) ;  /* 0x00000000006ca947 */ /* 0x000fd80003800000 */
[----:B------:R-:W-:Y:S01]  /*0f50*/  VIMNMX R6, PT, PT, R4, 0x10, PT ;  /* 0x0000001004067848 */ /* 0x000fe20003fe0100 */
[----:B------:R-:W-:Y:S01]  /*0f60*/  IMAD.MOV.U32 R18, RZ, RZ, -0x800000 ;  /* 0xff800000ff127424 */ /* 0x000fe200078e00ff */
[----:B------:R-:W0:Y:S02]  /*0f70*/  LDCU UR16, c[0x0][0x3a8] ;  /* 0x00007500ff1077ac */ /* 0x000e240008000800 */
[----:B------:R-:W-:Y:S01]  /*0f80*/  VIMNMX R6, PT, PT, R6, 0x1, !PT ;  /* 0x0000000106067848 */ /* 0x000fe20007fe0100 */
[----:B------:R-:W-:-:S03]  /*0f90*/  UMOV UR5, URZ ;  /* 0x000000ff00057c82 */ /* 0x000fc60008000000 */
[----:B------:R-:W-:-:S07]  /*0fa0*/  LOP3.LUT R7, R6, 0x1c, RZ, 0xc0, !PT ;  /* 0x0000001c06077812 */ /* 0x000fce00078ec0ff */
.L_x_42:
[----:B------:R-:W-:Y:S01]  /*0fb0*/  UIADD3 UR6, UPT, UPT, UR5, UR4, URZ ;  /* 0x0000000405067290 */ /* 0x000fe2000fffe0ff */
[----:B0-----:R-:W-:Y:S01]  /*0fc0*/  MOV R6, UR16 ;  /* 0x0000001000067c02 */ /* 0x001fe20008000f00 */
[----:B------:R-:W-:Y:S02]  /*0fd0*/  UIADD3 UR5, UPT, UPT, UR5, 0x4, URZ ;  /* 0x0000000405057890 */ /* 0x000fe4000fffe0ff */
[----:B------:R-:W-:Y:S02]  /*0fe0*/  UIADD3 UR7, UPT, UPT, UR6, 0x1, URZ ;  /* 0x0000000106077890 */ /* 0x000fe4000fffe0ff */
[C---:B------:R-:W-:Y:S01]  /*0ff0*/  ISETP.LE.AND P2, PT, R6.reuse, UR6, PT ;  /* 0x0000000606007c0c */ /* 0x040fe2000bf43270 */
[----:B------:R-:W-:Y:S02]  /*1000*/  UIADD3 UR12, UPT, UPT, UR6, 0x2, URZ ;  /* 0x00000002060c7890 */ /* 0x000fe4000fffe0ff */
[----:B------:R-:W-:Y:S01]  /*1010*/  UIADD3 UR13, UPT, UPT, UR6, 0x3, URZ ;  /* 0x00000003060d7890 */ /* 0x000fe2000fffe0ff */
[----:B------:R-:W-:Y:S01]  /*1020*/  ISETP.LE.AND P3, PT, R6, UR7, PT ;  /* 0x0000000706007c0c */ /* 0x000fe2000bf63270 */
[----:B------:R-:W-:-:S02]  /*1030*/  ULEA UR6, UR6, UR9, 0x2 ;  /* 0x0000000906067291 */ /* 0x000fc4000f8e10ff */
[C---:B------:R-:W-:Y:S02]  /*1040*/  ISETP.LE.AND P4, PT, R6.reuse, UR12, PT ;  /* 0x0000000c06007c0c */ /* 0x040fe4000bf83270 */
[----:B------:R-:W-:-:S04]  /*1050*/  ISETP.LE.AND P5, PT, R6, UR13, PT ;  /* 0x0000000d06007c0c */ /* 0x000fc8000bfa3270 */
[----:B------:R-:W-:Y:S01]  /*1060*/  @!P2 FMNMX R18, R3, R18, !PT ;  /* 0x000000120312a209 */ /* 0x000fe20007800000 */
[----:B-1----:R1:W-:Y:S01]  /*1070*/  @!P2 STS [UR6+0x4], R3 ;  /* 0x00000403ff00a988 */ /* 0x0023e20008000806 */
[----:B------:R-:W-:Y:S02]  /*1080*/  ISETP.NE.AND P2, PT, R7, UR5, PT ;  /* 0x0000000507007c0c */ /* 0x000fe4000bf45270 */
[C---:B------:R-:W-:Y:S01]  /*1090*/  @!P3 FMNMX R18, R3.reuse, R18, !PT ;  /* 0x000000120312b209 */ /* 0x040fe20007800000 */
[----:B------:R1:W-:Y:S03]  /*10a0*/  @!P3 STS [UR6+0x8], R3 ;  /* 0x00000803ff00b988 */ /* 0x0003e60008000806 */
[C---:B------:R-:W-:Y:S01]  /*10b0*/  @!P4 FMNMX R18, R3.reuse, R18, !PT ;  /* 0x000000120312c209 */ /* 0x040fe20007800000 */
[----:B------:R1:W-:Y:S03]  /*10c0*/  @!P4 STS [UR6+0xc], R3 ;  /* 0x00000c03ff00c988 */ /* 0x0003e60008000806 */
[----:B------:R-:W-:Y:S01]  /*10d0*/  @!P5 FMNMX R18, R3, R18, !PT ;  /* 0x000000120312d209 */ /* 0x000fe20007800000 */
[----:B------:R1:W-:Y:S02]  /*10e0*/  @!P5 STS [UR6+0x10], R3 ;  /* 0x00001003ff00d988 */ /* 0x0003e40008000806 */
[----:B------:R-:W-:Y:S05]  /*10f0*/  @P2 BRA `(.L_x_42) ;  /* 0xfffffffc00ac2947 */ /* 0x000fea000383ffff */
.L_x_41:
[----:B------:R-:W-:Y:S05]  /*1100*/  @!P0 BRA `(.L_x_39) ;  /* 0x0000000000408947 */ /* 0x000fea0003800000 */
[----:B------:R-:W-:Y:S01]  /*1110*/  VIADD R7, R7, UR4 ;  /* 0x0000000407077c36 */ /* 0x000fe20008000000 */
[----:B------:R-:W-:-:S04]  /*1120*/  ISETP.NE.AND P2, PT, R10, 0x1, PT ;  /* 0x000000010a00780c */ /* 0x000fc80003f45270 */
[C---:B------:R-:W-:Y:S02]  /*1130*/  ISETP.GE.AND P0, PT, R7.reuse, R6, PT ;  /* 0x000000060700720c */ /* 0x040fe40003f06270 */
[----:B------:R-:W-:-:S11]  /*1140*/  LEA R8, R7, UR9, 0x2 ;  /* 0x0000000907087c11 */ /* 0x000fd6000f8e10ff */
[----:B------:R0:W-:Y:S01]  /*1150*/  @!P0 STS [R8+0x4], R3 ;  /* 0x0000040308008388 */ /* 0x0001e20000000800 */
[----:B------:R-:W-:Y:S01]  /*1160*/  @!P0 FMNMX R18, R3, R18, !PT ;  /* 0x0000001203128209 */ /* 0x000fe20007800000 */
[----:B------:R-:W-:Y:S06]  /*1170*/  @!P2 BRA `(.L_x_39) ;  /* 0x000000000024a947 */ /* 0x000fec0003800000 */
[C---:B------:R-:W-:Y:S01]  /*1180*/  IADD3 R9, PT, PT, R7.reuse, 0x2, RZ ;  /* 0x0000000207097810 */ /* 0x040fe20007ffe0ff */
[----:B------:R-:W-:-:S03]  /*1190*/  VIADD R7, R7, 0x1 ;  /* 0x0000000107077836 */ /* 0x000fc60000000000 */
[-C--:B------:R-:W-:Y:S02]  /*11a0*/  ISETP.GE.AND P0, PT, R9, R6.reuse, PT ;  /* 0x000000060900720c */ /* 0x080fe40003f06270 */
[----:B------:R-:W-:Y:S02]  /*11b0*/  ISETP.GE.AND P2, PT, R7, R6, PT ;  /* 0x000000060700720c */ /* 0x000fe40003f46270 */
[----:B------:R-:W-:-:S11]  /*11c0*/  ISETP.EQ.OR P0, PT, R10, 0x2, P0 ;  /* 0x000000020a00780c */ /* 0x000fd60000702670 */
[----:B------:R2:W-:Y:S01]  /*11d0*/  @!P2 STS [R8+0x8], R3 ;  /* 0x000008030800a388 */ /* 0x0005e20000000800 */
[----:B------:R-:W-:-:S03]  /*11e0*/  @!P2 FMNMX R18, R3, R18, !PT ;  /* 0x000000120312a209 */ /* 0x000fc60007800000 */
[----:B------:R2:W-:Y:S01]  /*11f0*/  @!P0 STS [R8+0xc], R3 ;  /* 0x00000c0308008388 */ /* 0x0005e20000000800 */
[----:B------:R-:W-:-:S07]  /*1200*/  @!P0 FMNMX R18, R3, R18, !PT ;  /* 0x0000001203128209 */ /* 0x000fce0007800000 */
.L_x_39:
[----:B------:R-:W-:Y:S05]  /*1210*/  BSYNC.RECONVERGENT B0 ;  /* 0x0000000000007941 */ /* 0x000fea0003800200 */
.L_x_33:
[----:B0-2---:R-:W-:Y:S01]  /*1220*/  VIMNMX R8, PT, PT, R4, 0x10, PT ;  /* 0x0000001004087848 */ /* 0x005fe20003fe0100 */
[----:B------:R-:W-:Y:S03]  /*1230*/  BAR.SYNC.DEFER_BLOCKING 0x0 ;  /* 0x0000000000007b1d */ /* 0x000fe60000010000 */
[----:B------:R-:W-:-:S03]  /*1240*/  VIMNMX R8, PT, PT, R8, 0x1, !PT ;  /* 0x0000000108087848 */ /* 0x000fc60007fe0100 */
[----:B------:R-:W-:Y:S05]  /*1250*/  @!P1 BRA `(.L_x_43) ;  /* 0x0000000800209947 */ /* 0x000fea0003800000 */
[----:B------:R-:W-:Y:S02]  /*1260*/  ISETP.GE.AND P0, PT, R4, 0x4, PT ;  /* 0x000000040400780c */ /* 0x000fe40003f06270 */
[----:B------:R-:W-:-:S11]  /*1270*/  MOV R7, RZ ;  /* 0x000000ff00077202 */ /* 0x000fd60000000f00 */
[----:B------:R-:W-:Y:S05]  /*1280*/  @!P0 BRA `(.L_x_44) ;  /* 0x0000000400208947 */ /* 0x000fea0003800000 */
[----:B------:R-:W-:Y:S01]  /*1290*/  LOP3.LUT R7, R8, 0x1c, RZ, 0xc0, !PT ;  /* 0x0000001c08077812 */ /* 0x000fe200078ec0ff */
[----:B------:R-:W0:Y:S01]  /*12a0*/  LDCU UR16, c[0x0][0x3a8] ;  /* 0x00007500ff1077ac */ /* 0x000e220008000800 */
[----:B------:R-:W-:-:S05]  /*12b0*/  UMOV UR5, URZ ;  /* 0x000000ff00057c82 */ /* 0x000fca0008000000 */
.L_x_49:
[----:B------:R-:W-:Y:S01]  /*12c0*/  UIADD3 UR6, UPT, UPT, UR5, UR4, URZ ;  /* 0x0000000405067290 */ /* 0x000fe2000fffe0ff */
[----:B0-----:R-:W-:-:S03]  /*12d0*/  IMAD.U32 R6, RZ, RZ, UR16 ;  /* 0x00000010ff067e24 */ /* 0x001fc6000f8e00ff */
[----:B------:R-:W-:Y:S02]  /*12e0*/  UIADD3 UR7, UPT, UPT, UR6, 0x1, URZ ;  /* 0x0000000106077890 */ /* 0x000fe4000fffe0ff */
[C---:B------:R-:W-:Y:S01]  /*12f0*/  ISETP.LE.AND P0, PT, R6.reuse, UR6, PT ;  /* 0x0000000606007c0c */ /* 0x040fe2000bf03270 */
[----:B------:R-:W-:Y:S02]  /*1300*/  UIADD3 UR12, UPT, UPT, UR6, 0x2, URZ ;  /* 0x00000002060c7890 */ /* 0x000fe4000fffe0ff */
[----:B------:R-:W-:Y:S01]  /*1310*/  UIADD3 UR13, UPT, UPT, UR6, 0x3, URZ ;  /* 0x00000003060d7890 */ /* 0x000fe2000fffe0ff */
[C---:B------:R-:W-:Y:S01]  /*1320*/  ISETP.LE.AND P2, PT, R6.reuse, UR7, PT ;  /* 0x0000000706007c0c */ /* 0x040fe2000bf43270 */
[----:B------:R-:W-:Y:S02]  /*1330*/  ULEA UR6, UR6, UR9, 0x2 ;  /* 0x0000000906067291 */ /* 0x000fe4000f8e10ff */
[C---:B------:R-:W-:Y:S02]  /*1340*/  ISETP.LE.AND P3, PT, R6.reuse, UR12, PT ;  /* 0x0000000c06007c0c */ /* 0x040fe4000bf63270 */
[----:B------:R-:W-:-:S04]  /*1350*/  ISETP.LE.AND P4, PT, R6, UR13, PT ;  /* 0x0000000d06007c0c */ /* 0x000fc8000bf83270 */
[----:B--23--:R-:W-:Y:S09]  /*1360*/  @P0 BRA `(.L_x_45) ;  /* 0x0000000000340947 */ /* 0x00cff20003800000 */
[----:B------:R-:W0:Y:S01]  /*1370*/  LDS R9, [UR6+0x4] ;  /* 0x00000406ff097984 */ /* 0x000e220008000800 */
[----:B------:R-:W-:Y:S02]  /*1380*/  HFMA2 R10, -RZ, RZ, 0.96630859375, -0.0022525787353515625 ;  /* 0x3bbb989dff0a7431 */ /* 0x000fe400000001ff */
[----:B------:R-:W-:Y:S02]  /*1390*/  IMAD.MOV.U32 R11, RZ, RZ, 0x437c0000 ;  /* 0x437c0000ff0b7424 */ /* 0x000fe400078e00ff */
[----:B0-----:R-:W-:-:S04]  /*13a0*/  FADD R9, R9, -R18 ;  /* 0x8000001209097221 */ /* 0x001fc80000000000 */
[----:B------:R-:W-:-:S04]  /*13b0*/  FFMA.SAT R10, R9, R10, 0.5 ;  /* 0x3f000000090a7423 */ /* 0x000fc8000000200a */
[----:B------:R-:W-:-:S04]  /*13c0*/  FFMA.RM R10, R10, R11, 12582913 ;  /* 0x4b4000010a0a7423 */ /* 0x000fc8000000400b */
[C---:B------:R-:W-:Y:S01]  /*13d0*/  FADD R12, R10.reuse, -12583039 ;  /* 0xcb40007f0a0c7421 */ /* 0x040fe20000000000 */
[----:B------:R-:W-:-:S03]  /*13e0*/  SHF.L.U32 R10, R10, 0x17, RZ ;  /* 0x000000170a0a7819 */ /* 0x000fc600000006ff */
[----:B------:R-:W-:-:S04]  /*13f0*/  FFMA R12, R9, 1.4426950216293334961, -R12 ;  /* 0x3fb8aa3b090c7823 */ /* 0x000fc8000000080c */
[----:B------:R-:W-:-:S04]  /*1400*/  FFMA R12, R9, 1.925963033500011079e-08, R12 ;  /* 0x32a57060090c7823 */ /* 0x000fc8000000000c */
[----:B------:R-:W0:Y:S02]  /*1410*/  MUFU.EX2 R9, R12 ;  /* 0x0000000c00097308 */ /* 0x000e240000000800 */
[----:B0-----:R-:W-:-:S05]  /*1420*/  FMUL R9, R10, R9 ;  /* 0x000000090a097220 */ /* 0x001fca0000400000 */
[----:B------:R0:W-:Y:S02]  /*1430*/  STS [UR6+0x4], R9 ;  /* 0x00000409ff007988 */ /* 0x0001e40008000806 */
.L_x_45:
[----:B------:R-:W-:Y:S05]  /*1440*/  @P2 BRA `(.L_x_46) ;  /* 0x0000000000342947 */ /* 0x000fea0003800000 */
[----:B0-----:R-:W0:Y:S01]  /*1450*/  LDS R9, [UR6+0x8] ;  /* 0x00000806ff097984 */ /* 0x001e220008000800 */
[----:B------:R-:W-:Y:S01]  /*1460*/  IMAD.MOV.U32 R10, RZ, RZ, 0x3bbb989d ;  /* 0x3bbb989dff0a7424 */ /* 0x000fe200078e00ff */
[----:B------:R-:W-:Y:S01]  /*1470*/  MOV R11, 0x437c0000 ;  /* 0x437c0000000b7802 */ /* 0x000fe20000000f00 */
        /* <DEDUP_REMOVED lines=10> */
.L_x_46:
[----:B------:R-:W-:Y:S05]  /*1520*/  @P3 BRA `(.L_x_47) ;  /* 0x0000000000343947 */ /* 0x000fea0003800000 */
[----:B0-2---:R-:W0:Y:S01]  /*1530*/  LDS R9, [UR6+0xc] ;  /* 0x00000c06ff097984 */ /* 0x005e220008000800 */
[----:B------:R-:W-:Y:S02]  /*1540*/  HFMA2 R11, -RZ, RZ, 3.7421875, 0 ;  /* 0x437c0000ff0b7431 */ /* 0x000fe400000001ff */
        /* <DEDUP_REMOVED lines=11> */
.L_x_47:
[----:B------:R-:W-:Y:S05]  /*1600*/  @P4 BRA `(.L_x_48) ;  /* 0x0000000000344947 */ /* 0x000fea0003800000 */
[----:B0-23--:R-:W0:Y:S01]  /*1610*/  LDS R9, [UR6+0x10] ;  /* 0x00001006ff097984 */ /* 0x00de220008000800 */
        /* <DEDUP_REMOVED lines=12> */
.L_x_48:
[----:B------:R-:W-:-:S06]  /*16e0*/  UIADD3 UR5, UPT, UPT, UR5, 0x4, URZ ;  /* 0x0000000405057890 */ /* 0x000fcc000fffe0ff */
[----:B------:R-:W-:-:S13]  /*16f0*/  ISETP.NE.AND P0, PT, R7, UR5, PT ;  /* 0x0000000507007c0c */ /* 0x000fda000bf05270 */
[----:B------:R-:W-:Y:S05]  /*1700*/  @P0 BRA `(.L_x_49) ;  /* 0xfffffff800ec0947 */ /* 0x000fea000383ffff */
.L_x_44:
[----:B------:R-:W-:-:S04]  /*1710*/  LOP3.LUT R14, R8, 0x3, RZ, 0xc0, !PT ;  /* 0x00000003080e7812 */ /* 0x000fc800078ec0ff */
[----:B------:R-:W-:-:S13]  /*1720*/  ISETP.NE.AND P0, PT, R14, RZ, PT ;  /* 0x000000ff0e00720c */ /* 0x000fda0003f05270 */
[----:B------:R-:W-:Y:S05]  /*1730*/  @!P0 BRA `(.L_x_43) ;  /* 0x0000000000e88947 */ /* 0x000fea0003800000 */
[----:B------:R-:W-:Y:S01]  /*1740*/  VIADD R13, R7, UR4 ;  /* 0x00000004070d7c36 */ /* 0x000fe20008000000 */
[----:B------:R-:W-:Y:S01]  /*1750*/  BSSY.RECONVERGENT B0, `(.L_x_50) ;  /* 0x0000012000007945 */ /* 0x000fe20003800200 */
[----:B------:R-:W-:-:S03]  /*1760*/  ISETP.NE.AND P2, PT, R14, 0x1, PT ;  /* 0x000000010e00780c */ /* 0x000fc60003f45270 */
[C---:B------:R-:W-:Y:S02]  /*1770*/  ISETP.GE.AND P0, PT, R13.reuse, R6, PT ;  /* 0x000000060d00720c */ /* 0x040fe40003f06270 */
[----:B------:R-:W-:-:S11]  /*1780*/  LEA R7, R13, UR9, 0x2 ;  /* 0x000000090d077c11 */ /* 0x000fd6000f8e10ff */
[----:B------:R-:W-:Y:S05]  /*1790*/  @P0 BRA `(.L_x_51) ;  /* 0x0000000000340947 */ /* 0x000fea0003800000 */
[----:B0-23--:R-:W0:Y:S01]  /*17a0*/  LDS R9, [R7+0x4] ;  /* 0x0000040007097984 */ /* 0x00de220000000800 */
[----:B------:R-:W-:Y:S01]  /*17b0*/  HFMA2 R10, -RZ, RZ, 0.96630859375, -0.0022525787353515625 ;  /* 0x3bbb989dff0a7431 */ /* 0x000fe200000001ff */
[----:B------:R-:W-:Y:S01]  /*17c0*/  MOV R11, 0x437c0000 ;  /* 0x437c0000000b7802 */ /* 0x000fe20000000f00 */
[----:B0-----:R-:W-:-:S04]  /*17d0*/  FADD R9, R9, -R18 ;  /* 0x8000001209097221 */ /* 0x001fc80000000000 */
[----:B------:R-:W-:-:S04]  /*17e0*/  FFMA.SAT R10, R9, R10, 0.5 ;  /* 0x3f000000090a7423 */ /* 0x000fc8000000200a */
[----:B------:R-:W-:-:S04]  /*17f0*/  FFMA.RM R10, R10, R11, 12582913 ;  /* 0x4b4000010a0a7423 */ /* 0x000fc8000000400b */
[C---:B------:R-:W-:Y:S01]  /*1800*/  FADD R12, R10.reuse, -12583039 ;  /* 0xcb40007f0a0c7421 */ /* 0x040fe20000000000 */
[----:B------:R-:W-:-:S03]  /*1810*/  IMAD.SHL.U32 R10, R10, 0x800000, RZ ;  /* 0x008000000a0a7824 */ /* 0x000fc600078e00ff */
[----:B------:R-:W-:-:S04]  /*1820*/  FFMA R12, R9, 1.4426950216293334961, -R12 ;  /* 0x3fb8aa3b090c7823 */ /* 0x000fc8000000080c */
[----:B------:R-:W-:-:S04]  /*1830*/  FFMA R12, R9, 1.925963033500011079e-08, R12 ;  /* 0x32a57060090c7823 */ /* 0x000fc8000000000c */
[----:B------:R-:W0:Y:S02]  /*1840*/  MUFU.EX2 R9, R12 ;  /* 0x0000000c00097308 */ /* 0x000e240000000800 */
[----:B0-----:R-:W-:-:S05]  /*1850*/  FMUL R10, R10, R9 ;  /* 0x000000090a0a7220 */ /* 0x001fca0000400000 */
[----:B------:R0:W-:Y:S02]  /*1860*/  STS [R7+0x4], R10 ;  /* 0x0000040a07007388 */ /* 0x0001e40000000800 */
.L_x_51:
[----:B------:R-:W-:Y:S05]  /*1870*/  BSYNC.RECONVERGENT B0 ;  /* 0x0000000000007941 */ /* 0x000fea0003800200 */
.L_x_50:
[----:B------:R-:W-:Y:S05]  /*1880*/  @!P2 BRA `(.L_x_43) ;  /* 0x000000000094a947 */ /* 0x000fea0003800000 */
[C---:B0-23--:R-:W-:Y:S01]  /*1890*/  IADD3 R9, PT, PT, R13.reuse, 0x1, RZ ;  /* 0x000000010d097810 */ /* 0x04dfe20007ffe0ff */
[----:B------:R-:W-:Y:S01]  /*18a0*/  BSSY.RECONVERGENT B0, `(.L_x_52) ;  /* 0x0000013000007945 */ /* 0x000fe20003800200 */
[----:B------:R-:W-:Y:S02]  /*18b0*/  IADD3 R11, PT, PT, R13, 0x2, RZ ;  /* 0x000000020d0b7810 */ /* 0x000fe40007ffe0ff */
[-C--:B------:R-:W-:Y:S02]  /*18c0*/  ISETP.GE.AND P2, PT, R9, R6.reuse, PT ;  /* 0x000000060900720c */ /* 0x080fe40003f46270 */
[----:B------:R-:W-:-:S04]  /*18d0*/  ISETP.GE.AND P0, PT, R11, R6, PT ;  /* 0x000000060b00720c */ /* 0x000fc80003f06270 */
[----:B------:R-:W-:-:S07]  /*18e0*/  ISETP.EQ.OR P0, PT, R14, 0x2, P0 ;  /* 0x000000020e00780c */ /* 0x000fce0000702670 */
[----:B------:R-:W-:Y:S06]  /*18f0*/  @P2 BRA `(.L_x_53) ;  /* 0x0000000000342947 */ /* 0x000fec0003800000 */
[----:B------:R-:W0:Y:S01]  /*1900*/  LDS R9, [R7+0x8] ;  /* 0x0000080007097984 */ /* 0x000e220000000800 */
        /* <DEDUP_REMOVED lines=11> */
[----:B------:R0:W-:Y:S02]  /*19c0*/  STS [R7+0x8], R10 ;  /* 0x0000080a07007388 */ /* 0x0001e40000000800 */
.L_x_53:
[----:B------:R-:W-:Y:S05]  /*19d0*/  BSYNC.RECONVERGENT B0 ;  /* 0x0000000000007941 */ /* 0x000fea0003800200 */
.L_x_52:
[----:B------:R-:W-:Y:S04]  /*19e0*/  BSSY.RECONVERGENT B0, `(.L_x_43) ;  /* 0x000000f000007945 */ /* 0x000fe80003800200 */
[----:B------:R-:W-:Y:S05]  /*19f0*/  @P0 BRA `(.L_x_54) ;  /* 0x0000000000340947 */ /* 0x000fea0003800000 */
[----:B------:R-:W2:Y:S01]  /*1a00*/  LDS R9, [R7+0xc] ;  /* 0x00000c0007097984 */ /* 0x000ea20000000800 */
[----:B0-----:R-:W-:Y:S01]  /*1a10*/  IMAD.MOV.U32 R10, RZ, RZ, 0x3bbb989d ;  /* 0x3bbb989dff0a7424 */ /* 0x001fe200078e00ff */
[----:B------:R-:W-:Y:S01]  /*1a20*/  MOV R11, 0x437c0000 ;  /* 0x437c0000000b7802 */ /* 0x000fe20000000f00 */
[----:B--2---:R-:W-:-:S04]  /*1a30*/  FADD R9, R9, -R18 ;  /* 0x8000001209097221 */ /* 0x004fc80000000000 */
        /* <DEDUP_REMOVED lines=9> */
.L_x_54:
[----:B------:R-:W-:Y:S05]  /*1ad0*/  BSYNC.RECONVERGENT B0 ;  /* 0x0000000000007941 */ /* 0x000fea0003800200 */
.L_x_43:
[----:B------:R-:W-:Y:S01]  /*1ae0*/  BAR.SYNC.DEFER_BLOCKING 0x0 ;  /* 0x0000000000007b1d */ /* 0x000fe20000010000 */
[----:B0-2---:R-:W-:-:S05]  /*1af0*/  IMAD.MOV.U32 R7, RZ, RZ, RZ ;  /* 0x000000ffff077224 */ /* 0x005fca00078e00ff */
[----:B------:R-:W-:Y:S05]  /*1b00*/  @!P1 BRA `(.L_x_55) ;  /* 0x0000000400689947 */ /* 0x000fea0003800000 */
[----:B------:R-:W-:Y:S01]  /*1b10*/  ISETP.GE.AND P2, PT, R4, 0x8, PT ;  /* 0x000000080400780c */ /* 0x000fe20003f46270 */
[----:B------:R-:W-:Y:S01]  /*1b20*/  HFMA2 R7, -RZ, RZ, 0, 0 ;  /* 0x00000000ff077431 */ /* 0x000fe200000001ff */
[----:B------:R-:W-:Y:S02]  /*1b30*/  ISETP.NE.AND P0, PT, R5, RZ, PT ;  /* 0x000000ff0500720c */ /* 0x000fe40003f05270 */
[----:B---3--:R-:W-:-:S09]  /*1b40*/  MOV R9, RZ ;  /* 0x000000ff00097202 */ /* 0x008fd20000000f00 */
[----:B------:R-:W-:Y:S05]  /*1b50*/  @!P2 BRA `(.L_x_56) ;  /* 0x0000000000a4a947 */ /* 0x000fea0003800000 */
[----:B------:R-:W-:Y:S01]  /*1b60*/  LOP3.LUT R9, R8, 0x18, RZ, 0xc0, !PT ;  /* 0x0000001808097812 */ /* 0x000fe200078ec0ff */
[----:B------:R-:W-:Y:S01]  /*1b70*/  IMAD.MOV.U32 R7, RZ, RZ, RZ ;  /* 0x000000ffff077224 */ /* 0x000fe200078e00ff */
[----:B------:R-:W0:Y:S01]  /*1b80*/  LDCU UR16, c[0x0][0x3a8] ;  /* 0x00007500ff1077ac */ /* 0x000e220008000800 */
[----:B------:R-:W-:-:S05]  /*1b90*/  UMOV UR5, URZ ;  /* 0x000000ff00057c82 */ /* 0x000fca0008000000 */
.L_x_57:
[----:B------:R-:W-:Y:S01]  /*1ba0*/  UIADD3 UR6, UPT, UPT, UR5, UR4, URZ ;  /* 0x0000000405067290 */ /* 0x000fe2000fffe0ff */
[----:B0-----:R-:W-:Y:S01]  /*1bb0*/  MOV R6, UR16 ;  /* 0x0000001000067c02 */ /* 0x001fe20008000f00 */
[----:B------:R-:W-:Y:S02]  /*1bc0*/  UIADD3 UR5, UPT, UPT, UR5, 0x8, URZ ;  /* 0x0000000805057890 */ /* 0x000fe4000fffe0ff */
[----:B------:R-:W-:Y:S02]  /*1bd0*/  UIADD3 UR7, UPT, UPT, UR6, 0x1, URZ ;  /* 0x0000000106077890 */ /* 0x000fe4000fffe0ff */
[C---:B------:R-:W-:Y:S01]  /*1be0*/  ISETP.LE.AND P5, PT, R6.reuse, UR6, PT ;  /* 0x0000000606007c0c */ /* 0x040fe2000bfa3270 */
[----:B------:R-:W-:Y:S02]  /*1bf0*/  UIADD3 UR12, UPT, UPT, UR6, 0x2, URZ ;  /* 0x00000002060c7890 */ /* 0x000fe4000fffe0ff */
[----:B------:R-:W-:Y:S01]  /*1c00*/  ULEA UR13, UR6, UR9, 0x2 ;  /* 0x00000009060d7291 */ /* 0x000fe2000f8e10ff */
[----:B------:R-:W-:Y:S01]  /*1c10*/  ISETP.LE.AND P6, PT, R6, UR7, PT ;  /* 0x0000000706007c0c */ /* 0x000fe2000bfc3270 */
[----:B------:R-:W-:-:S02]  /*1c20*/  UIADD3 UR7, UPT, UPT, UR6, 0x3, URZ ;  /* 0x0000000306077890 */ /* 0x000fc4000fffe0ff */
[----:B------:R-:W-:Y:S01]  /*1c30*/  ISETP.LE.AND P2, PT, R6, UR12, PT ;  /* 0x0000000c06007c0c */ /* 0x000fe2000bf43270 */
[----:B------:R-:W-:-:S03]  /*1c40*/  UIADD3 UR12, UPT, UPT, UR6, 0x4, URZ ;  /* 0x00000004060c7890 */ /* 0x000fc6000fffe0ff */
[C---:B------:R-:W-:Y:S01]  /*1c50*/  ISETP.LE.AND P3, PT, R6.reuse, UR7, PT ;  /* 0x0000000706007c0c */ /* 0x040fe2000bf63270 */
[----:B------:R-:W-:Y:S01]  /*1c60*/  UIADD3 UR7, UPT, UPT, UR6, 0x5, URZ ;  /* 0x0000000506077890 */ /* 0x000fe2000fffe0ff */
[----:B------:R-:W0:Y:S01]  /*1c70*/  @!P5 LDS R10, [UR13+0x4] ;  /* 0x0000040dff0ad984 */ /* 0x000e220008000800 */
[----:B------:R-:W-:Y:S01]  /*1c80*/  ISETP.LE.AND P4, PT, R6, UR12, PT ;  /* 0x0000000c06007c0c */ /* 0x000fe2000bf83270 */
[----:B------:R-:W-:Y:S02]  /*1c90*/  UIADD3 UR12, UPT, UPT, UR6, 0x6, URZ ;  /* 0x00000006060c7890 */ /* 0x000fe4000fffe0ff */
[----:B------:R-:W2:Y:S01]  /*1ca0*/  @!P6 LDS R12, [UR13+0x8] ;  /* 0x0000080dff0ce984 */ /* 0x000ea20008000800 */
[----:B------:R-:W-:-:S03]  /*1cb0*/  UIADD3 UR6, UPT, UPT, UR6, 0x7, URZ ;  /* 0x0000000706067890 */ /* 0x000fc6000fffe0ff */
[----:B------:R-:W3:Y:S01]  /*1cc0*/  @!P2 LDS R14, [UR13+0xc] ;  /* 0x00000c0dff0ea984 */ /* 0x000ee20008000800 */
[----:B0-----:R-:W-:Y:S01]  /*1cd0*/  @!P5 FADD R7, R7, R10 ;  /* 0x0000000a0707d221 */ /* 0x001fe20000000000 */
[C---:B------:R-:W-:Y:S02]  /*1ce0*/  ISETP.LE.AND P5, PT, R6.reuse, UR7, PT ;  /* 0x0000000706007c0c */ /* 0x040fe4000bfa3270 */
[----:B------:R-:W0:Y:S01]  /*1cf0*/  @!P3 LDS R10, [UR13+0x10] ;  /* 0x0000100dff0ab984 */ /* 0x000e220008000800 */
[----:B--2---:R-:W-:Y:S01]  /*1d00*/  @!P6 FADD R7, R7, R12 ;  /* 0x0000000c0707e221 */ /* 0x004fe20000000000 */
[C---:B------:R-:W-:Y:S02]  /*1d10*/  ISETP.LE.AND P6, PT, R6.reuse, UR12, PT ;  /* 0x0000000c06007c0c */ /* 0x040fe4000bfc3270 */
[----:B------:R-:W2:Y:S01]  /*1d20*/  @!P4 LDS R12, [UR13+0x14] ;  /* 0x0000140dff0cc984 */ /* 0x000ea20008000800 */
[----:B---3--:R-:W-:Y:S01]  /*1d30*/  @!P2 FADD R7, R7, R14 ;  /* 0x0000000e0707a221 */ /* 0x008fe20000000000 */
[----:B------:R-:W-:-:S05]  /*1d40*/  ISETP.LE.AND P2, PT, R6, UR6, PT ;  /* 0x0000000606007c0c */ /* 0x000fca000bf43270 */
[----:B------:R-:W3:Y:S04]  /*1d50*/  @!P5 LDS R14, [UR13+0x18] ;  /* 0x0000180dff0ed984 */ /* 0x000ee80008000800 */
[----:B------:R-:W5:Y:S04]  /*1d60*/  @!P6 LDS R18, [UR13+0x1c] ;  /* 0x00001c0dff12e984 */ /* 0x000f680008000800 */
[----:B------:R-:W1:Y:S01]  /*1d70*/  @!P2 LDS R20, [UR13+0x20] ;  /* 0x0000200dff14a984 */ /* 0x000e620008000800 */
[----:B0-----:R-:W-:Y:S01]  /*1d80*/  @!P3 FADD R7, R7, R10 ;  /* 0x0000000a0707b221 */ /* 0x001fe20000000000 */
[----:B------:R-:W-:-:S03]  /*1d90*/  ISETP.NE.AND P3, PT, R9, UR5, PT ;  /* 0x0000000509007c0c */ /* 0x000fc6000bf65270 */
[----:B--2---:R-:W-:-:S04]  /*1da0*/  @!P4 FADD R7, R7, R12 ;  /* 0x0000000c0707c221 */ /* 0x004fc80000000000 */
[----:B---3--:R-:W-:-:S04]  /*1db0*/  @!P5 FADD R7, R7, R14 ;  /* 0x0000000e0707d221 */ /* 0x008fc80000000000 */
[----:B-----5:R-:W-:-:S04]  /*1dc0*/  @!P6 FADD R7, R7, R18 ;  /* 0x000000120707e221 */ /* 0x020fc80000000000 */
[----:B-1----:R-:W-:Y:S01]  /*1dd0*/  @!P2 FADD R7, R7, R20 ;  /* 0x000000140707a221 */ /* 0x002fe20000000000 */
[----:B------:R-:W-:Y:S06]  /*1de0*/  @P3 BRA `(.L_x_57) ;  /* 0xfffffffc006c3947 */ /* 0x000fec000383ffff */
.L_x_56:
[----:B------:R-:W-:Y:S05]  /*1df0*/  @!P0 BRA `(.L_x_55) ;  /* 0x0000000000ac8947 */ /* 0x000fea0003800000 */
[----:B------:R-:W-:Y:S02]  /*1e00*/  ISETP.GE.U32.AND P0, PT, R5, 0x4, PT ;  /* 0x000000040500780c */ /* 0x000fe40003f06070 */
[----:B------:R-:W-:-:S04]  /*1e10*/  LOP3.LUT R17, R8, 0x3, RZ, 0xc0, !PT ;  /* 0x0000000308117812 */ /* 0x000fc800078ec0ff */
[----:B------:R-:W-:-:S07]  /*1e20*/  ISETP.NE.AND P5, PT, R17, RZ, PT ;  /* 0x000000ff1100720c */ /* 0x000fce0003fa5270 */
[----:B------:R-:W-:Y:S06]  /*1e30*/  @!P0 BRA `(.L_x_58) ;  /* 0x0000000000488947 */ /* 0x000fec0003800000 */
[C---:B----4-:R-:W-:Y:S01]  /*1e40*/  IADD3 R15, PT, PT, R9.reuse, UR4, RZ ;  /* 0x00000004090f7c10 */ /* 0x050fe2000fffe0ff */
[----:B------:R-:W-:-:S03]  /*1e50*/  VIADD R9, R9, 0x4 ;  /* 0x0000000409097836 */ /* 0x000fc60000000000 */
[C---:B------:R-:W-:Y:S01]  /*1e60*/  ISETP.GE.AND P0, PT, R15.reuse, R6, PT ;  /* 0x000000060f00720c */ /* 0x040fe20003f06270 */
[C---:B------:R-:W-:Y:S01]  /*1e70*/  VIADD R11, R15.reuse, 0x1 ;  /* 0x000000010f0b7836 */ /* 0x040fe20000000000 */
[----:B------:R-:W-:-:S04]  /*1e80*/  IADD3 R13, PT, PT, R15, 0x2, RZ ;  /* 0x000000020f0d7810 */ /* 0x000fc80007ffe0ff */
[-C--:B------:R-:W-:Y:S02]  /*1e90*/  ISETP.GE.AND P2, PT, R11, R6.reuse, PT ;  /* 0x000000060b00720c */ /* 0x080fe40003f46270 */
[----:B------:R-:W-:Y:S02]  /*1ea0*/  ISETP.GE.AND P3, PT, R13, R6, PT ;  /* 0x000000060d00720c */ /* 0x000fe40003f66270 */
[C---:B------:R-:W-:Y:S02]  /*1eb0*/  LEA R13, R15.reuse, UR9, 0x2 ;  /* 0x000000090f0d7c11 */ /* 0x040fe4000f8e10ff */
[----:B------:R-:W-:-:S03]  /*1ec0*/  IADD3 R11, PT, PT, R15, 0x3, RZ ;  /* 0x000000030f0b7810 */ /* 0x000fc60007ffe0ff */
[----:B------:R-:W0:Y:S01]  /*1ed0*/  @!P0 LDS R10, [R13+0x4] ;  /* 0x000004000d0a8984 */ /* 0x000e220000000800 */
[----:B------:R-:W-:-:S03]  /*1ee0*/  ISETP.GE.AND P4, PT, R11, R6, PT ;  /* 0x000000060b00720c */ /* 0x000fc60003f86270 */
[----:B------:R-:W2:Y:S04]  /*1ef0*/  @!P2 LDS R12, [R13+0x8] ;  /* 0x000008000d0ca984 */ /* 0x000ea80000000800 */
[----:B------:R-:W3:Y:S06]  /*1f00*/  @!P3 LDS R14, [R13+0xc] ;  /* 0x00000c000d0eb984 */ /* 0x000eec0000000800 */
[----:B------:R-:W4:Y:S01]  /*1f10*/  @!P4 LDS R18, [R13+0x10] ;  /* 0x000010000d12c984 */ /* 0x000f220000000800 */
[----:B0-----:R-:W-:-:S04]  /*1f20*/  @!P0 FADD R7, R7, R10 ;  /* 0x0000000a07078221 */ /* 0x001fc80000000000 */
[----:B--2---:R-:W-:-:S04]  /*1f30*/  @!P2 FADD R7, R7, R12 ;  /* 0x0000000c0707a221 */ /* 0x004fc80000000000 */
[----:B---3--:R-:W-:-:S04]  /*1f40*/  @!P3 FADD R7, R7, R14 ;  /* 0x0000000e0707b221 */ /* 0x008fc80000000000 */
[----:B----4-:R-:W-:-:S07]  /*1f50*/  @!P4 FADD R7, R7, R18 ;  /* 0x000000120707c221 */ /* 0x010fce0000000000 */
.L_x_58:
[----:B------:R-:W-:Y:S05]  /*1f60*/  @!P5 BRA `(.L_x_55) ;  /* 0x000000000050d947 */ /* 0x000fea0003800000 */
[----:B------:R-:W-:Y:S02]  /*1f70*/  ISETP.NE.AND P0, PT, R17, 0x1, PT ;  /* 0x000000011100780c */ /* 0x000fe40003f05270 */
[----:B------:R-:W-:-:S04]  /*1f80*/  LOP3.LUT R10, R8, 0x1, RZ, 0xc0, !PT ;  /* 0x00000001080a7812 */ /* 0x000fc800078ec0ff */
[----:B------:R-:W-:-:S07]  /*1f90*/  ISETP.NE.U32.AND P3, PT, R10, 0x1, PT ;  /* 0x000000010a00780c */ /* 0x000fce0003f65070 */
[----:B------:R-:W-:Y:S06]  /*1fa0*/  @!P0 BRA `(.L_x_59) ;  /* 0x0000000000288947 */ /* 0x000fec0003800000 */
[C---:B------:R-:W-:Y:S01]  /*1fb0*/  IADD3 R13, PT, PT, R9.reuse, UR4, RZ ;  /* 0x00000004090d7c10 */ /* 0x040fe2000fffe0ff */
[----:B------:R-:W-:-:S03]  /*1fc0*/  VIADD R9, R9, 0x2 ;  /* 0x0000000209097836 */ /* 0x000fc60000000000 */
[C---:B------:R-:W-:Y:S02]  /*1fd0*/  ISETP.GE.AND P0, PT, R13.reuse, R6, PT ;  /* 0x000000060d00720c */ /* 0x040fe40003f06270 */
[----:B------:R-:W-:-:S04]  /*1fe0*/  IADD3 R11, PT, PT, R13, 0x1, RZ ;  /* 0x000000010d0b7810 */ /* 0x000fc80007ffe0ff */
[----:B------:R-:W-:Y:S02]  /*1ff0*/  ISETP.GE.AND P2, PT, R11, R6, PT ;  /* 0x000000060b00720c */ /* 0x000fe40003f46270 */
[----:B------:R-:W-:-:S05]  /*2000*/  LEA R11, R13, UR9, 0x2 ;  /* 0x000000090d0b7c11 */ /* 0x000fca000f8e10ff */
[----:B------:R-:W0:Y:S06]  /*2010*/  @!P0 LDS R10, [R11+0x4] ;  /* 0x000004000b0a8984 */ /* 0x000e2c0000000800 */
[----:B------:R-:W2:Y:S01]  /*2020*/  @!P2 LDS R12, [R11+0x8] ;  /* 0x000008000b0ca984 */ /* 0x000ea20000000800 */
[----:B0-----:R-:W-:-:S04]  /*2030*/  @!P0 FADD R7, R7, R10 ;  /* 0x0000000a07078221 */ /* 0x001fc80000000000 */
[----:B--2---:R-:W-:-:S07]  /*2040*/  @!P2 FADD R7, R7, R12 ;  /* 0x0000000c0707a221 */ /* 0x004fce0000000000 */
.L_x_59:
[----:B------:R-:W-:Y:S05]  /*2050*/  @P3 BRA `(.L_x_55) ;  /* 0x0000000000143947 */ /* 0x000fea0003800000 */
[----:B------:R-:W-:-:S04]  /*2060*/  IADD3 R9, PT, PT, R9, UR4, RZ ;  /* 0x0000000409097c10 */ /* 0x000fc8000fffe0ff */
[----:B------:R-:W-:-:S13]  /*2070*/  ISETP.GE.AND P0, PT, R9, R6, PT ;  /* 0x000000060900720c */ /* 0x000fda0003f06270 */
[----:B------:R-:W-:-:S06]  /*2080*/  @!P0 LEA R6, R9, UR9, 0x2 ;  /* 0x0000000909068c11 */ /* 0x000fcc000f8e10ff */
[----:B------:R-:W0:Y:S02]  /*2090*/  @!P0 LDS R6, [R6+0x4] ;  /* 0x0000040006068984 */ /* 0x000e240000000800 */
[----:B0-----:R-:W-:-:S07]  /*20a0*/  @!P0 FADD R7, R7, R6 ;  /* 0x0000000607078221 */ /* 0x001fce0000000000 */
.L_x_55:
[----:B------:R-:W-:Y:S01]  /*20b0*/  FADD R7, R7, R7 ;  /* 0x0000000707077221 */ /* 0x000fe20000000000 */
[----:B------:R-:W-:-:S03]  /*20c0*/  LOP3.LUT P0, RZ, R2, 0x1f, RZ, 0xc0, !PT ;  /* 0x0000001f02ff7812 */ /* 0x000fc6000780c0ff */
[----:B------:R-:W-:-:S04]  /*20d0*/  FADD R7, R7, R7 ;  /* 0x0000000707077221 */ /* 0x000fc80000000000 */
[----:B------:R-:W-:-:S04]  /*20e0*/  FADD R7, R7, R7 ;  /* 0x0000000707077221 */ /* 0x000fc80000000000 */
[----:B------:R-:W-:-:S04]  /*20f0*/  FADD R7, R7, R7 ;  /* 0x0000000707077221 */ /* 0x000fc80000000000 */
[----:B------:R-:W-:-:S05]  /*2100*/  FADD R7, R7, R7 ;  /* 0x0000000707077221 */ /* 0x000fca0000000000 */
[----:B------:R0:W-:Y:S01]  /*2110*/  @!P0 STS [UR9+0x4], R7 ;  /* 0x00000407ff008988 */ /* 0x0001e20008000809 */
[----:B------:R-:W-:Y:S06]  /*2120*/  BAR.SYNC.DEFER_BLOCKING 0x0 ;  /* 0x0000000000007b1d */ /* 0x000fec0000010000 */
[----:B------:R-:W-:Y:S05]  /*2130*/  @!P1 BRA `(.L_x_60) ;  /* 0x0000000800149947 */ /* 0x000fea0003800000 */
[----:B0-----:R-:W0:Y:S01]  /*2140*/  LDS R7, [UR9+0x4] ;  /* 0x00000409ff077984 */ /* 0x001e220008000800 */
[----:B------:R-:W-:Y:S01]  /*2150*/  ISETP.GE.AND P0, PT, R4, 0x4, PT ;  /* 0x000000040400780c */ /* 0x000fe20003f06270 */
[----:B---3--:R-:W-:-:S12]  /*2160*/  HFMA2 R9, -RZ, RZ, 0, 0 ;  /* 0x00000000ff097431 */ /* 0x008fd800000001ff */
[----:B------:R-:W-:Y:S05]  /*2170*/  @!P0 BRA `(.L_x_61) ;  /* 0x00000004001c8947 */ /* 0x000fea0003800000 */
[----:B------:R-:W-:Y:S01]  /*2180*/  LOP3.LUT R9, R8, 0x1c, RZ, 0xc0, !PT ;  /* 0x0000001c08097812 */ /* 0x000fe200078ec0ff */
[----:B------:R-:W2:Y:S01]  /*2190*/  LDCU UR13, c[0x0][0x3a8] ;  /* 0x00007500ff0d77ac */ /* 0x000ea20008000800 */
[----:B------:R-:W-:-:S05]  /*21a0*/  UMOV UR5, URZ ;  /* 0x000000ff00057c82 */ /* 0x000fca0008000000 */
.L_x_70:
[----:B------:R-:W-:Y:S02]  /*21b0*/  UIADD3 UR6, UPT, UPT, UR5, UR4, URZ ;  /* 0x0000000405067290 */ /* 0x000fe4000fffe0ff */
[----:B------:R-:W-:Y:S02]  /*21c0*/  UIADD3 UR5, UPT, UPT, UR5, 0x4, URZ ;  /* 0x0000000405057890 */ /* 0x000fe4000fffe0ff */
[----:B--2---:R-:W-:Y:S02]  /*21d0*/  UISETP.GE.AND UP0, UPT, UR6, UR13, UPT ;  /* 0x0000000d0600728c */ /* 0x004fe4000bf06270 */
[----:B------:R-:W-:Y:S02]  /*21e0*/  ULEA UR12, UR6, UR9, 0x2 ;  /* 0x00000009060c7291 */ /* 0x000fe4000f8e10ff */
[----:B------:R-:W-:-:S05]  /*21f0*/  ISETP.NE.AND P2, PT, R9, UR5, PT ;  /* 0x0000000509007c0c */ /* 0x000fca000bf45270 */
[----:B0--3--:R-:W-:Y:S08]  /*2200*/  BRA.U UP0, `(.L_x_62) ;  /* 0x0000000100347547 */ /* 0x009ff0000b800000 */
[----:B------:R-:W2:Y:S01]  /*2210*/  LDS R6, [UR12+0x4] ;  /* 0x0000040cff067984 */ /* 0x000ea20008000800 */
[----:B0-----:R-:W0:Y:S02]  /*2220*/  MUFU.RCP R10, R7 ;  /* 0x00000007000a7308 */ /* 0x001e240000001000 */
[----:B0-----:R-:W-:-:S04]  /*2230*/  FFMA R11, -R7, R10, 1 ;  /* 0x3f800000070b7423 */ /* 0x001fc8000000010a */
[----:B------:R-:W-:Y:S02]  /*2240*/  FFMA R11, R10, R11, R10 ;  /* 0x0000000b0a0b7223 */ /* 0x000fe4000000000a */
[----:B--2---:R-:W0:Y:S02]  /*2250*/  FCHK P0, R6, R7 ;  /* 0x0000000706007302 */ /* 0x004e240000000000 */
[----:B------:R-:W-:-:S04]  /*2260*/  FFMA R10, R6, R11, RZ ;  /* 0x0000000b060a7223 */ /* 0x000fc800000000ff */
[----:B------:R-:W-:-:S04]  /*2270*/  FFMA R12, -R7, R10, R6 ;  /* 0x0000000a070c7223 */ /* 0x000fc80000000106 */
[----:B------:R-:W-:Y:S01]  /*2280*/  FFMA R10, R11, R12, R10 ;  /* 0x0000000c0b0a7223 */ /* 0x000fe2000000000a */
[----:B0-----:R-:W-:Y:S06]  /*2290*/  @!P0 BRA `(.L_x_63) ;  /* 0x00000000000c8947 */ /* 0x001fec0003800000 */
[----:B------:R-:W-:-:S07]  /*22a0*/  MOV R12, 0x22c0 ;  /* 0x000022c0000c7802 */ /* 0x000fce0000000f00 */
[----:B-1--4-:R-:W-:Y:S05]  /*22b0*/  CALL.REL.NOINC `($__internal_0_$__cuda_sm3x_div_rn_noftz_f32_slowpath) ;  /* 0x00000018001c7944 */ /* 0x012fea0003c00000 */
[----:B------:R-:W-:-:S07]  /*22c0*/  IMAD.MOV.U32 R10, RZ, RZ, R6 ;  /* 0x000000ffff0a7224 */ /* 0x000fce00078e0006 */
.L_x_63:
[----:B------:R2:W-:Y:S02]  /*22d0*/  STS [UR12+0x4], R10 ;  /* 0x0000040aff007988 */ /* 0x0005e4000800080c */
.L_x_62:
[----:B------:R-:W-:-:S04]  /*22e0*/  UIADD3 UR7, UPT, UPT, UR6, 0x1, URZ ;  /* 0x0000000106077890 */ /* 0x000fc8000fffe0ff */
[----:B------:R-:W-:-:S09]  /*22f0*/  UISETP.GE.AND UP0, UPT, UR7, UR13, UPT ;  /* 0x0000000d0700728c */ /* 0x000fd2000bf06270 */
[----:B------:R-:W-:Y:S05]  /*2300*/  BRA.U UP0, `(.L_x_64) ;  /* 0x0000000100347547 */ /* 0x000fea000b800000 */
[----:B------:R-:W3:Y:S01]  /*2310*/  LDS R12, [UR12+0x8] ;  /* 0x0000080cff0c7984 */ /* 0x000ee20008000800 */
[----:B0-----:R-:W0:Y:S02]  /*2320*/  MUFU.RCP R6, R7 ;  /* 0x0000000700067308 */ /* 0x001e240000001000 */
[----:B0-----:R-:W-:-:S04]  /*2330*/  FFMA R11, -R7, R6, 1 ;  /* 0x3f800000070b7423 */ /* 0x001fc80000000106 */
[----:B------:R-:W-:Y:S02]  /*2340*/  FFMA R6, R6, R11, R6 ;  /* 0x0000000b06067223 */ /* 0x000fe40000000006 */
[----:B---3--:R-:W0:Y:S02]  /*2350*/  FCHK P0, R12, R7 ;  /* 0x000000070c007302 */ /* 0x008e240000000000 */
[----:B--2---:R-:W-:-:S04]  /*2360*/  FFMA R10, R6, R12, RZ ;  /* 0x0000000c060a7223 */ /* 0x004fc800000000ff */
[----:B------:R-:W-:-:S04]  /*2370*/  FFMA R11, -R7, R10, R12 ;  /* 0x0000000a070b7223 */ /* 0x000fc8000000010c */
[----:B------:R-:W-:Y:S01]  /*2380*/  FFMA R6, R6, R11, R10 ;  /* 0x0000000b06067223 */ /* 0x000fe2000000000a */
[----:B0-----:R-:W-:Y:S06]  /*2390*/  @!P0 BRA `(.L_x_65) ;  /* 0x00000000000c8947 */ /* 0x001fec0003800000 */
[----:B------:R-:W-:Y:S02]  /*23a0*/  MOV R6, R12 ;  /* 0x0000000c00067202 */ /* 0x000fe40000000f00 */
[----:B------:R-:W-:-:S07]  /*23b0*/  MOV R12, 0x23d0 ;  /* 0x000023d0000c7802 */ /* 0x000fce0000000f00 */
[----:B-1--4-:R-:W-:Y:S05]  /*23c0*/  CALL.REL.NOINC `($__internal_0_$__cuda_sm3x_div_rn_noftz_f32_slowpath) ;  /* 0x0000001400d87944 */ /* 0x012fea0003c00000 */
.L_x_65:
[----:B------:R3:W-:Y:S02]  /*23d0*/  STS [UR12+0x8], R6 ;  /* 0x00000806ff007988 */ /* 0x0007e4000800080c */
.L_x_64:
[----:B------:R-:W-:-:S04]  /*23e0*/  UIADD3 UR7, UPT, UPT, UR6, 0x2, URZ ;  /* 0x0000000206077890 */ /* 0x000fc8000fffe0ff */
[----:B------:R-:W-:-:S09]  /*23f0*/  UISETP.GE.AND UP0, UPT, UR7, UR13, UPT ;  /* 0x0000000d0700728c */ /* 0x000fd2000bf06270 */
[----:B------:R-:W-:Y:S05]  /*2400*/  BRA.U UP0, `(.L_x_66) ;  /* 0x0000000100347547 */ /* 0x000fea000b800000 */
[----:B------:R-:W5:Y:S01]  /*2410*/  LDS R12, [UR12+0xc] ;  /* 0x00000c0cff0c7984 */ /* 0x000f620008000800 */
[----:B0--3--:R-:W0:Y:S02]  /*2420*/  MUFU.RCP R6, R7 ;  /* 0x0000000700067308 */ /* 0x009e240000001000 */
[----:B0-----:R-:W-:-:S04]  /*2430*/  FFMA R11, -R7, R6, 1 ;  /* 0x3f800000070b7423 */ /* 0x001fc80000000106 */
[----:B------:R-:W-:Y:S02]  /*2440*/  FFMA R6, R6, R11, R6 ;  /* 0x0000000b06067223 */ /* 0x000fe40000000006 */
[----:B-----5:R-:W0:Y:S02]  /*2450*/  FCHK P0, R12, R7 ;  /* 0x000000070c007302 */ /* 0x020e240000000000 */
[----:B--2---:R-:W-:-:S04]  /*2460*/  FFMA R10, R6, R12, RZ ;  /* 0x0000000c060a7223 */ /* 0x004fc800000000ff */
[----:B------:R-:W-:-:S04]  /*2470*/  FFMA R11, -R7, R10, R12 ;  /* 0x0000000a070b7223 */ /* 0x000fc8000000010c */
[----:B------:R-:W-:Y:S01]  /*2480*/  FFMA R6, R6, R11, R10 ;  /* 0x0000000b06067223 */ /* 0x000fe2000000000a */
[----:B0-----:R-:W-:Y:S06]  /*2490*/  @!P0 BRA `(.L_x_67) ;  /* 0x00000000000c8947 */ /* 0x001fec0003800000 */
[----:B------:R-:W-:Y:S02]  /*24a0*/  MOV R6, R12 ;  /* 0x0000000c00067202 */ /* 0x000fe40000000f00 */
[----:B------:R-:W-:-:S07]  /*24b0*/  MOV R12, 0x24d0 ;  /* 0x000024d0000c7802 */ /* 0x000fce0000000f00 */
[----:B-1--4-:R-:W-:Y:S05]  /*24c0*/  CALL.REL.NOINC `($__internal_0_$__cuda_sm3x_div_rn_noftz_f32_slowpath) ;  /* 0x0000001400987944 */ /* 0x012fea0003c00000 */
.L_x_67:
[----:B------:R0:W-:Y:S02]  /*24d0*/  STS [UR12+0xc], R6 ;  /* 0x00000c06ff007988 */ /* 0x0001e4000800080c */
.L_x_66:
        /* <DEDUP_REMOVED lines=12> */
[----:B------:R-:W-:Y:S01]  /*25a0*/  IMAD.MOV.U32 R6, RZ, RZ, R12 ;  /* 0x000000ffff067224 */ /* 0x000fe200078e000c */
[----:B------:R-:W-:-:S07]  /*25b0*/  MOV R12, 0x25d0 ;  /* 0x000025d0000c7802 */ /* 0x000fce0000000f00 */
[----:B-1--4-:R-:W-:Y:S05]  /*25c0*/  CALL.REL.NOINC `($__internal_0_$__cuda_sm3x_div_rn_noftz_f32_slowpath) ;  /* 0x0000001400587944 */ /* 0x012fea0003c00000 */
.L_x_69:
[----:B------:R0:W-:Y:S02]  /*25d0*/  STS [UR12+0x10], R6 ;  /* 0x00001006ff007988 */ /* 0x0001e4000800080c */
.L_x_68:
[----:B------:R-:W-:Y:S05]  /*25e0*/  @P2 BRA `(.L_x_70) ;  /* 0xfffffff800f02947 */ /* 0x000fea000383ffff */
.L_x_61:
[----:B------:R-:W-:-:S04]  /*25f0*/  LOP3.LUT R17, R8, 0x3, RZ, 0xc0, !PT ;  /* 0x0000000308117812 */ /* 0x000fc800078ec0ff */
[----:B------:R-:W-:-:S13]  /*2600*/  ISETP.NE.AND P0, PT, R17, RZ, PT ;  /* 0x000000ff1100720c */ /* 0x000fda0003f05270 */
[----:B------:R-:W-:Y:S05]  /*2610*/  @!P0 BRA `(.L_x_60) ;  /* 0x0000000000dc8947 */ /* 0x000fea0003800000 */
[----:B------:R-:W5:Y:S01]  /*2620*/  LDCU UR5, c[0x0][0x3a8] ;  /* 0x00007500ff0577ac */ /* 0x000f620008000800 */
[----:B--2---:R-:W-:-:S04]  /*2630*/  IADD3 R10, PT, PT, R9, UR4, RZ ;  /* 0x00000004090a7c10 */ /* 0x004fc8000fffe0ff */
[C---:B------:R-:W-:Y:S02]  /*2640*/  LEA R9, R10.reuse, UR9, 0x2 ;  /* 0x000000090a097c11 */ /* 0x040fe4000f8e10ff */
[----:B-----5:R-:W-:-:S13]  /*2650*/  ISETP.GE.AND P0, PT, R10, UR5, PT ;  /* 0x000000050a007c0c */ /* 0x020fda000bf06270 */
[----:B------:R-:W-:Y:S05]  /*2660*/  @P0 BRA `(.L_x_71) ;  /* 0x0000000000340947 */ /* 0x000fea0003800000 */
[----:B------:R-:W2:Y:S01]  /*2670*/  LDS R14, [R9+0x4] ;  /* 0x00000400090e7984 */ /* 0x000ea20000000800 */
[----:B0--3--:R-:W0:Y:S02]  /*2680*/  MUFU.RCP R6, R7 ;  /* 0x0000000700067308 */ /* 0x009e240000001000 */
[----:B0-----:R-:W-:-:S04]  /*2690*/  FFMA R11, -R7, R6, 1 ;  /* 0x3f800000070b7423 */ /* 0x001fc80000000106 */
[----:B------:R-:W-:Y:S02]  /*26a0*/  FFMA R6, R6, R11, R6 ;  /* 0x0000000b06067223 */ /* 0x000fe40000000006 */
[----:B--2---:R-:W0:Y:S02]  /*26b0*/  FCHK P0, R14, R7 ;  /* 0x000000070e007302 */ /* 0x004e240000000000 */
[----:B------:R-:W-:-:S04]  /*26c0*/  FFMA R11, R6, R14, RZ ;  /* 0x0000000e060b7223 */ /* 0x000fc800000000ff */
[----:B------:R-:W-:-:S04]  /*26d0*/  FFMA R12, -R7, R11, R14 ;  /* 0x0000000b070c7223 */ /* 0x000fc8000000010e */
[----:B------:R-:W-:Y:S01]  /*26e0*/  FFMA R6, R6, R12, R11 ;  /* 0x0000000c06067223 */ /* 0x000fe2000000000b */
[----:B0-----:R-:W-:Y:S06]  /*26f0*/  @!P0 BRA `(.L_x_72) ;  /* 0x00000000000c8947 */ /* 0x001fec0003800000 */
[----:B------:R-:W-:Y:S02]  /*2700*/  MOV R6, R14 ;  /* 0x0000000e00067202 */ /* 0x000fe40000000f00 */
[----:B------:R-:W-:-:S07]  /*2710*/  MOV R12, 0x2730 ;  /* 0x00002730000c7802 */ /* 0x000fce0000000f00 */
[----:B-1--4-:R-:W-:Y:S05]  /*2720*/  CALL.REL.NOINC `($__internal_0_$__cuda_sm3x_div_rn_noftz_f32_slowpath) ;  /* 0x0000001400007944 */ /* 0x012fea0003c00000 */
.L_x_72:
[----:B------:R2:W-:Y:S02]  /*2730*/  STS [R9+0x4], R6 ;  /* 0x0000040609007388 */ /* 0x0005e40000000800 */
.L_x_71:
[----:B------:R-:W-:-:S13]  /*2740*/  ISETP.NE.AND P0, PT, R17, 0x1, PT ;  /* 0x000000011100780c */ /* 0x000fda0003f05270 */
[----:B------:R-:W-:Y:S05]  /*2750*/  @!P0 BRA `(.L_x_60) ;  /* 0x00000000008c8947 */ /* 0x000fea0003800000 */
[----:B------:R-:W5:Y:S01]  /*2760*/  LDCU UR5, c[0x0][0x3a8] ;  /* 0x00007500ff0577ac */ /* 0x000f620008000800 */
[----:B0-23--:R-:W-:-:S05]  /*2770*/  VIADD R6, R10, 0x1 ;  /* 0x000000010a067836 */ /* 0x00dfca0000000000 */
[----:B-----5:R-:W-:-:S13]  /*2780*/  ISETP.GE.AND P0, PT, R6, UR5, PT ;  /* 0x0000000506007c0c */ /* 0x020fda000bf06270 */
[----:B------:R-:W-:Y:S05]  /*2790*/  @P0 BRA `(.L_x_73) ;  /* 0x0000000000340947 */ /* 0x000fea0003800000 */
[----:B------:R-:W0:Y:S01]  /*27a0*/  LDS R14, [R9+0x8] ;  /* 0x00000800090e7984 */ /* 0x000e220000000800 */
[----:B------:R-:W2:Y:S02]  /*27b0*/  MUFU.RCP R6, R7 ;  /* 0x0000000700067308 */ /* 0x000ea40000001000 */
[----:B--2---:R-:W-:-:S04]  /*27c0*/  FFMA R11, -R7, R6, 1 ;  /* 0x3f800000070b7423 */ /* 0x004fc80000000106 */
[----:B------:R-:W-:Y:S02]  /*27d0*/  FFMA R6, R6, R11, R6 ;  /* 0x0000000b06067223 */ /* 0x000fe40000000006 */
[----:B0-----:R-:W0:Y:S02]  /*27e0*/  FCHK P0, R14, R7 ;  /* 0x000000070e007302 */ /* 0x001e240000000000 */
[----:B------:R-:W-:-:S04]  /*27f0*/  FFMA R11, R6, R14, RZ ;  /* 0x0000000e060b7223 */ /* 0x000fc800000000ff */
[----:B------:R-:W-:-:S04]  /*2800*/  FFMA R12, -R7, R11, R14 ;  /* 0x0000000b070c7223 */ /* 0x000fc8000000010e */
[----:B------:R-:W-:Y:S01]  /*2810*/  FFMA R6, R6, R12, R11 ;  /* 0x0000000c06067223 */ /* 0x000fe2000000000b */
[----:B0-----:R-:W-:Y:S06]  /*2820*/  @!P0 BRA `(.L_x_74) ;  /* 0x00000000000c8947 */ /* 0x001fec0003800000 */
[----:B------:R-:W-:Y:S02]  /*2830*/  MOV R6, R14 ;  /* 0x0000000e00067202 */ /* 0x000fe40000000f00 */
[----:B------:R-:W-:-:S07]  /*2840*/  MOV R12, 0x2860 ;  /* 0x00002860000c7802 */ /* 0x000fce0000000f00 */
[----:B-1--4-:R-:W-:Y:S05]  /*2850*/  CALL.REL.NOINC `($__internal_0_$__cuda_sm3x_div_rn_noftz_f32_slowpath) ;  /* 0x0000001000b47944 */ /* 0x012fea0003c00000 */
.L_x_74:
[----:B------:R0:W-:Y:S02]  /*2860*/  STS [R9+0x8], R6 ;  /* 0x0000080609007388 */ /* 0x0001e40000000800 */
.L_x_73:
[----:B------:R-:W2:Y:S01]  /*2870*/  LDC R11, c[0x0][0x3a8] ;  /* 0x0000ea00ff0b7b82 */ /* 0x000ea20000000800 */
[----:B------:R-:W-:-:S04]  /*2880*/  IADD3 R10, PT, PT, R10, 0x2, RZ ;  /* 0x000000020a0a7810 */ /* 0x000fc80007ffe0ff */
[----:B--2---:R-:W-:-:S04]  /*2890*/  ISETP.GE.AND P0, PT, R10, R11, PT ;  /* 0x0000000b0a00720c */ /* 0x004fc80003f06270 */
[----:B------:R-:W-:-:S13]  /*28a0*/  ISETP.EQ.OR P0, PT, R17, 0x2, P0 ;  /* 0x000000021100780c */ /* 0x000fda0000702670 */
[----:B------:R-:W-:Y:S05]  /*28b0*/  @P0 BRA `(.L_x_60) ;  /* 0x0000000000340947 */ /* 0x000fea0003800000 */
[----:B------:R-:W2:Y:S01]  /*28c0*/  LDS R12, [R9+0xc] ;  /* 0x00000c00090c7984 */ /* 0x000ea20000000800 */
        /* <DEDUP_REMOVED lines=8> */
[----:B------:R-:W-:Y:S01]  /*2950*/  IMAD.MOV.U32 R6, RZ, RZ, R12 ;  /* 0x000000ffff067224 */ /* 0x000fe200078e000c */
[----:B------:R-:W-:-:S07]  /*2960*/  MOV R12, 0x2980 ;  /* 0x00002980000c7802 */ /* 0x000fce0000000f00 */
[----:B-1--4-:R-:W-:Y:S05]  /*2970*/  CALL.REL.NOINC `($__internal_0_$__cuda_sm3x_div_rn_noftz_f32_slowpath) ;  /* 0x00000010006c7944 */ /* 0x012fea0003c00000 */
.L_x_75:
[----:B------:R0:W-:Y:S02]  /*2980*/  STS [R9+0xc], R6 ;  /* 0x00000c0609007388 */ /* 0x0001e40000000800 */
.L_x_60:
[----:B------:R-:W5:Y:S01]  /*2990*/  LDCU UR5, c[0x0][0x3b0] ;  /* 0x00007600ff0577ac */ /* 0x000f620008000800 */
[----:B------:R-:W-:Y:S01]  /*29a0*/  BSSY.RECONVERGENT B0, `(.L_x_76) ;  /* 0x0000102000007945 */ /* 0x000fe20003800200 */
[----:B-----5:R-:W-:Y:S01]  /*29b0*/  MOV R11, UR5 ;  /* 0x00000005000b7c02 */ /* 0x020fe20008000f00 */
[----:B------:R-:W-:Y:S03]  /*29c0*/  BAR.SYNC.DEFER_BLOCKING 0x0 ;  /* 0x0000000000007b1d */ /* 0x000fe60000010000 */
[----:B------:R-:W-:-:S13]  /*29d0*/  ISETP.GE.AND P0, PT, R2, R11, PT ;  /* 0x0000000b0200720c */ /* 0x000fda0003f06270 */
[----:B------:R-:W-:Y:S05]  /*29e0*/  @P0 BRA `(.L_x_77) ;  /* 0x0000000c00f40947 */ /* 0x000fea0003800000 */
[----:B------:R-:W-:-:S13]  /*29f0*/  ISETP.GT.AND P0, PT, R16, RZ, PT ;  /* 0x000000ff1000720c */ /* 0x000fda0003f04270 */
[----:B------:R-:W-:Y:S05]  /*2a00*/  @P0 BRA `(.L_x_78) ;  /* 0x0000000000240947 */ /* 0x000fea0003800000 */
[----:B------:R-:W-:-:S07]  /*2a10*/  MOV R5, R2 ;  /* 0x0000000200057202 */ /* 0x000fce0000000f00 */
.L_x_79:
[C---:B0-23--:R-:W-:Y:S01]  /*2a20*/  LEA R6, R5.reuse, UR11, 0x2 ;  /* 0x0000000b05067c11 */ /* 0x04dfe2000f8e10ff */
[----:B------:R-:W-:-:S04]  /*2a30*/  VIADD R5, R5, UR21 ;  /* 0x0000001505057c36 */ /* 0x000fc80008000000 */
[----:B------:R-:W0:Y:S01]  /*2a40*/  LDS R7, [R6+0x4] ;  /* 0x0000040006077984 */ /* 0x000e220000000800 */
[----:B------:R-:W-:Y:S01]  /*2a50*/  ISETP.GE.AND P0, PT, R5, R11, PT ;  /* 0x0000000b0500720c */ /* 0x000fe20003f06270 */
[----:B0-----:R-:W-:-:S05]  /*2a60*/  FADD R7, RZ, R7 ;  /* 0x00000007ff077221 */ /* 0x001fca0000000000 */
[----:B------:R0:W-:Y:S07]  /*2a70*/  STS [R6+0x4], R7 ;  /* 0x0000040706007388 */ /* 0x0001ee0000000800 */
[----:B------:R-:W-:Y:S05]  /*2a80*/  @!P0 BRA `(.L_x_79) ;  /* 0xfffffffc00e48947 */ /* 0x000fea000383ffff */
[----:B------:R-:W-:Y:S05]  /*2a90*/  BRA `(.L_x_77) ;  /* 0x0000000c00c87947 */ /* 0x000fea0003800000 */
.L_x_78:
[----:B0-23--:R-:W-:Y:S02]  /*2aa0*/  LOP3.LUT R6, R8, 0x18, RZ, 0xc0, !PT ;  /* 0x0000001808067812 */ /* 0x00dfe400078ec0ff */
[----:B------:R-:W-:-:S07]  /*2ab0*/  MOV R7, R2 ;  /* 0x0000000200077202 */ /* 0x000fce0000000f00 */
.L_x_89:
[----:B------:R-:W-:Y:S01]  /*2ac0*/  ISETP.GE.AND P0, PT, R4, 0x8, PT ;  /* 0x000000080400780c */ /* 0x000fe20003f06270 */
[----:B0-----:R-:W-:Y:S02]  /*2ad0*/  HFMA2 R8, -RZ, RZ, 0, 0 ;  /* 0x00000000ff087431 */ /* 0x001fe400000001ff */
[----:B------:R-:W-:-:S10]  /*2ae0*/  IMAD.MOV.U32 R11, RZ, RZ, RZ ;  /* 0x000000ffff0b7224 */ /* 0x000fd400078e00ff */
[----:B------:R-:W-:Y:S05]  /*2af0*/  @!P0 BRA `(.L_x_80) ;  /* 0x0000000400c08947 */ /* 0x000fea0003800000 */
[----:B------:R-:W0:Y:S01]  /*2b00*/  LDC R9, c[0x0][0x3a8] ;  /* 0x0000ea00ff097b82 */ /* 0x000e220000000800 */
[----:B------:R-:W-:Y:S02]  /*2b10*/  MOV R8, RZ ;  /* 0x000000ff00087202 */ /* 0x000fe40000000f00 */
[----:B------:R-:W-:-:S07]  /*2b20*/  MOV R21, RZ ;  /* 0x000000ff00157202 */ /* 0x000fce0000000f00 */
.L_x_81:
[----:B------:R-:W-:-:S05]  /*2b30*/  VIADD R24, R21, UR4 ;  /* 0x0000000415187c36 */ /* 0x000fca0008000000 */
[----:B0-----:R-:W-:-:S13]  /*2b40*/  ISETP.GE.AND P3, PT, R24, R9, PT ;  /* 0x000000091800720c */ /* 0x001fda0003f66270 */
[----:B------:R-:W0:Y:S01]  /*2b50*/  @!P3 LDC R13, c[0x0][0x3ac] ;  /* 0x0000eb00ff0dbb82 */ /* 0x000e220000000800 */
[----:B------:R-:W-:-:S07]  /*2b60*/  @!P3 IMAD R12, R9, UR20, R24 ;  /* 0x00000014090cbc24 */ /* 0x000fce000f8e0218 */
[----:B------:R-:W2:Y:S08]  /*2b70*/  @!P3 LDC R14, c[0x0][0x3b0] ;  /* 0x0000ec00ff0ebb82 */ /* 0x000eb00000000800 */
[----:B------:R-:W3:Y:S01]  /*2b80*/  @!P3 LDC.64 R10, c[0x0][0x390] ;  /* 0x0000e400ff0abb82 */ /* 0x000ee20000000a00 */
[----:B0-----:R-:W-:-:S04]  /*2b90*/  @!P3 IMAD R12, R12, R13, UR19 ;  /* 0x000000130c0cbe24 */ /* 0x001fc8000f8e020d */
[----:B--2---:R-:W-:-:S04]  /*2ba0*/  @!P3 IMAD R13, R12, R14, R7 ;  /* 0x0000000e0c0db224 */ /* 0x004fc800078e0207 */
[----:B---3--:R-:W-:-:S06]  /*2bb0*/  @!P3 IMAD.WIDE R12, R13, 0x2, R10 ;  /* 0x000000020d0cb825 */ /* 0x008fcc00078e020a */
[----:B------:R0:W2:Y:S01]  /*2bc0*/  @!P3 LDG.E.U16.CONSTANT R13, desc[UR14][R12.64] ;  /* 0x0000000e0c0db981 */ /* 0x0000a2000c1e9500 */
[C---:B------:R-:W-:Y:S01]  /*2bd0*/  LEA R20, R24.reuse, UR9, 0x2 ;  /* 0x0000000918147c11 */ /* 0x040fe2000f8e10ff */
[C---:B------:R-:W-:Y:S01]  /*2be0*/  VIADD R26, R24.reuse, 0x3 ;  /* 0x00000003181a7836 */ /* 0x040fe20000000000 */
[C---:B----4-:R-:W-:Y:S02]  /*2bf0*/  IADD3 R15, PT, PT, R24.reuse, 0x1, RZ ;  /* 0x00000001180f7810 */ /* 0x050fe40007ffe0ff */
[----:B------:R-:W-:Y:S01]  /*2c00*/  IADD3 R14, PT, PT, R24, 0x2, RZ ;  /* 0x00000002180e7810 */ /* 0x000fe20007ffe0ff */
[----:B------:R-:W3:Y:S01]  /*2c10*/  @!P3 LDS R11, [R20+0x4] ;  /* 0x00000400140bb984 */ /* 0x000ee20000000800 */
[-C--:B------:R-:W-:Y:S02]  /*2c20*/  ISETP.GE.AND P1, PT, R15, R9.reuse, PT ;  /* 0x000000090f00720c */ /* 0x080fe40003f26270 */
[-C--:B------:R-:W-:Y:S02]  /*2c30*/  ISETP.GE.AND P0, PT, R14, R9.reuse, PT ;  /* 0x000000090e00720c */ /* 0x080fe40003f06270 */
[----:B------:R-:W-:-:S02]  /*2c40*/  ISETP.GE.AND P2, PT, R26, R9, PT ;  /* 0x000000091a00720c */ /* 0x000fc40003f46270 */
[----:B------:R-:W-:-:S04]  /*2c50*/  IADD3 R28, PT, PT, R24, 0x4, RZ ;  /* 0x00000004181c7810 */ /* 0x000fc80007ffe0ff */
[----:B------:R-:W-:-:S03]  /*2c60*/  ISETP.GE.AND P5, PT, R28, R9, PT ;  /* 0x000000091c00720c */ /* 0x000fc60003fa6270 */
[----:B------:R-:W4:Y:S04]  /*2c70*/  @!P1 LDC R23, c[0x0][0x3ac] ;  /* 0x0000eb00ff179b82 */ /* 0x000f280000000800 */
[----:B------:R-:W-:-:S04]  /*2c80*/  @!P2 IMAD R26, R9, UR20, R26 ;  /* 0x00000014091aac24 */ /* 0x000fc8000f8e021a */
[----:B------:R-:W5:Y:S02]  /*2c90*/  @!P1 LDC R22, c[0x0][0x3b0] ;  /* 0x0000ec00ff169b82 */ /* 0x000f640000000800 */
[----:B------:R-:W-:-:S06]  /*2ca0*/  @!P5 IMAD R28, R9, UR20, R28 ;  /* 0x00000014091cdc24 */ /* 0x000fcc000f8e021c */
[----:B------:R-:W1:Y:S08]  /*2cb0*/  @!P1 LDC.64 R18, c[0x0][0x390] ;  /* 0x0000e400ff129b82 */ /* 0x000e700000000a00 */
[----:B------:R-:W5:Y:S08]  /*2cc0*/  @!P0 LDC R10, c[0x0][0x3ac] ;  /* 0x0000eb00ff0a8b82 */ /* 0x000f700000000800 */
[----:B0-----:R-:W0:Y:S08]  /*2cd0*/  @!P0 LDC R12, c[0x0][0x3b0] ;  /* 0x0000ec00ff0c8b82 */ /* 0x001e300000000800 */
[----:B------:R-:W1:Y:S01]  /*2ce0*/  @!P0 LDC.64 R16, c[0x0][0x390] ;  /* 0x0000e400ff108b82 */ /* 0x000e620000000a00 */
[----:B--2---:R-:W-:-:S05]  /*2cf0*/  @!P3 HADD2.F32 R13, -RZ, R13.H0_H0 ;  /* 0x2000000dff0db230 */ /* 0x004fca0000004100 */
[----:B---3--:R-:W-:Y:S01]  /*2d00*/  @!P3 FFMA R8, R11, R13, R8 ;  /* 0x0000000d0b08b223 */ /* 0x008fe20000000008 */
[C---:B------:R-:W-:Y:S01]  /*2d10*/  @!P1 IMAD R13, R9.reuse, UR20, R15 ;  /* 0x00000014090d9c24 */ /* 0x040fe2000f8e020f */
[----:B------:R-:W2:Y:S01]  /*2d20*/  @!P2 LDC R11, c[0x0][0x3ac] ;  /* 0x0000eb00ff0bab82 */ /* 0x000ea20000000800 */
[----:B------:R-:W-:Y:S01]  /*2d30*/  @!P0 IMAD R15, R9, UR20, R14 ;  /* 0x00000014090f8c24 */ /* 0x000fe2000f8e020e */
[----:B------:R-:W-:Y:S01]  /*2d40*/  IADD3 R14, PT, PT, R24, 0x5, RZ ;  /* 0x00000005180e7810 */ /* 0x000fe20007ffe0ff */
[----:B----4-:R-:W-:Y:S02]  /*2d50*/  @!P1 IMAD R13, R13, R23, UR19 ;  /* 0x000000130d0d9e24 */ /* 0x010fe4000f8e0217 */
[----:B-----5:R-:W-:Y:S01]  /*2d60*/  @!P0 IMAD R15, R15, R10, UR19 ;  /* 0x000000130f0f8e24 */ /* 0x020fe2000f8e020a */
[----:B------:R-:W-:Y:S01]  /*2d70*/  ISETP.GE.AND P6, PT, R14, R9, PT ;  /* 0x000000090e00720c */ /* 0x000fe20003fc6270 */
[--C-:B------:R-:W-:Y:S01]  /*2d80*/  @!P1 IMAD R13, R13, R22, R7.reuse ;  /* 0x000000160d0d9224 */ /* 0x100fe200078e0207 */
[----:B------:R-:W3:Y:S01]  /*2d90*/  @!P2 LDC R10, c[0x0][0x3b0] ;  /* 0x0000ec00ff0aab82 */ /* 0x000ee20000000800 */
[----:B0-----:R-:W-:-:S02]  /*2da0*/  @!P0 IMAD R15, R15, R12, R7 ;  /* 0x0000000c0f0f8224 */ /* 0x001fc400078e0207 */
[----:B-1----:R-:W-:-:S04]  /*2db0*/  @!P1 IMAD.WIDE R18, R13, 0x2, R18 ;  /* 0x000000020d129825 */ /* 0x002fc800078e0212 */
[----:B------:R-:W-:Y:S01]  /*2dc0*/  @!P0 IMAD.WIDE R16, R15, 0x2, R16 ;  /* 0x000000020f108825 */ /* 0x000fe200078e0210 */
[----:B------:R-:W0:Y:S03]  /*2dd0*/  @!P5 LDC R13, c[0x0][0x3ac] ;  /* 0x0000eb00ff0ddb82 */ /* 0x000e260000000800 */
[----:B--2---:R-:W-:-:S05]  /*2de0*/  @!P2 IMAD R11, R26, R11, UR19 ;  /* 0x000000131a0bae24 */ /* 0x004fca000f8e020b */
[----:B------:R-:W1:Y:S01]  /*2df0*/  @!P5 LDC R12, c[0x0][0x3b0] ;  /* 0x0000ec00ff0cdb82 */ /* 0x000e620000000800 */
[----:B------:R-:W-:-:S05]  /*2e00*/  VIADD R26, R24, 0x6 ;  /* 0x00000006181a7836 */ /* 0x000fca0000000000 */
[----:B------:R-:W-:Y:S01]  /*2e10*/  ISETP.GE.AND P4, PT, R26, R9, PT ;  /* 0x000000091a00720c */ /* 0x000fe20003f86270 */
[----:B---3--:R-:W-:Y:S01]  /*2e20*/  @!P2 IMAD R15, R11, R10, R7 ;  /* 0x0000000a0b0fa224 */ /* 0x008fe200078e0207 */
[----:B------:R-:W2:Y:S01]  /*2e30*/  @!P6 LDC R27, c[0x0][0x3ac] ;  /* 0x0000eb00ff1beb82 */ /* 0x000ea20000000800 */
[----:B------:R3:W4:Y:S07]  /*2e40*/  @!P1 LDG.E.U16.CONSTANT R10, desc[UR14][R18.64] ;  /* 0x0000000e120a9981 */ /* 0x00072e000c1e9500 */
[----:B------:R-:W5:Y:S01]  /*2e50*/  @!P2 LDC.64 R22, c[0x0][0x390] ;  /* 0x0000e400ff16ab82 */ /* 0x000f620000000a00 */
[----:B0-----:R-:W-:Y:S01]  /*2e60*/  @!P5 IMAD R13, R28, R13, UR19 ;  /* 0x000000131c0dde24 */ /* 0x001fe2000f8e020d */
[----:B------:R-:W-:Y:S01]  /*2e70*/  IADD3 R24, PT, PT, R24, 0x7, RZ ;  /* 0x0000000718187810 */ /* 0x000fe20007ffe0ff */
[----:B------:R0:W4:Y:S05]  /*2e80*/  @!P0 LDG.E.U16.CONSTANT R11, desc[UR14][R16.64] ;  /* 0x0000000e100b8981 */ /* 0x00012a000c1e9500 */
[----:B------:R-:W5:Y:S08]  /*2e90*/  @!P6 LDC R28, c[0x0][0x3b0] ;  /* 0x0000ec00ff1ceb82 */ /* 0x000f700000000800 */
[----:B------:R-:W5:Y:S01]  /*2ea0*/  @!P4 LDC R25, c[0x0][0x3ac] ;  /* 0x0000eb00ff19cb82 */ /* 0x000f620000000800 */
[----:B------:R-:W-:-:S07]  /*2eb0*/  ISETP.GE.AND P3, PT, R24, R9, PT ;  /* 0x000000091800720c */ /* 0x000fce0003f66270 */
[----:B---3--:R-:W3:Y:S01]  /*2ec0*/  @!P4 LDC R18, c[0x0][0x3b0] ;  /* 0x0000ec00ff12cb82 */ /* 0x008ee20000000800 */
[----:B0-----:R-:W-:Y:S02]  /*2ed0*/  @!P6 IMAD R16, R9, UR20, R14 ;  /* 0x000000140910ec24 */ /* 0x001fe4000f8e020e */
[----:B-1----:R-:W-:Y:S02]  /*2ee0*/  @!P5 IMAD R29, R13, R12, R7 ;  /* 0x0000000c0d1dd224 */ /* 0x002fe400078e0207 */
[----:B--2---:R-:W-:-:S03]  /*2ef0*/  @!P6 IMAD R27, R16, R27, UR19 ;  /* 0x00000013101bee24 */ /* 0x004fc6000f8e021b */
[----:B------:R-:W0:Y:S01]  /*2f00*/  @!P5 LDC.64 R12, c[0x0][0x390] ;  /* 0x0000e400ff0cdb82 */ /* 0x000e220000000a00 */
[----:B------:R-:W-:Y:S02]  /*2f10*/  @!P4 IMAD R16, R9, UR20, R26 ;  /* 0x000000140910cc24 */ /* 0x000fe4000f8e021a */
[----:B-----5:R-:W-:-:S05]  /*2f20*/  @!P2 IMAD.WIDE R22, R15, 0x2, R22 ;  /* 0x000000020f16a825 */ /* 0x020fca00078e0216 */
[----:B------:R-:W1:Y:S01]  /*2f30*/  @!P6 LDC.64 R14, c[0x0][0x390] ;  /* 0x0000e400ff0eeb82 */ /* 0x000e620000000a00 */
[----:B------:R-:W-:Y:S01]  /*2f40*/  @!P6 IMAD R27, R27, R28, R7 ;  /* 0x0000001c1b1be224 */ /* 0x000fe200078e0207 */
[----:B------:R2:W5:Y:S01]  /*2f50*/  @!P2 LDG.E.U16.CONSTANT R22, desc[UR14][R22.64] ;  /* 0x0000000e1616a981 */ /* 0x000562000c1e9500 */
[----:B------:R-:W-:-:S05]  /*2f60*/  @!P4 IMAD R25, R16, R25, UR19 ;  /* 0x000000131019ce24 */ /* 0x000fca000f8e0219 */
[----:B------:R-:W1:Y:S01]  /*2f70*/  @!P3 LDC R26, c[0x0][0x3ac] ;  /* 0x0000eb00ff1abb82 */ /* 0x000e620000000800 */
[----:B---3--:R-:W-:-:S07]  /*2f80*/  @!P4 IMAD R25, R25, R18, R7 ;  /* 0x000000121919c224 */ /* 0x008fce00078e0207 */
[----:B------:R-:W3:Y:S08]  /*2f90*/  @!P4 LDC.64 R16, c[0x0][0x390] ;  /* 0x0000e400ff10cb82 */ /* 0x000ef00000000a00 */
[----:B------:R-:W3:Y:S08]  /*2fa0*/  @!P3 LDC R28, c[0x0][0x3b0] ;  /* 0x0000ec00ff1cbb82 */ /* 0x000ef00000000800 */
[----:B------:R-:W3:Y:S01]  /*2fb0*/  @!P3 LDC.64 R18, c[0x0][0x390] ;  /* 0x0000e400ff12bb82 */ /* 0x000ee20000000a00 */
[----:B0-----:R-:W-:-:S02]  /*2fc0*/  @!P5 IMAD.WIDE R12, R29, 0x2, R12 ;  /* 0x000000021d0cd825 */ /* 0x001fc400078e020c */
[----:B------:R-:W0:Y:S02]  /*2fd0*/  @!P1 LDS R29, [R20+0x8] ;  /* 0x00000800141d9984 */ /* 0x000e240000000800 */
[----:B--2---:R-:W-:Y:S02]  /*2fe0*/  @!P3 IMAD R23, R9, UR20, R24 ;  /* 0x000000140917bc24 */ /* 0x004fe4000f8e0218 */
[----:B-1----:R-:W-:Y:S01]  /*2ff0*/  @!P6 IMAD.WIDE R14, R27, 0x2, R14 ;  /* 0x000000021b0ee825 */ /* 0x002fe200078e020e */
[----:B------:R1:W2:Y:S03]  /*3000*/  @!P5 LDG.E.U16.CONSTANT R12, desc[UR14][R12.64] ;  /* 0x0000000e0c0cd981 */ /* 0x0002a6000c1e9500 */
[----:B------:R-:W-:Y:S01]  /*3010*/  @!P3 IMAD R23, R23, R26, UR19 ;  /* 0x000000131717be24 */ /* 0x000fe2000f8e021a */
[----:B------:R-:W0:Y:S01]  /*3020*/  @!P0 LDS R24, [R20+0xc] ;  /* 0x00000c0014188984 */ /* 0x000e220000000800 */
[----:B---3--:R-:W-:-:S03]  /*3030*/  @!P4 IMAD.WIDE R16, R25, 0x2, R16 ;  /* 0x000000021910c825 */ /* 0x008fc600078e0210 */
[----:B------:R5:W3:Y:S01]  /*3040*/  @!P6 LDG.E.U16.CONSTANT R14, desc[UR14][R14.64] ;  /* 0x0000000e0e0ee981 */ /* 0x000ae2000c1e9500 */
[----:B------:R-:W-:-:S03]  /*3050*/  @!P3 IMAD R23, R23, R28, R7 ;  /* 0x0000001c1717b224 */ /* 0x000fc600078e0207 */
[----:B------:R-:W3:Y:S01]  /*3060*/  @!P4 LDG.E.U16.CONSTANT R16, desc[UR14][R16.64] ;  /* 0x0000000e1010c981 */ /* 0x000ee2000c1e9500 */
[----:B------:R-:W-:-:S03]  /*3070*/  @!P3 IMAD.WIDE R18, R23, 0x2, R18 ;  /* 0x000000021712b825 */ /* 0x000fc600078e0212 */
[----:B------:R-:W5:Y:S04]  /*3080*/  @!P2 LDS R26, [R20+0x10] ;  /* 0x00001000141aa984 */ /* 0x000f680000000800 */
[----:B------:R-:W2:Y:S04]  /*3090*/  @!P5 LDS R25, [R20+0x14] ;  /* 0x000014001419d984 */ /* 0x000ea80000000800 */
[----:B------:R-:W3:Y:S04]  /*30a0*/  @!P3 LDG.E.U16.CONSTANT R18, desc[UR14][R18.64] ;  /* 0x0000000e1212b981 */ /* 0x000ee8000c1e9500 */
[----:B------:R-:W3:Y:S04]  /*30b0*/  @!P6 LDS R23, [R20+0x18] ;  /* 0x000018001417e984 */ /* 0x000ee80000000800 */
[----:B-1----:R-:W1:Y:S04]  /*30c0*/  @!P4 LDS R13, [R20+0x1c] ;  /* 0x00001c00140dc984 */ /* 0x002e680000000800 */
[----:B------:R-:W1:Y:S01]  /*30d0*/  @!P3 LDS R27, [R20+0x20] ;  /* 0x00002000141bb984 */ /* 0x000e620000000800 */
[----:B------:R-:W-:Y:S01]  /*30e0*/  IADD3 R21, PT, PT, R21, 0x8, RZ ;  /* 0x0000000815157810 */ /* 0x000fe20007ffe0ff */
[----:B----4-:R-:W-:-:S05]  /*30f0*/  @!P1 HADD2.F32 R10, -RZ, R10.H0_H0 ;  /* 0x2000000aff0a9230 */ /* 0x010fca0000004100 */
[----:B0-----:R-:W-:Y:S01]  /*3100*/  @!P1 FFMA R8, R29, R10, R8 ;  /* 0x0000000a1d089223 */ /* 0x001fe20000000008 */
[----:B------:R-:W-:-:S05]  /*3110*/  @!P0 HADD2.F32 R11, -RZ, R11.H0_H0 ;  /* 0x2000000bff0b8230 */ /* 0x000fca0000004100 */
[----:B------:R-:W-:Y:S01]  /*3120*/  @!P0 FFMA R8, R24, R11, R8 ;  /* 0x0000000b18088223 */ /* 0x000fe20000000008 */
[----:B------:R-:W-:Y:S01]  /*3130*/  ISETP.NE.AND P0, PT, R21, R6, PT ;  /* 0x000000061500720c */ /* 0x000fe20003f05270 */
[----:B-----5:R-:W-:-:S05]  /*3140*/  @!P2 HADD2.F32 R15, -RZ, R22.H0_H0 ;  /* 0x20000016ff0fa230 */ /* 0x020fca0000004100 */
[----:B------:R-:W-:Y:S01]  /*3150*/  @!P2 FFMA R8, R26, R15, R8 ;  /* 0x0000000f1a08a223 */ /* 0x000fe20000000008 */
[----:B--2---:R-:W-:-:S05]  /*3160*/  @!P5 HADD2.F32 R12, -RZ, R12.H0_H0 ;  /* 0x2000000cff0cd230 */ /* 0x004fca0000004100 */
[----:B------:R-:W-:Y:S01]  /*3170*/  @!P5 FFMA R8, R25, R12, R8 ;  /* 0x0000000c1908d223 */ /* 0x000fe20000000008 */
[----:B---3--:R-:W-:Y:S02]  /*3180*/  @!P6 HADD2.F32 R14, -RZ, R14.H0_H0 ;  /* 0x2000000eff0ee230 */ /* 0x008fe40000004100 */
[----:B------:R-:W-:-:S03]  /*3190*/  @!P4 HADD2.F32 R16, -RZ, R16.H0_H0 ;  /* 0x20000010ff10c230 */ /* 0x000fc60000004100 */
[----:B------:R-:W-:-:S04]  /*31a0*/  @!P6 FFMA R8, R23, R14, R8 ;  /* 0x0000000e1708e223 */ /* 0x000fc80000000008 */
[----:B-1----:R-:W-:Y:S01]  /*31b0*/  @!P4 FFMA R8, R13, R16, R8 ;  /* 0x000000100d08c223 */ /* 0x002fe20000000008 */
[----:B------:R-:W-:-:S05]  /*31c0*/  @!P3 HADD2.F32 R18, -RZ, R18.H0_H0 ;  /* 0x20000012ff12b230 */ /* 0x000fca0000004100 */
[----:B------:R-:W-:Y:S01]  /*31d0*/  @!P3 FFMA R8, R27, R18, R8 ;  /* 0x000000121b08b223 */ /* 0x000fe20000000008 */
[----:B------:R-:W-:Y:S06]  /*31e0*/  @P0 BRA `(.L_x_81) ;  /* 0xfffffff800500947 */ /* 0x000fec000383ffff */
[----:B------:R-:W-:-:S07]  /*31f0*/  IMAD.MOV.U32 R11, RZ, RZ, R6 ;  /* 0x000000ffff0b7224 */ /* 0x000fce00078e0006 */
.L_x_80:
[----:B------:R-:W-:Y:S02]  /*3200*/  ISETP.NE.AND P0, PT, R5, RZ, PT ;  /* 0x000000ff0500720c */ /* 0x000fe40003f05270 */
[----:B------:R-:W-:-:S11]  /*3210*/  MOV R10, R8 ;  /* 0x00000008000a7202 */ /* 0x000fd60000000f00 */
[----:B------:R-:W-:Y:S05]  /*3220*/  @!P0 BRA `(.L_x_82) ;  /* 0x0000000400c08947 */ /* 0x000fea0003800000 */
[----:B------:R-:W0:Y:S01]  /*3230*/  LDC R9, c[0x0][0x3a8] ;  /* 0x0000ea00ff097b82 */ /* 0x000e220000000800 */
[----:B------:R-:W-:Y:S02]  /*3240*/  IADD3 R12, PT, PT, R11, UR4, RZ ;  /* 0x000000040b0c7c10 */ /* 0x000fe4000fffe0ff */
[----:B------:R-:W-:Y:S02]  /*3250*/  ISETP.NE.AND P1, PT, R5, 0x1, PT ;  /* 0x000000010500780c */ /* 0x000fe40003f25270 */
[C---:B------:R-:W-:Y:S02]  /*3260*/  LEA R8, R12.reuse, UR9, 0x2 ;  /* 0x000000090c087c11 */ /* 0x040fe4000f8e10ff */
[----:B0-----:R-:W-:-:S13]  /*3270*/  ISETP.GE.AND P0, PT, R12, R9, PT ;  /* 0x000000090c00720c */ /* 0x001fda0003f06270 */
[----:B------:R-:W-:Y:S05]  /*3280*/  @P0 BRA `(.L_x_83) ;  /* 0x00000000002c0947 */ /* 0x000fea0003800000 */
[----:B------:R-:W0:Y:S01]  /*3290*/  LDC R16, c[0x0][0x3ac] ;  /* 0x0000eb00ff107b82 */ /* 0x000e220000000800 */
[----:B------:R-:W2:Y:S01]  /*32a0*/  LDCU UR5, c[0x0][0x3b0] ;  /* 0x00007600ff0577ac */ /* 0x000ea20008000800 */
[----:B------:R-:W-:-:S06]  /*32b0*/  IMAD R11, R9, UR20, R12 ;  /* 0x00000014090b7c24 */ /* 0x000fcc000f8e020c */
[----:B----4-:R-:W3:Y:S01]  /*32c0*/  LDC.64 R14, c[0x0][0x390] ;  /* 0x0000e400ff0e7b82 */ /* 0x010ee20000000a00 */
[----:B0-----:R-:W-:-:S04]  /*32d0*/  IMAD R16, R11, R16, UR19 ;  /* 0x000000130b107e24 */ /* 0x001fc8000f8e0210 */
[----:B--2---:R-:W-:-:S04]  /*32e0*/  IMAD R11, R16, UR5, R7 ;  /* 0x00000005100b7c24 */ /* 0x004fc8000f8e0207 */
[----:B---3--:R-:W-:Y:S02]  /*32f0*/  IMAD.WIDE R14, R11, 0x2, R14 ;  /* 0x000000020b0e7825 */ /* 0x008fe400078e020e */
[----:B------:R-:W0:Y:S04]  /*3300*/  LDS R11, [R8+0x4] ;  /* 0x00000400080b7984 */ /* 0x000e280000000800 */
[----:B------:R-:W2:Y:S02]  /*3310*/  LDG.E.U16.CONSTANT R14, desc[UR14][R14.64] ;  /* 0x0000000e0e0e7981 */ /* 0x000ea4000c1e9500 */
[----:B--2---:R-:W-:-:S05]  /*3320*/  HADD2.F32 R13, -RZ, R14.H0_H0 ;  /* 0x2000000eff0d7230 */ /* 0x004fca0000004100 */
[----:B0-----:R-:W-:-:S07]  /*3330*/  FFMA R10, R11, R13, R10 ;  /* 0x0000000d0b0a7223 */ /* 0x001fce000000000a */
.L_x_83:
[----:B------:R-:W-:Y:S05]  /*3340*/  @!P1 BRA `(.L_x_82) ;  /* 0x0000000400789947 */ /* 0x000fea0003800000 */
[----:B------:R-:W-:Y:S01]  /*3350*/  VIADD R16, R12, 0x1 ;  /* 0x000000010c107836 */ /* 0x000fe20000000000 */
[----:B------:R-:W-:-:S04]  /*3360*/  ISETP.NE.AND P1, PT, R5, 0x2, PT ;  /* 0x000000020500780c */ /* 0x000fc80003f25270 */
[----:B------:R-:W-:-:S13]  /*3370*/  ISETP.GE.AND P0, PT, R16, R9, PT ;  /* 0x000000091000720c */ /* 0x000fda0003f06270 */
        /* <DEDUP_REMOVED lines=12> */
.L_x_84:
[----:B------:R-:W-:Y:S05]  /*3440*/  @!P1 BRA `(.L_x_82) ;  /* 0x0000000400389947 */ /* 0x000fea0003800000 */
[----:B------:R-:W-:Y:S02]  /*3450*/  IADD3 R16, PT, PT, R12, 0x2, RZ ;  /* 0x000000020c107810 */ /* 0x000fe40007ffe0ff */
[----:B------:R-:W-:Y:S02]  /*3460*/  ISETP.NE.AND P1, PT, R5, 0x3, PT ;  /* 0x000000030500780c */ /* 0x000fe40003f25270 */
        /* <DEDUP_REMOVED lines=13> */
.L_x_85:
        /* <DEDUP_REMOVED lines=16> */
.L_x_86:
        /* <DEDUP_REMOVED lines=16> */
.L_x_87:
        /* <DEDUP_REMOVED lines=16> */
.L_x_88:
[----:B------:R-:W-:Y:S05]  /*3840*/  @!P1 BRA `(.L_x_82) ;  /* 0x0000000000389947 */ /* 0x000fea0003800000 */
[----:B------:R-:W-:-:S04]  /*3850*/  IADD3 R14, PT, PT, R12, 0x6, RZ ;  /* 0x000000060c0e7810 */ /* 0x000fc80007ffe0ff */
[----:B------:R-:W-:-:S13]  /*3860*/  ISETP.GE.AND P0, PT, R14, R9, PT ;  /* 0x000000090e00720c */ /* 0x000fda0003f06270 */
[----:B------:R-:W-:Y:S05]  /*3870*/  @P0 BRA `(.L_x_82) ;  /* 0x00000000002c0947 */ /* 0x000fea0003800000 */
[----:B------:R-:W0:Y:S01]  /*3880*/  LDC R16, c[0x0][0x3ac] ;  /* 0x0000eb00ff107b82 */ /* 0x000e220000000800 */
[----:B------:R-:W2:Y:S01]  /*3890*/  LDCU UR5, c[0x0][0x3b0] ;  /* 0x00007600ff0577ac */ /* 0x000ea20008000800 */
[----:B------:R-:W-:-:S06]  /*38a0*/  IMAD R9, R9, UR20, R14 ;  /* 0x0000001409097c24 */ /* 0x000fcc000f8e020e */
[----:B------:R-:W3:Y:S01]  /*38b0*/  LDC.64 R12, c[0x0][0x390] ;  /* 0x0000e400ff0c7b82 */ /* 0x000ee20000000a00 */
[----:B0-----:R-:W-:-:S04]  /*38c0*/  IMAD R14, R9, R16, UR19 ;  /* 0x00000013090e7e24 */ /* 0x001fc8000f8e0210 */
[----:B--2---:R-:W-:-:S04]  /*38d0*/  IMAD R9, R14, UR5, R7 ;  /* 0x000000050e097c24 */ /* 0x004fc8000f8e0207 */
[----:B---3--:R-:W-:Y:S02]  /*38e0*/  IMAD.WIDE R12, R9, 0x2, R12 ;  /* 0x00000002090c7825 */ /* 0x008fe400078e020c */
[----:B------:R-:W0:Y:S04]  /*38f0*/  LDS R9, [R8+0x1c] ;  /* 0x00001c0008097984 */ /* 0x000e280000000800 */
[----:B------:R-:W2:Y:S02]  /*3900*/  LDG.E.U16.CONSTANT R12, desc[UR14][R12.64] ;  /* 0x0000000e0c0c7981 */ /* 0x000ea4000c1e9500 */
[----:B--2---:R-:W-:-:S05]  /*3910*/  HADD2.F32 R11, -RZ, R12.H0_H0 ;  /* 0x2000000cff0b7230 */ /* 0x004fca0000004100 */
[----:B0-----:R-:W-:-:S07]  /*3920*/  FFMA R10, R9, R11, R10 ;  /* 0x0000000b090a7223 */ /* 0x001fce000000000a */
.L_x_82:
[C---:B------:R-:W-:Y:S01]  /*3930*/  LEA R8, R7.reuse, UR11, 0x2 ;  /* 0x0000000b07087c11 */ /* 0x040fe2000f8e10ff */
[----:B------:R-:W0:Y:S01]  /*3940*/  LDCU UR5, c[0x0][0x3b0] ;  /* 0x00007600ff0577ac */ /* 0x000e220008000800 */
[----:B------:R-:W-:-:S03]  /*3950*/  VIADD R7, R7, UR21 ;  /* 0x0000001507077c36 */ /* 0x000fc60008000000 */
[----:B------:R-:W2:Y:S01]  /*3960*/  LDS R9, [R8+0x4] ;  /* 0x0000040008097984 */ /* 0x000ea20000000800 */
[----:B0-----:R-:W-:-:S04]  /*3970*/  MOV R11, UR5 ;  /* 0x00000005000b7c02 */ /* 0x001fc80008000f00 */
[----:B------:R-:W-:Y:S01]  /*3980*/  ISETP.GE.AND P0, PT, R7, R11, PT ;  /* 0x0000000b0700720c */ /* 0x000fe20003f06270 */
[----:B--2---:R-:W-:-:S05]  /*3990*/  FADD R9, R9, R10 ;  /* 0x0000000a09097221 */ /* 0x004fca0000000000 */
[----:B------:R0:W-:Y:S07]  /*39a0*/  STS [R8+0x4], R9 ;  /* 0x0000040908007388 */ /* 0x0001ee0000000800 */
[----:B------:R-:W-:Y:S05]  /*39b0*/  @!P0 BRA `(.L_x_89) ;  /* 0xfffffff000408947 */ /* 0x000fea000383ffff */
.L_x_77:
[----:B------:R-:W-:Y:S05]  /*39c0*/  BSYNC.RECONVERGENT B0 ;  /* 0x0000000000007941 */ /* 0x000fea0003800200 */
.L_x_76:
[----:B------:R-:W5:Y:S01]  /*39d0*/  LDC R5, c[0x0][0x3a8] ;  /* 0x0000ea00ff057b82 */ /* 0x000f620000000800 */
[----:B------:R-:W-:Y:S01]  /*39e0*/  UIADD3 UR4, UPT, UPT, UR4, 0x10, URZ ;  /* 0x0000001004047890 */ /* 0x000fe2000fffe0ff */
[----:B------:R-:W-:-:S06]  /*39f0*/  IADD3 R4, PT, PT, R4, -0x10, RZ ;  /* 0xfffffff004047810 */ /* 0x000fcc0007ffe0ff */
[----:B------:R-:W-:Y:S01]  /*3a00*/  BAR.SYNC.DEFER_BLOCKING 0x0 ;  /* 0x0000000000007b1d */ /* 0x000fe20000010000 */
[----:B-----5:R-:W-:-:S13]  /*3a10*/  ISETP.LE.AND P0, PT, R5, UR4, PT ;  /* 0x0000000405007c0c */ /* 0x020fda000bf03270 */
[----:B------:R-:W-:Y:S05]  /*3a20*/  @!P0 BRA `(.L_x_90) ;  /* 0xffffffc800408947 */ /* 0x000fea000383ffff */
[----:B------:R-:W-:-:S13]  /*3a30*/  ISETP.GE.AND P0, PT, R2, R11, PT ;  /* 0x0000000b0200720c */ /* 0x000fda0003f06270 */
[----:B------:R-:W-:Y:S05]  /*3a40*/  @P0 EXIT ;  /* 0x000000000000094d */ /* 0x000fea0003800000 */
[----:B-1----:R-:W1:Y:S01]  /*3a50*/  LDC R3, c[0x0][0x3ac] ;  /* 0x0000eb00ff037b82 */ /* 0x002e620000000800 */
[----:B------:R-:W-:-:S07]  /*3a60*/  IMAD R0, R5, UR20, R0 ;  /* 0x0000001405007c24 */ /* 0x000fce000f8e0200 */
[----:B0-23--:R-:W0:Y:S01]  /*3a70*/  LDC.64 R6, c[0x0][0x398] ;  /* 0x0000e600ff067b82 */ /* 0x00de220000000a00 */
[----:B-1----:R-:W-:-:S07]  /*3a80*/  IMAD R8, R0, R3, UR19 ;  /* 0x0000001300087e24 */ /* 0x002fce000f8e0203 */
.L_x_91:
[----:B------:R-:W-:Y:S01]  /*3a90*/  LEA R0, R2, UR11, 0x2 ;  /* 0x0000000b02007c11 */ /* 0x000fe2000f8e10ff */
[-C--:B-1----:R-:W-:Y:S02]  /*3aa0*/  IMAD R5, R8, R11.reuse, R2 ;  /* 0x0000000b08057224 */ /* 0x082fe400078e0202 */
[----:B------:R-:W-:Y:S02]  /*3ab0*/  VIADD R2, R2, UR21 ;  /* 0x0000001502027c36 */ /* 0x000fe40008000000 */
[----:B0-----:R-:W-:Y:S01]  /*3ac0*/  IMAD.WIDE R4, R5, 0x2, R6 ;  /* 0x0000000205047825 */ /* 0x001fe200078e0206 */
[----:B------:R-:W0:Y:S02]  /*3ad0*/  LDS R0, [R0+0x4] ;  /* 0x0000040000007984 */ /* 0x000e240000000800 */
[----:B------:R-:W-:Y:S02]  /*3ae0*/  ISETP.GE.AND P0, PT, R2, R11, PT ;  /* 0x0000000b0200720c */ /* 0x000fe40003f06270 */
[----:B0-----:R-:W-:-:S05]  /*3af0*/  F2FP.F16.F32.PACK_AB R3, RZ, R0 ;  /* 0x00000000ff03723e */ /* 0x001fca00000000ff */
[----:B------:R1:W-:Y:S06]  /*3b00*/  STG.E.U16 desc[UR14][R4.64], R3 ;  /* 0x0000000304007986 */ /* 0x0003ec000c10150e */
[----:B------:R-:W-:Y:S05]  /*3b10*/  @!P0 BRA `(.L_x_91) ;  /* 0xfffffffc00dc8947 */ /* 0x000fea000383ffff */
[----:B------:R-:W-:Y:S05]  /*3b20*/  EXIT ;  /* 0x000000000000794d */ /* 0x000fea0003800000 */
        .weak           $__internal_0_$__cuda_sm3x_div_rn_noftz_f32_slowpath
        .type           $__internal_0_$__cuda_sm3x_div_rn_noftz_f32_slowpath,@function
        .size           $__internal_0_$__cuda_sm3x_div_rn_noftz_f32_slowpath,(.L_x_226 - $__internal_0_$__cuda_sm3x_div_rn_noftz_f32_slowpath)
$__internal_0_$__cuda_sm3x_div_rn_noftz_f32_slowpath:
[--C-:B------:R-:W-:Y:S01]  /*3b30*/  SHF.R.U32.HI R11, RZ, 0x17, R7.reuse ;  /* 0x00000017ff0b7819 */ /* 0x100fe20000011607 */
[----:B------:R-:W-:Y:S01]  /*3b40*/  IMAD.MOV.U32 R15, RZ, RZ, R7 ;  /* 0x000000ffff0f7224 */ /* 0x000fe200078e0007 */
[----:B------:R-:W-:Y:S02]  /*3b50*/  SHF.R.U32.HI R13, RZ, 0x17, R6 ;  /* 0x00000017ff0d7819 */ /* 0x000fe40000011606 */
[----:B------:R-:W-:Y:S02]  /*3b60*/  LOP3.LUT R11, R11, 0xff, RZ, 0xc0, !PT ;  /* 0x000000ff0b0b7812 */ /* 0x000fe400078ec0ff */
[----:B------:R-:W-:Y:S02]  /*3b70*/  LOP3.LUT R18, R13, 0xff, RZ, 0xc0, !PT ;  /* 0x000000ff0d127812 */ /* 0x000fe400078ec0ff */
[----:B------:R-:W-:Y:S02]  /*3b80*/  IADD3 R19, PT, PT, R11, -0x1, RZ ;  /* 0xffffffff0b137810 */ /* 0x000fe40007ffe0ff */
[----:B------:R-:W-:-:S02]  /*3b90*/  IADD3 R14, PT, PT, R18, -0x1, RZ ;  /* 0xffffffff120e7810 */ /* 0x000fc40007ffe0ff */
[----:B------:R-:W-:-:S04]  /*3ba0*/  ISETP.GT.U32.AND P0, PT, R19, 0xfd, PT ;  /* 0x000000fd1300780c */ /* 0x000fc80003f04070 */
[----:B------:R-:W-:-:S13]  /*3bb0*/  ISETP.GT.U32.OR P0, PT, R14, 0xfd, P0 ;  /* 0x000000fd0e00780c */ /* 0x000fda0000704470 */
[----:B------:R-:W-:Y:S01]  /*3bc0*/  @!P0 MOV R13, RZ ;  /* 0x000000ff000d8202 */ /* 0x000fe20000000f00 */
[----:B------:R-:W-:Y:S06]  /*3bd0*/  @!P0 BRA `(.L_x_92) ;  /* 0x00000000005c8947 */ /* 0x000fec0003800000 */
[----:B------:R-:W-:Y:S02]  /*3be0*/  FSETP.GTU.FTZ.AND P0, PT, |R6|, +INF , PT ;  /* 0x7f8000000600780b */ /* 0x000fe40003f1c200 */
[----:B------:R-:W-:-:S04]  /*3bf0*/  FSETP.GTU.FTZ.AND P1, PT, |R7|, +INF , PT ;  /* 0x7f8000000700780b */ /* 0x000fc80003f3c200 */
[----:B------:R-:W-:-:S13]  /*3c00*/  PLOP3.LUT P0, PT, P0, P1, PT, 0xf8, 0x8f ;  /* 0x00000000008f781c */ /* 0x000fda0000703f70 */
[----:B------:R-:W-:Y:S05]  /*3c10*/  @P0 BRA `(.L_x_93) ;  /* 0x0000000400440947 */ /* 0x000fea0003800000 */
[----:B------:R-:W-:-:S13]  /*3c20*/  LOP3.LUT P0, RZ, R15, 0x7fffffff, R6, 0xc8, !PT ;  /* 0x7fffffff0fff7812 */ /* 0x000fda000780c806 */
[----:B------:R-:W-:Y:S05]  /*3c30*/  @!P0 BRA `(.L_x_94) ;  /* 0x0000000400348947 */ /* 0x000fea0003800000 */
[C---:B------:R-:W-:Y:S02]  /*3c40*/  FSETP.NEU.FTZ.AND P0, PT, |R6|.reuse, +INF , PT ;  /* 0x7f8000000600780b */ /* 0x040fe40003f1d200 */
[----:B------:R-:W-:Y:S02]  /*3c50*/  FSETP.NEU.FTZ.AND P3, PT, |R7|, +INF , PT ;  /* 0x7f8000000700780b */ /* 0x000fe40003f7d200 */
[----:B------:R-:W-:-:S11]  /*3c60*/  FSETP.NEU.FTZ.AND P1, PT, |R6|, +INF , PT ;  /* 0x7f8000000600780b */ /* 0x000fd60003f3d200 */
[----:B------:R-:W-:Y:S05]  /*3c70*/  @!P3 BRA !P0, `(.L_x_94) ;  /* 0x000000040024b947 */ /* 0x000fea0004000000 */
[----:B------:R-:W-:-:S04]  /*3c80*/  LOP3.LUT P0, RZ, R6, 0x7fffffff, RZ, 0xc0, !PT ;  /* 0x7fffffff06ff7812 */ /* 0x000fc8000780c0ff */
[----:B------:R-:W-:-:S13]  /*3c90*/  PLOP3.LUT P0, PT, P3, P0, PT, 0x2f, 0xf2 ;  /* 0x0000000000f2781c */ /* 0x000fda0001f00577 */
[----:B------:R-:W-:Y:S05]  /*3ca0*/  @P0 BRA `(.L_x_95) ;  /* 0x0000000400100947 */ /* 0x000fea0003800000 */
[----:B------:R-:W-:-:S04]  /*3cb0*/  LOP3.LUT P0, RZ, R15, 0x7fffffff, RZ, 0xc0, !PT ;  /* 0x7fffffff0fff7812 */ /* 0x000fc8000780c0ff */
[----:B------:R-:W-:-:S13]  /*3cc0*/  PLOP3.LUT P0, PT, P1, P0, PT, 0x2f, 0xf2 ;  /* 0x0000000000f2781c */ /* 0x000fda0000f00577 */
[----:B------:R-:W-:Y:S05]  /*3cd0*/  @P0 BRA `(.L_x_96) ;  /* 0x0000000000f80947 */ /* 0x000fea0003800000 */
[----:B------:R-:W-:Y:S02]  /*3ce0*/  ISETP.GE.AND P0, PT, R14, RZ, PT ;  /* 0x000000ff0e00720c */ /* 0x000fe40003f06270 */
[----:B------:R-:W-:-:S11]  /*3cf0*/  ISETP.GE.AND P1, PT, R19, RZ, PT ;  /* 0x000000ff1300720c */ /* 0x000fd60003f26270 */
[----:B------:R-:W-:Y:S01]  /*3d00*/  @P0 MOV R13, RZ ;  /* 0x000000ff000d0202 */ /* 0x000fe20000000f00 */
[----:B------:R-:W-:Y:S02]  /*3d10*/  @!P0 IMAD.MOV.U32 R13, RZ, RZ, -0x40 ;  /* 0xffffffc0ff0d8424 */ /* 0x000fe400078e00ff */
[----:B------:R-:W-:Y:S01]  /*3d20*/  @!P0 FFMA R6, R6, 1.84467440737095516160e+19, RZ ;  /* 0x5f80000006068823 */ /* 0x000fe200000000ff */
[----:B------:R-:W-:Y:S02]  /*3d30*/  @!P1 FFMA R15, R7, 1.84467440737095516160e+19, RZ ;  /* 0x5f800000070f9823 */ /* 0x000fe400000000ff */
[----:B------:R-:W-:-:S07]  /*3d40*/  @!P1 IADD3 R13, PT, PT, R13, 0x40, RZ ;  /* 0x000000400d0d9810 */ /* 0x000fce0007ffe0ff */
.L_x_92:
[----:B------:R-:W-:Y:S01]  /*3d50*/  LEA R14, R11, 0xc0800000, 0x17 ;  /* 0xc08000000b0e7811 */ /* 0x000fe200078eb8ff */
[----:B------:R-:W-:-:S03]  /*3d60*/  VIADD R18, R18, 0xffffff81 ;  /* 0xffffff8112127836 */ /* 0x000fc60000000000 */
[----:B------:R-:W-:Y:S01]  /*3d70*/  IADD3 R19, PT, PT, -R14, R15, RZ ;  /* 0x0000000f0e137210 */ /* 0x000fe20007ffe1ff */
[C---:B------:R-:W-:Y:S01]  /*3d80*/  IMAD R6, R18.reuse, -0x800000, R6 ;  /* 0xff80000012067824 */ /* 0x040fe200078e0206 */
[----:B------:R-:W-:Y:S02]  /*3d90*/  IADD3 R18, PT, PT, R18, 0x7f, -R11 ;  /* 0x0000007f12127810 */ /* 0x000fe40007ffe80b */
[----:B------:R-:W0:Y:S01]  /*3da0*/  MUFU.RCP R15, R19 ;  /* 0x00000013000f7308 */ /* 0x000e220000001000 */
[----:B------:R-:W-:Y:S01]  /*3db0*/  FADD.FTZ R21, -R19, -RZ ;  /* 0x800000ff13157221 */ /* 0x000fe20000010100 */
[----:B------:R-:W-:-:S03]  /*3dc0*/  IADD3 R18, PT, PT, R18, R13, RZ ;  /* 0x0000000d12127210 */ /* 0x000fc60007ffe0ff */
[----:B0-----:R-:W-:-:S04]  /*3dd0*/  FFMA R14, R15, R21, 1 ;  /* 0x3f8000000f0e7423 */ /* 0x001fc80000000015 */
[----:B------:R-:W-:-:S04]  /*3de0*/  FFMA R15, R15, R14, R15 ;  /* 0x0000000e0f0f7223 */ /* 0x000fc8000000000f */
[----:B------:R-:W-:-:S04]  /*3df0*/  FFMA R14, R6, R15, RZ ;  /* 0x0000000f060e7223 */ /* 0x000fc800000000ff */
[----:B------:R-:W-:-:S04]  /*3e00*/  FFMA R20, R21, R14, R6 ;  /* 0x0000000e15147223 */ /* 0x000fc80000000006 */
[----:B------:R-:W-:-:S04]  /*3e10*/  FFMA R14, R15, R20, R14 ;  /* 0x000000140f0e7223 */ /* 0x000fc8000000000e */
[----:B------:R-:W-:-:S04]  /*3e20*/  FFMA R21, R21, R14, R6 ;  /* 0x0000000e15157223 */ /* 0x000fc80000000006 */
[----:B------:R-:W-:-:S05]  /*3e30*/  FFMA R6, R15, R21, R14 ;  /* 0x000000150f067223 */ /* 0x000fca000000000e */
[----:B------:R-:W-:-:S04]  /*3e40*/  SHF.R.U32.HI R11, RZ, 0x17, R6 ;  /* 0x00000017ff0b7819 */ /* 0x000fc80000011606 */
[----:B------:R-:W-:-:S04]  /*3e50*/  LOP3.LUT R11, R11, 0xff, RZ, 0xc0, !PT ;  /* 0x000000ff0b0b7812 */ /* 0x000fc800078ec0ff */
[----:B------:R-:W-:-:S05]  /*3e60*/  IADD3 R19, PT, PT, R11, R18, RZ ;  /* 0x000000120b137210 */ /* 0x000fca0007ffe0ff */
[----:B------:R-:W-:-:S05]  /*3e70*/  VIADD R11, R19, 0xffffffff ;  /* 0xffffffff130b7836 */ /* 0x000fca0000000000 */
[----:B------:R-:W-:-:S13]  /*3e80*/  ISETP.GE.U32.AND P0, PT, R11, 0xfe, PT ;  /* 0x000000fe0b00780c */ /* 0x000fda0003f06070 */
[----:B------:R-:W-:Y:S05]  /*3e90*/  @!P0 BRA `(.L_x_97) ;  /* 0x0000000000808947 */ /* 0x000fea0003800000 */
[----:B------:R-:W-:-:S13]  /*3ea0*/  ISETP.GT.AND P0, PT, R19, 0xfe, PT ;  /* 0x000000fe1300780c */ /* 0x000fda0003f04270 */
[----:B------:R-:W-:Y:S05]  /*3eb0*/  @P0 BRA `(.L_x_98) ;  /* 0x00000000006c0947 */ /* 0x000fea0003800000 */
[----:B------:R-:W-:-:S13]  /*3ec0*/  ISETP.GE.AND P0, PT, R19, 0x1, PT ;  /* 0x000000011300780c */ /* 0x000fda0003f06270 */
[----:B------:R-:W-:Y:S05]  /*3ed0*/  @P0 BRA `(.L_x_99) ;  /* 0x0000000000980947 */ /* 0x000fea0003800000 */
[----:B------:R-:W-:Y:S02]  /*3ee0*/  ISETP.GE.AND P0, PT, R19, -0x18, PT ;  /* 0xffffffe81300780c */ /* 0x000fe40003f06270 */
[----:B------:R-:W-:-:S11]  /*3ef0*/  LOP3.LUT R6, R6, 0x80000000, RZ, 0xc0, !PT ;  /* 0x8000000006067812 */ /* 0x000fd600078ec0ff */
[----:B------:R-:W-:Y:S05]  /*3f00*/  @!P0 BRA `(.L_x_99) ;  /* 0x00000000008c8947 */ /* 0x000fea0003800000 */
[-CC-:B------:R-:W-:Y:S01]  /*3f10*/  FFMA.RZ R11, R15, R21.reuse, R14.reuse ;  /* 0x000000150f0b7223 */ /* 0x180fe2000000c00e */
[C---:B------:R-:W-:Y:S02]  /*3f20*/  IADD3 R18, PT, PT, R19.reuse, 0x20, RZ ;  /* 0x0000002013127810 */ /* 0x040fe40007ffe0ff */
[----:B------:R-:W-:Y:S02]  /*3f30*/  ISETP.NE.AND P3, PT, R19, RZ, PT ;  /* 0x000000ff1300720c */ /* 0x000fe40003f65270 */
[----:B------:R-:W-:Y:S01]  /*3f40*/  LOP3.LUT R13, R11, 0x7fffff, RZ, 0xc0, !PT ;  /* 0x007fffff0b0d7812 */ /* 0x000fe200078ec0ff */
[CCC-:B------:R-:W-:Y:S01]  /*3f50*/  FFMA.RP R11, R15.reuse, R21.reuse, R14.reuse ;  /* 0x000000150f0b7223 */ /* 0x1c0fe2000000800e */
[----:B------:R-:W-:Y:S01]  /*3f60*/  FFMA.RM R14, R15, R21, R14 ;  /* 0x000000150f0e7223 */ /* 0x000fe2000000400e */
[----:B------:R-:W-:Y:S02]  /*3f70*/  ISETP.NE.AND P1, PT, R19, RZ, PT ;  /* 0x000000ff1300720c */ /* 0x000fe40003f25270 */
[----:B------:R-:W-:-:S02]  /*3f80*/  LOP3.LUT R13, R13, 0x800000, RZ, 0xfc, !PT ;  /* 0x008000000d0d7812 */ /* 0x000fc400078efcff */
[----:B------:R-:W-:Y:S02]  /*3f90*/  IADD3 R15, PT, PT, -R19, RZ, RZ ;  /* 0x000000ff130f7210 */ /* 0x000fe40007ffe1ff */
[----:B------:R-:W-:Y:S02]  /*3fa0*/  SHF.L.U32 R18, R13, R18, RZ ;  /* 0x000000120d127219 */ /* 0x000fe400000006ff */
[----:B------:R-:W-:Y:S02]  /*3fb0*/  FSETP.NEU.FTZ.AND P0, PT, R11, R14, PT ;  /* 0x0000000e0b00720b */ /* 0x000fe40003f1d000 */
[----:B------:R-:W-:Y:S02]  /*3fc0*/  SEL R14, R15, RZ, P3 ;  /* 0x000000ff0f0e7207 */ /* 0x000fe40001800000 */
[----:B------:R-:W-:Y:S02]  /*3fd0*/  ISETP.NE.AND P1, PT, R18, RZ, P1 ;  /* 0x000000ff1200720c */ /* 0x000fe40000f25270 */
[----:B------:R-:W-:-:S02]  /*3fe0*/  SHF.R.U32.HI R14, RZ, R14, R13 ;  /* 0x0000000eff0e7219 */ /* 0x000fc4000001160d */
[----:B------:R-:W-:Y:S02]  /*3ff0*/  PLOP3.LUT P0, PT, P0, P1, PT, 0xf8, 0x8f ;  /* 0x00000000008f781c */ /* 0x000fe40000703f70 */
[----:B------:R-:W-:Y:S02]  /*4000*/  SHF.R.U32.HI R18, RZ, 0x1, R14 ;  /* 0x00000001ff127819 */ /* 0x000fe4000001160e */
[----:B------:R-:W-:-:S04]  /*4010*/  SEL R11, RZ, 0x1, !P0 ;  /* 0x00000001ff0b7807 */ /* 0x000fc80004000000 */
[----:B------:R-:W-:-:S04]  /*4020*/  LOP3.LUT R11, R11, 0x1, R18, 0xf8, !PT ;  /* 0x000000010b0b7812 */ /* 0x000fc800078ef812 */
[----:B------:R-:W-:-:S05]  /*4030*/  LOP3.LUT R11, R11, R14, RZ, 0xc0, !PT ;  /* 0x0000000e0b0b7212 */ /* 0x000fca00078ec0ff */
[----:B------:R-:W-:-:S05]  /*4040*/  IMAD.IADD R11, R18, 0x1, R11 ;  /* 0x00000001120b7824 */ /* 0x000fca00078e020b */
[----:B------:R-:W-:Y:S01]  /*4050*/  LOP3.LUT R6, R11, R6, RZ, 0xfc, !PT ;  /* 0x000000060b067212 */ /* 0x000fe200078efcff */
[----:B------:R-:W-:Y:S06]  /*4060*/  BRA `(.L_x_99) ;  /* 0x0000000000347947 */ /* 0x000fec0003800000 */
.L_x_98:
[----:B------:R-:W-:-:S04]  /*4070*/  LOP3.LUT R6, R6, 0x80000000, RZ, 0xc0, !PT ;  /* 0x8000000006067812 */ /* 0x000fc800078ec0ff */
[----:B------:R-:W-:Y:S01]  /*4080*/  LOP3.LUT R6, R6, 0x7f800000, RZ, 0xfc, !PT ;  /* 0x7f80000006067812 */ /* 0x000fe200078efcff */
[----:B------:R-:W-:Y:S06]  /*4090*/  BRA `(.L_x_99) ;  /* 0x0000000000287947 */ /* 0x000fec0003800000 */
.L_x_97:
[----:B------:R-:W-:Y:S01]  /*40a0*/  LEA R6, R18, R6, 0x17 ;  /* 0x0000000612067211 */ /* 0x000fe200078eb8ff */
[----:B------:R-:W-:Y:S06]  /*40b0*/  BRA `(.L_x_99) ;  /* 0x0000000000207947 */ /* 0x000fec0003800000 */
.L_x_96:
[----:B------:R-:W-:-:S04]  /*40c0*/  LOP3.LUT R6, R15, 0x80000000, R6, 0x48, !PT ;  /* 0x800000000f067812 */ /* 0x000fc800078e4806 */
[----:B------:R-:W-:Y:S01]  /*40d0*/  LOP3.LUT R6, R6, 0x7f800000, RZ, 0xfc, !PT ;  /* 0x7f80000006067812 */ /* 0x000fe200078efcff */
[----:B------:R-:W-:Y:S06]  /*40e0*/  BRA `(.L_x_99) ;  /* 0x0000000000147947 */ /* 0x000fec0003800000 */
.L_x_95:
[----:B------:R-:W-:Y:S01]  /*40f0*/  LOP3.LUT R6, R15, 0x80000000, R6, 0x48, !PT ;  /* 0x800000000f067812 */ /* 0x000fe200078e4806 */
[----:B------:R-:W-:Y:S06]  /*4100*/  BRA `(.L_x_99) ;  /* 0x00000000000c7947 */ /* 0x000fec0003800000 */
.L_x_94:
[----:B------:R-:W0:Y:S01]  /*4110*/  MUFU.RSQ R6, -QNAN ;  /* 0xffc0000000067908 */ /* 0x000e220000001400 */
[----:B------:R-:W-:Y:S05]  /*4120*/  BRA `(.L_x_99) ;  /* 0x0000000000047947 */ /* 0x000fea0003800000 */
.L_x_93:
[----:B------:R-:W-:-:S07]  /*4130*/  FADD.FTZ R6, R6, R7 ;  /* 0x0000000706067221 */ /* 0x000fce0000010000 */
.L_x_99:
[----:B------:R-:W-:-:S04]  /*4140*/  HFMA2 R13, -RZ, RZ, 0, 0 ;  /* 0x00000000ff0d7431 */ /* 0x000fc800000001ff */
[----:B0-----:R-:W-:Y:S05]  /*4150*/  RET.REL.NODEC R12 `(_Z56optimized_scaled_dot_product_attention_shared_mem_kernelI6__halfEvPKT_S3_S3_PS1_fiiii) ;  /* 0xffffffbc0ca87950 */ /* 0x001fea0003c3ffff */
.L_x_100:
        /* <DEDUP_REMOVED lines=10> */
.L_x_226:


//--------------------- .text._Z45optimized_scaled_dot_product_attention_kernelIfEvPKT_S2_S2_PS0_fiiii --------------------------
	.section	.text._Z45optimized_scaled_dot_product_attention_kernelIfEvPKT_S2_S2_PS0_fiiii,"ax",@progbits
	.align	128
        .global         _Z45optimized_scaled_dot_product_attention_kernelIfEvPKT_S2_S2_PS0_fiiii
        .type           _Z45optimized_scaled_dot_product_attention_kernelIfEvPKT_S2_S2_PS0_fiiii,@function
        .size           _Z45optimized_scaled_dot_product_attention_kernelIfEvPKT_S2_S2_PS0_fiiii,(.L_x_230 - _Z45optimized_scaled_dot_product_attention_kernelIfEvPKT_S2_S2_PS0_fiiii)
        .other          _Z45optimized_scaled_dot_product_attention_kernelIfEvPKT_S2_S2_PS0_fiiii,@"STO_CUDA_ENTRY STV_DEFAULT"
_Z45optimized_scaled_dot_product_attention_kernelIfEvPKT_S2_S2_PS0_fiiii:
.text._Z45optimized_scaled_dot_product_attention_kernelIfEvPKT_S2_S2_PS0_fiiii:
[----:B------:R-:W0:Y:S01]  /*0000*/  LDC R1, c[0x0][0x37c] ;  /* 0x0000df00ff017b82 */ /* 0x000e220000000800 */
[----:B------:R-:W1:Y:S07]  /*0010*/  S2R R3, SR_TID.X ;  /* 0x0000000000037919 */ /* 0x000e6e0000002100 */
[----:B------:R-:W1:Y:S01]  /*0020*/  S2UR UR4, SR_CTAID.Z ;  /* 0x00000000000479c3 */ /* 0x000e620000002700 */
[----:B------:R-:W2:Y:S01]  /*0030*/  LDCU UR5, c[0x0][0x3a8] ;  /* 0x00007500ff0577ac */ /* 0x000ea20008000800 */
[----:B0-----:R-:W-:-:S06]  /*0040*/  VIADD R1, R1, 0xffffee00 ;  /* 0xffffee0001017836 */ /* 0x001fcc0000000000 */
        /* <DEDUP_REMOVED lines=15> */
.L_x_103:
[C---:B0-----:R-:W-:Y:S01]  /*0140*/  LEA R4, R3.reuse, R1, 0x2 ;  /* 0x0000000103047211 */ /* 0x041fe200078e10ff */
[----:B------:R-:W-:-:S04]  /*0150*/  VIADD R3, R3, 0x10 ;  /* 0x0000001003037836 */ /* 0x000fc80000000000 */
[----:B------:R0:W-:Y:S01]  /*0160*/  STL.128 [R4], RZ ;  /* 0x000000ff04007387 */ /* 0x0001e20000100c00 */
[----:B------:R-:W-:-:S03]  /*0170*/  ISETP.NE.AND P2, PT, R3, R2, PT ;  /* 0x000000020300720c */ /* 0x000fc60003f45270 */
[----:B------:R0:W-:Y:S04]  /*0180*/  STL.128 [R4+0x10], RZ ;  /* 0x000010ff04007387 */ /* 0x0001e80000100c00 */
[----:B------:R0:W-:Y:S04]  /*0190*/  STL.128 [R4+0x20], RZ ;  /* 0x000020ff04007387 */ /* 0x0001e80000100c00 */
[----:B------:R0:W-:Y:S02]  /*01a0*/  STL.128 [R4+0x30], RZ ;  /* 0x000030ff04007387 */ /* 0x0001e40000100c00 */
[----:B------:R-:W-:Y:S05]  /*01b0*/  @P2 BRA `(.L_x_103) ;  /* 0xfffffffc00e02947 */ /* 0x000fea000383ffff */
.L_x_102:
[----:B------:R-:W-:Y:S05]  /*01c0*/  @!P1 BRA `(.L_x_101) ;  /* 0x0000000000809947 */ /* 0x000fea0003800000 */
[----:B------:R-:W-:Y:S02]  /*01d0*/  ISETP.GE.U32.AND P1, PT, R5, 0x8, PT ;  /* 0x000000080500780c */ /* 0x000fe40003f26070 */
[----:B0-----:R-:W-:-:S04]  /*01e0*/  LOP3.LUT R4, R21, 0x7, RZ, 0xc0, !PT ;  /* 0x0000000715047812 */ /* 0x001fc800078ec0ff */
[----:B------:R-:W-:-:S07]  /*01f0*/  ISETP.NE.AND P2, PT, R4, RZ, PT ;  /* 0x000000ff0400720c */ /* 0x000fce0003f45270 */
[----:B------:R-:W-:Y:S06]  /*0200*/  @!P1 BRA `(.L_x_104) ;  /* 0x0000000000289947 */ /* 0x000fec0003800000 */
[C---:B------:R-:W-:Y:S01]  /*0210*/  LEA R3, R2.reuse, R1, 0x2 ;  /* 0x0000000102037211 */ /* 0x040fe200078e10ff */
[----:B------:R-:W-:-:S04]  /*0220*/  VIADD R2, R2, 0x8 ;  /* 0x0000000802027836 */ /* 0x000fc80000000000 */
        /* <DEDUP_REMOVED lines=8> */
.L_x_104:
        /* <DEDUP_REMOVED lines=12> */
.L_x_105:
[C---:B-1----:R-:W-:Y:S01]  /*0370*/  LEA R4, R2.reuse, R1, 0x2 ;  /* 0x0000000102047211 */ /* 0x042fe200078e10ff */
[----:B------:R-:W-:Y:S01]  /*0380*/  UIADD3 UR4, UPT, UPT, UR4, 0x1, URZ ;  /* 0x0000000104047890 */ /* 0x000fe2000fffe0ff */
[----:B------:R-:W-:-:S03]  /*0390*/  VIADD R2, R2, 0x1 ;  /* 0x0000000102027836 */ /* 0x000fc60000000000 */
[----:B------:R2:W-:Y:S02]  /*03a0*/  STL [R4], RZ ;  /* 0x000000ff04007387 */ /* 0x0005e40000100800 */
[----:B------:R-:W-:-:S13]  /*03b0*/  ISETP.NE.AND P1, PT, R3, UR4, PT ;  /* 0x0000000403007c0c */ /* 0x000fda000bf25270 */
[----:B--2---:R-:W-:Y:S05]  /*03c0*/  @P1 BRA `(.L_x_105) ;  /* 0xfffffffc00e81947 */ /* 0x004fea000383ffff */
.L_x_101:
[----:B------:R-:W-:Y:S05]  /*03d0*/  @!P0 EXIT ;  /* 0x000000000000894d */ /* 0x000fea0003800000 */
[----:B0-----:R-:W0:Y:S01]  /*03e0*/  S2R R3, SR_CTAID.X ;  /* 0x0000000000037919 */ /* 0x001e220000002500 */
[----:B------:R-:W2:Y:S01]  /*03f0*/  LDC R5, c[0x0][0x3ac] ;  /* 0x0000eb00ff057b82 */ /* 0x000ea20000000800 */
[----:B------:R-:W1:Y:S01]  /*0400*/  LDCU UR4, c[0x0][0x3b0] ;  /* 0x00007600ff0477ac */ /* 0x000e620008000800 */
[----:B------:R-:W-:Y:S02]  /*0410*/  MOV R6, 0xff800000 ;  /* 0xff80000000067802 */ /* 0x000fe40000000f00 */
[----:B------:R-:W-:Y:S01]  /*0420*/  IADD3 R2, PT, PT, R1, 0x1000, RZ ;  /* 0x0000100001027810 */ /* 0x000fe20007ffe0ff */
[----:B------:R-:W3:Y:S01]  /*0430*/  LDCU.64 UR8, c[0x0][0x358] ;  /* 0x00006b00ff0877ac */ /* 0x000ee20008000a00 */
[----:B-1----:R-:W-:Y:S02]  /*0440*/  IMAD.U32 R4, RZ, RZ, UR4 ;  /* 0x00000004ff047e24 */ /* 0x002fe4000f8e00ff */
[----:B0-----:R-:W-:-:S04]  /*0450*/  IMAD R0, R3, UR5, R0 ;  /* 0x0000000503007c24 */ /* 0x001fc8000f8e0200 */
[----:B--2---:R-:W-:-:S04]  /*0460*/  IMAD R0, R0, R5, UR6 ;  /* 0x0000000600007e24 */ /* 0x004fc8000f8e0205 */
[----:B------:R-:W-:Y:S01]  /*0470*/  IMAD R7, R0, R21, RZ ;  /* 0x0000001500077224 */ /* 0x000fe200078e02ff */
[----:B------:R-:W-:Y:S01]  /*0480*/  VIMNMX R21, PT, PT, R21, 0x80, PT ;  /* 0x0000008015157848 */ /* 0x000fe20003fe0100 */
[----:B---3--:R-:W-:-:S07]  /*0490*/  IMAD.MOV.U32 R0, RZ, RZ, RZ ;  /* 0x000000ffff007224 */ /* 0x008fce00078e00ff */
.L_x_119:
[----:B0-----:R-:W0:Y:S02]  /*04a0*/  LDCU UR4, c[0x0][0x3b0] ;  /* 0x00007600ff0477ac */ /* 0x001e240008000800 */
[----:B0-----:R-:W-:Y:S02]  /*04b0*/  ISETP.GE.AND P1, PT, R0, UR4, PT ;  /* 0x0000000400007c0c */ /* 0x001fe4000bf26270 */
[----:B------:R-:W-:-:S04]  /*04c0*/  VIMNMX R5, PT, PT, R4, UR4, PT ;  /* 0x0000000404057c48 */ /* 0x000fc8000bfe0100 */
[----:B------:R-:W-:-:S04]  /*04d0*/  VIMNMX R23, PT, PT, R5, 0x80, PT ;  /* 0x0000008005177848 */ /* 0x000fc80003fe0100 */
[----:B------:R-:W-:-:S03]  /*04e0*/  VIMNMX R23, PT, PT, R23, 0x1, !PT ;  /* 0x0000000117177848 */ /* 0x000fc60007fe0100 */
[----:B-1234-:R-:W-:Y:S05]  /*04f0*/  @P1 BRA `(.L_x_106) ;  /* 0x00000004008c1947 */ /* 0x01efea0003800000 */
[----:B------:R-:W-:Y:S01]  /*0500*/  ISETP.GE.AND P0, PT, R5, 0x4, PT ;  /* 0x000000040500780c */ /* 0x000fe20003f06270 */
[----:B------:R-:W-:Y:S01]  /*0510*/  IMAD.MOV.U32 R27, RZ, RZ, RZ ;  /* 0x000000ffff1b7224 */ /* 0x000fe200078e00ff */
[----:B------:R-:W-:Y:S02]  /*0520*/  IADD3 R22, PT, PT, R7, R0, RZ ;  /* 0x0000000007167210 */ /* 0x000fe40007ffe0ff */
[----:B------:R-:W-:-:S09]  /*0530*/  LOP3.LUT R20, R23, 0x3, RZ, 0xc0, !PT ;  /* 0x0000000317147812 */ /* 0x000fd200078ec0ff */
[----:B------:R-:W-:Y:S05]  /*0540*/  @!P0 BRA `(.L_x_107) ;  /* 0x00000004003c8947 */ /* 0x000fea0003800000 */
[----:B------:R-:W-:Y:S01]  /*0550*/  LOP3.LUT R27, R23, 0xfc, RZ, 0xc0, !PT ;  /* 0x000000fc171b7812 */ /* 0x000fe200078ec0ff */
[----:B------:R-:W-:Y:S01]  /*0560*/  IMAD.MOV.U32 R25, RZ, RZ, R22 ;  /* 0x000000ffff197224 */ /* 0x000fe200078e0016 */
[----:B------:R-:W-:Y:S02]  /*0570*/  MOV R24, R2 ;  /* 0x0000000200187202 */ /* 0x000fe40000000f00 */
[----:B------:R-:W-:-:S04]  /*0580*/  IADD3 R26, PT, PT, -R27, RZ, RZ ;  /* 0x000000ff1b1a7210 */ /* 0x000fc80007ffe1ff */
[----:B------:R-:W-:-:S13]  /*0590*/  ISETP.GE.AND P0, PT, R26, RZ, PT ;  /* 0x000000ff1a00720c */ /* 0x000fda0003f06270 */
[----:B------:R-:W-:Y:S05]  /*05a0*/  @P0 BRA `(.L_x_108) ;  /* 0x0000000000f40947 */ /* 0x000fea0003800000 */
[----:B------:R-:W-:Y:S01]  /*05b0*/  IMAD.MOV R8, RZ, RZ, -R26 ;  /* 0x000000ffff087224 */ /* 0x000fe200078e0a1a */
[----:B------:R-:W-:-:S04]  /*05c0*/  PLOP3.LUT P0, PT, PT, PT, PT, 0x80, 0x8 ;  /* 0x000000000008781c */ /* 0x000fc80003f0f070 */
[----:B------:R-:W-:-:S13]  /*05d0*/  ISETP.GT.AND P2, PT, R8, 0xc, PT ;  /* 0x0000000c0800780c */ /* 0x000fda0003f44270 */
[----:B------:R-:W-:Y:S05]  /*05e0*/  @!P2 BRA `(.L_x_109) ;  /* 0x000000000088a947 */ /* 0x000fea0003800000 */
[----:B------:R-:W-:-:S13]  /*05f0*/  PLOP3.LUT P0, PT, PT, PT, PT, 0x8, 0x80 ;  /* 0x000000000080781c */ /* 0x000fda0003f0e170 */
.L_x_110:
[----:B------:R-:W0:Y:S02]  /*0600*/  LDC.64 R28, c[0x0][0x380] ;  /* 0x0000e000ff1c7b82 */ /* 0x000e240000000a00 */
[----:B0-----:R-:W-:-:S05]  /*0610*/  IMAD.WIDE R8, R25, 0x4, R28 ;  /* 0x0000000419087825 */ /* 0x001fca00078e021c */
[----:B------:R-:W2:Y:S04]  /*0620*/  LDG.E.CONSTANT R12, desc[UR8][R8.64] ;  /* 0x00000008080c7981 */ /* 0x000ea8000c1e9900 */
[----:B------:R-:W2:Y:S04]  /*0630*/  LDG.E.CONSTANT R13, desc[UR8][R8.64+0x4] ;  /* 0x00000408080d7981 */ /* 0x000ea8000c1e9900 */
[----:B------:R-:W2:Y:S04]  /*0640*/  LDG.E.CONSTANT R14, desc[UR8][R8.64+0x8] ;  /* 0x00000808080e7981 */ /* 0x000ea8000c1e9900 */
[----:B------:R-:W2:Y:S01]  /*0650*/  LDG.E.CONSTANT R15, desc[UR8][R8.64+0xc] ;  /* 0x00000c08080f7981 */ /* 0x000ea2000c1e9900 */
[----:B------:R-:W-:-:S05]  /*0660*/  IADD3 R11, PT, PT, R25, 0x4, RZ ;  /* 0x00000004190b7810 */ /* 0x000fca0007ffe0ff */
[----:B------:R-:W-:-:S05]  /*0670*/  IMAD.WIDE R10, R11, 0x4, R28 ;  /* 0x000000040b0a7825 */ /* 0x000fca00078e021c */
[----:B------:R-:W3:Y:S04]  /*0680*/  LDG.E.CONSTANT R16, desc[UR8][R10.64] ;  /* 0x000000080a107981 */ /* 0x000ee8000c1e9900 */
[----:B------:R-:W3:Y:S04]  /*0690*/  LDG.E.CONSTANT R17, desc[UR8][R10.64+0x4] ;  /* 0x000004080a117981 */ /* 0x000ee8000c1e9900 */
[----:B------:R-:W3:Y:S04]  /*06a0*/  LDG.E.CONSTANT R18, desc[UR8][R10.64+0x8] ;  /* 0x000008080a127981 */ /* 0x000ee8000c1e9900 */
[----:B------:R-:W3:Y:S04]  /*06b0*/  LDG.E.CONSTANT R19, desc[UR8][R10.64+0xc] ;  /* 0x00000c080a137981 */ /* 0x000ee8000c1e9900 */
[----:B--2---:R0:W-:Y:S02]  /*06c0*/  STL.128 [R24], R12 ;  /* 0x0000000c18007387 */ /* 0x0041e40000100c00 */
[C---:B0-----:R-:W-:Y:S01]  /*06d0*/  VIADD R13, R25.reuse, 0x8 ;  /* 0x00000008190d7836 */ /* 0x041fe20000000000 */
[----:B------:R-:W-:-:S03]  /*06e0*/  IADD3 R15, PT, PT, R25, 0xc, RZ ;  /* 0x0000000c190f7810 */ /* 0x000fc60007ffe0ff */
[----:B------:R-:W-:-:S04]  /*06f0*/  IMAD.WIDE R12, R13, 0x4, R28 ;  /* 0x000000040d0c7825 */ /* 0x000fc800078e021c */
[----:B------:R-:W-:Y:S01]  /*0700*/  IMAD.WIDE R28, R15, 0x4, R28 ;  /* 0x000000040f1c7825 */ /* 0x000fe200078e021c */
[----:B------:R-:W2:Y:S04]  /*0710*/  LDG.E.CONSTANT R8, desc[UR8][R12.64] ;  /* 0x000000080c087981 */ /* 0x000ea8000c1e9900 */
[----:B------:R-:W2:Y:S04]  /*0720*/  LDG.E.CONSTANT R9, desc[UR8][R12.64+0x4] ;  /* 0x000004080c097981 */ /* 0x000ea8000c1e9900 */
[----:B------:R-:W2:Y:S04]  /*0730*/  LDG.E.CONSTANT R10, desc[UR8][R12.64+0x8] ;  /* 0x000008080c0a7981 */ /* 0x000ea8000c1e9900 */
[----:B------:R-:W2:Y:S04]  /*0740*/  LDG.E.CONSTANT R11, desc[UR8][R12.64+0xc] ;  /* 0x00000c080c0b7981 */ /* 0x000ea8000c1e9900 */
[----:B------:R-:W4:Y:S04]  /*0750*/  LDG.E.CONSTANT R14, desc[UR8][R28.64+0x8] ;  /* 0x000008081c0e7981 */ /* 0x000f28000c1e9900 */
[----:B------:R-:W4:Y:S04]  /*0760*/  LDG.E.CONSTANT R15, desc[UR8][R28.64+0xc] ;  /* 0x00000c081c0f7981 */ /* 0x000f28000c1e9900 */
[----:B------:R-:W4:Y:S04]  /*0770*/  LDG.E.CONSTANT R12, desc[UR8][R28.64] ;  /* 0x000000081c0c7981 */ /* 0x000f28000c1e9900 */
[----:B------:R-:W4:Y:S01]  /*0780*/  LDG.E.CONSTANT R13, desc[UR8][R28.64+0x4] ;  /* 0x000004081c0d7981 */ /* 0x000f22000c1e9900 */
[----:B------:R-:W-:-:S05]  /*0790*/  VIADD R26, R26, 0x10 ;  /* 0x000000101a1a7836 */ /* 0x000fca0000000000 */
[----:B------:R-:W-:Y:S01]  /*07a0*/  ISETP.GE.AND P2, PT, R26, -0xc, PT ;  /* 0xfffffff41a00780c */ /* 0x000fe20003f46270 */
[----:B---3--:R-:W-:Y:S01]  /*07b0*/  STL.128 [R24+0x10], R16 ;  /* 0x0000101018007387 */ /* 0x008fe20000100c00 */
[----:B------:R-:W-:-:S03]  /*07c0*/  IADD3 R25, PT, PT, R25, 0x10, RZ ;  /* 0x0000001019197810 */ /* 0x000fc60007ffe0ff */
[----:B--2---:R-:W-:Y:S04]  /*07d0*/  STL.128 [R24+0x20], R8 ;  /* 0x0000200818007387 */ /* 0x004fe80000100c00 */
[----:B----4-:R0:W-:Y:S02]  /*07e0*/  STL.128 [R24+0x30], R12 ;  /* 0x0000300c18007387 */ /* 0x0101e40000100c00 */
[----:B0-----:R-:W-:Y:S02]  /*07f0*/  VIADD R24, R24, 0x40 ;  /* 0x0000004018187836 */ /* 0x001fe40000000000 */
[----:B------:R-:W-:Y:S05]  /*0800*/  @!P2 BRA `(.L_x_110) ;  /* 0xfffffffc007ca947 */ /* 0x000fea000383ffff */
.L_x_109:
[----:B------:R-:W-:-:S04]  /*0810*/  IADD3 R8, PT, PT, -R26, RZ, RZ ;  /* 0x000000ff1a087210 */ /* 0x000fc80007ffe1ff */
[----:B------:R-:W-:-:S13]  /*0820*/  ISETP.GT.AND P2, PT, R8, 0x4, PT ;  /* 0x000000040800780c */ /* 0x000fda0003f44270 */
[----:B------:R-:W-:Y:S05]  /*0830*/  @!P2 BRA `(.L_x_111) ;  /* 0x000000000048a947 */ /* 0x000fea0003800000 */
[----:B------:R-:W0:Y:S01]  /*0840*/  LDC.64 R16, c[0x0][0x380] ;  /* 0x0000e000ff107b82 */ /* 0x000e220000000a00 */
[C---:B------:R-:W-:Y:S02]  /*0850*/  VIADD R9, R25.reuse, 0x4 ;  /* 0x0000000419097836 */ /* 0x040fe40000000000 */
[----:B0-----:R-:W-:-:S04]  /*0860*/  IMAD.WIDE R18, R25, 0x4, R16 ;  /* 0x0000000419127825 */ /* 0x001fc800078e0210 */
[----:B------:R-:W-:Y:S01]  /*0870*/  IMAD.WIDE R16, R9, 0x4, R16 ;  /* 0x0000000409107825 */ /* 0x000fe200078e0210 */
[----:B------:R-:W2:Y:S04]  /*0880*/  LDG.E.CONSTANT R8, desc[UR8][R18.64] ;  /* 0x0000000812087981 */ /* 0x000ea8000c1e9900 */
[----:B------:R-:W2:Y:S04]  /*0890*/  LDG.E.CONSTANT R9, desc[UR8][R18.64+0x4] ;  /* 0x0000040812097981 */ /* 0x000ea8000c1e9900 */
[----:B------:R-:W2:Y:S04]  /*08a0*/  LDG.E.CONSTANT R10, desc[UR8][R18.64+0x8] ;  /* 0x00000808120a7981 */ /* 0x000ea8000c1e9900 */
[----:B------:R-:W2:Y:S04]  /*08b0*/  LDG.E.CONSTANT R11, desc[UR8][R18.64+0xc] ;  /* 0x00000c08120b7981 */ /* 0x000ea8000c1e9900 */
[----:B------:R-:W3:Y:S04]  /*08c0*/  LDG.E.CONSTANT R12, desc[UR8][R16.64] ;  /* 0x00000008100c7981 */ /* 0x000ee8000c1e9900 */
[----:B------:R-:W3:Y:S04]  /*08d0*/  LDG.E.CONSTANT R13, desc[UR8][R16.64+0x4] ;  /* 0x00000408100d7981 */ /* 0x000ee8000c1e9900 */
[----:B------:R-:W3:Y:S04]  /*08e0*/  LDG.E.CONSTANT R14, desc[UR8][R16.64+0x8] ;  /* 0x00000808100e7981 */ /* 0x000ee8000c1e9900 */
[----:B------:R-:W3:Y:S01]  /*08f0*/  LDG.E.CONSTANT R15, desc[UR8][R16.64+0xc] ;  /* 0x00000c08100f7981 */ /* 0x000ee2000c1e9900 */
[----:B------:R-:W-:Y:S01]  /*0900*/  PLOP3.LUT P0, PT, PT, PT, PT, 0x8, 0x80 ;  /* 0x000000000080781c */ /* 0x000fe20003f0e170 */
[----:B------:R-:W-:Y:S01]  /*0910*/  VIADD R25, R25, 0x8 ;  /* 0x0000000819197836 */ /* 0x000fe20000000000 */
[----:B------:R-:W-:Y:S01]  /*0920*/  IADD3 R26, PT, PT, R26, 0x8, RZ ;  /* 0x000000081a1a7810 */ /* 0x000fe20007ffe0ff */
[----:B--2---:R-:W-:Y:S04]  /*0930*/  STL.128 [R24], R8 ;  /* 0x0000000818007387 */ /* 0x004fe80000100c00 */
[----:B---3--:R0:W-:Y:S02]  /*0940*/  STL.128 [R24+0x10], R12 ;  /* 0x0000100c18007387 */ /* 0x0081e40000100c00 */
[----:B0-----:R-:W-:-:S07]  /*0950*/  IADD3 R24, PT, PT, R24, 0x20, RZ ;  /* 0x0000002018187810 */ /* 0x001fce0007ffe0ff */
.L_x_111:
[----:B------:R-:W-:-:S13]  /*0960*/  ISETP.EQ.AND P2, PT, R26, RZ, PT ;  /* 0x000000ff1a00720c */ /* 0x000fda0003f42270 */
[----:B------:R-:W-:Y:S05]  /*0970*/  @!P0 BRA P2, `(.L_x_107) ;  /* 0x0000000000308947 */ /* 0x000fea0001000000 */
.L_x_108:
[----:B------:R-:W0:Y:S02]  /*0980*/  LDC.64 R12, c[0x0][0x380] ;  /* 0x0000e000ff0c7b82 */ /* 0x000e240000000a00 */
[----:B0-----:R-:W-:-:S05]  /*0990*/  IMAD.WIDE R12, R25, 0x4, R12 ;  /* 0x00000004190c7825 */ /* 0x001fca00078e020c */
[----:B------:R-:W2:Y:S04]  /*09a0*/  LDG.E.CONSTANT R8, desc[UR8][R12.64] ;  /* 0x000000080c087981 */ /* 0x000ea8000c1e9900 */
[----:B------:R-:W2:Y:S04]  /*09b0*/  LDG.E.CONSTANT R9, desc[UR8][R12.64+0x4] ;  /* 0x000004080c097981 */ /* 0x000ea8000c1e9900 */
[----:B------:R-:W2:Y:S04]  /*09c0*/  LDG.E.CONSTANT R10, desc[UR8][R12.64+0x8] ;  /* 0x000008080c0a7981 */ /* 0x000ea8000c1e9900 */
[----:B------:R-:W2:Y:S01]  /*09d0*/  LDG.E.CONSTANT R11, desc[UR8][R12.64+0xc] ;  /* 0x00000c080c0b7981 */ /* 0x000ea2000c1e9900 */
[----:B------:R-:W-:Y:S01]  /*09e0*/  VIADD R26, R26, 0x4 ;  /* 0x000000041a1a7836 */ /* 0x000fe20000000000 */
[----:B------:R-:W-:-:S04]  /*09f0*/  IADD3 R25, PT, PT, R25, 0x4, RZ ;  /* 0x0000000419197810 */ /* 0x000fc80007ffe0ff */
[----:B------:R-:W-:Y:S01]  /*0a00*/  ISETP.NE.AND P0, PT, R26, RZ, PT ;  /* 0x000000ff1a00720c */ /* 0x000fe20003f05270 */
[----:B--2---:R0:W-:Y:S02]  /*0a10*/  STL.128 [R24], R8 ;  /* 0x0000000818007387 */ /* 0x0041e40000100c00 */
[----:B0-----:R-:W-:-:S10]  /*0a20*/  VIADD R24, R24, 0x10 ;  /* 0x0000001018187836 */ /* 0x001fd40000000000 */
[----:B------:R-:W-:Y:S05]  /*0a30*/  @P0 BRA `(.L_x_108) ;  /* 0xfffffffc00d00947 */ /* 0x000fea000383ffff */
.L_x_107:
[----:B------:R-:W-:-:S13]  /*0a40*/  ISETP.NE.AND P0, PT, R20, RZ, PT ;  /* 0x000000ff1400720c */ /* 0x000fda0003f05270 */
[----:B------:R-:W-:Y:S05]  /*0a50*/  @!P0 BRA `(.L_x_106) ;  /* 0x0000000000348947 */ /* 0x000fea0003800000 */
[----:B------:R-:W0:Y:S01]  /*0a60*/  LDC.64 R8, c[0x0][0x380] ;  /* 0x0000e000ff087b82 */ /* 0x000e220000000a00 */
[----:B------:R-:W-:-:S05]  /*0a70*/  IADD3 R11, PT, PT, R22, R27, RZ ;  /* 0x0000001b160b7210 */ /* 0x000fca0007ffe0ff */
[----:B0-----:R-:W-:-:S05]  /*0a80*/  IMAD.WIDE R8, R11, 0x4, R8 ;  /* 0x000000040b087825 */ /* 0x001fca00078e0208 */
[----:B------:R-:W2:Y:S01]  /*0a90*/  LDG.E.CONSTANT R10, desc[UR8][R8.64] ;  /* 0x00000008080a7981 */ /* 0x000ea2000c1e9900 */
[----:B------:R-:W-:Y:S01]  /*0aa0*/  IMAD R27, R27, 0x4, R2 ;  /* 0x000000041b1b7824 */ /* 0x000fe200078e0202 */
[----:B------:R-:W-:-:S04]  /*0ab0*/  ISETP.NE.AND P0, PT, R20, 0x1, PT ;  /* 0x000000011400780c */ /* 0x000fc80003f05270 */
[----:B--2---:R0:W-:Y:S09]  /*0ac0*/  STL [R27], R10 ;  /* 0x0000000a1b007387 */ /* 0x0041f20000100800 */
[----:B------:R-:W-:Y:S05]  /*0ad0*/  @!P0 BRA `(.L_x_106) ;  /* 0x0000000000148947 */ /* 0x000fea0003800000 */
[----:B------:R-:W-:Y:S01]  /*0ae0*/  ISETP.NE.AND P0, PT, R20, 0x2, PT ;  /* 0x000000021400780c */ /* 0x000fe20003f05270 */
[----:B0-----:R-:W2:-:S12]  /*0af0*/  LDG.E.CONSTANT R10, desc[UR8][R8.64+0x4] ;  /* 0x00000408080a7981 */ /* 0x001e98000c1e9900 */
[----:B------:R-:W3:Y:S04]  /*0b00*/  @P0 LDG.E.CONSTANT R12, desc[UR8][R8.64+0x8] ;  /* 0x00000808080c0981 */ /* 0x000ee8000c1e9900 */
[----:B--2---:R1:W-:Y:S04]  /*0b10*/  STL [R27+0x4], R10 ;  /* 0x0000040a1b007387 */ /* 0x0043e80000100800 */
[----:B---3--:R1:W-:Y:S02]  /*0b20*/  @P0 STL [R27+0x8], R12 ;  /* 0x0000080c1b000387 */ /* 0x0083e40000100800 */
.L_x_106:
[C---:B------:R-:W-:Y:S01]  /*0b30*/  LOP3.LUT R18, R23.reuse, 0x7, RZ, 0xc0, !PT ;  /* 0x0000000717127812 */ /* 0x040fe200078ec0ff */
[----:B------:R-:W-:Y:S01]  /*0b40*/  UMOV UR4, URZ ;  /* 0x000000ff00047c82 */ /* 0x000fe20008000000 */
[----:B------:R-:W-:-:S07]  /*0b50*/  LOP3.LUT R23, R23, 0xf8, RZ, 0xc0, !PT ;  /* 0x000000f817177812 */ /* 0x000fce00078ec0ff */
.L_x_118:
[----:B------:R-:W-:Y:S01]  /*0b60*/  HFMA2 R15, -RZ, RZ, 0, 0 ;  /* 0x00000000ff0f7431 */ /* 0x000fe200000001ff */
[----:B01234-:R-:W-:Y:S06]  /*0b70*/  @P1 BRA `(.L_x_112) ;  /* 0x00000004001c1947 */ /* 0x01ffec0003800000 */
[----:B------:R-:W2:Y:S01]  /*0b80*/  LDC.64 R8, c[0x0][0x3a8] ;  /* 0x0000ea00ff087b82 */ /* 0x000ea20000000a00 */
[----:B------:R-:W3:Y:S01]  /*0b90*/  LDCU UR5, c[0x0][0x3b0] ;  /* 0x00007600ff0577ac */ /* 0x000ee20008000800 */
[----:B------:R-:W-:Y:S01]  /*0ba0*/  ISETP.GE.AND P0, PT, R5, 0x8, PT ;  /* 0x000000080500780c */ /* 0x000fe20003f06270 */
[----:B------:R-:W-:Y:S02]  /*0bb0*/  IMAD.MOV.U32 R15, RZ, RZ, RZ ;  /* 0x000000ffff0f7224 */ /* 0x000fe400078e00ff */
[----:B--2---:R-:W-:-:S04]  /*0bc0*/  IMAD R8, R3, R8, UR4 ;  /* 0x0000000403087e24 */ /* 0x004fc8000f8e0208 */
[----:B------:R-:W-:Y:S01]  /*0bd0*/  IMAD R19, R8, R9, UR6 ;  /* 0x0000000608137e24 */ /* 0x000fe2000f8e0209 */
[----:B------:R-:W-:-:S03]  /*0be0*/  MOV R8, RZ ;  /* 0x000000ff00087202 */ /* 0x000fc60000000f00 */
[----:B---3--:R-:W-:Y:S02]  /*0bf0*/  IMAD R19, R19, UR5, R0 ;  /* 0x0000000513137c24 */ /* 0x008fe4000f8e0200 */
[----:B------:R-:W-:Y:S05]  /*0c00*/  @!P0 BRA `(.L_x_113) ;  /* 0x0000000000708947 */ /* 0x000fea0003800000 */
[----:B------:R-:W-:Y:S01]  /*0c10*/  IMAD.MOV.U32 R15, RZ, RZ, RZ ;  /* 0x000000ffff0f7224 */ /* 0x000fe200078e00ff */
[----:B------:R-:W-:-:S07]  /*0c20*/  MOV R20, RZ ;  /* 0x000000ff00147202 */ /* 0x000fce0000000f00 */
.L_x_114:
[----:B------:R-:W2:Y:S01]  /*0c30*/  LDC.64 R16, c[0x0][0x388] ;  /* 0x0000e200ff107b82 */ /* 0x000ea20000000a00 */
[----:B------:R-:W-:Y:S01]  /*0c40*/  IMAD.IADD R9, R19, 0x1, R20 ;  /* 0x0000000113097824 */ /* 0x000fe200078e0214 */
[----:B-1----:R-:W-:-:S03]  /*0c50*/  LEA R12, R20, R2, 0x2 ;  /* 0x00000002140c7211 */ /* 0x002fc600078e10ff */
[----:B--2---:R-:W-:Y:S02]  /*0c60*/  IMAD.WIDE R16, R9, 0x4, R16 ;  /* 0x0000000409107825 */ /* 0x004fe400078e0210 */
[----:B0-----:R-:W2:Y:S04]  /*0c70*/  LDL.128 R8, [R12] ;  /* 0x000000000c087983 */ /* 0x001ea80000100c00 */
[----:B------:R-:W2:Y:S04]  /*0c80*/  LDG.E.CONSTANT R13, desc[UR8][R16.64] ;  /* 0x00000008100d7981 */ /* 0x000ea8000c1e9900 */
[----:B------:R-:W3:Y:S04]  /*0c90*/  LDG.E.CONSTANT R22, desc[UR8][R16.64+0x4] ;  /* 0x0000040810167981 */ /* 0x000ee8000c1e9900 */
[----:B------:R-:W4:Y:S04]  /*0ca0*/  LDG.E.CONSTANT R25, desc[UR8][R16.64+0x8] ;  /* 0x0000080810197981 */ /* 0x000f28000c1e9900 */
[----:B------:R-:W5:Y:S04]  /*0cb0*/  LDG.E.CONSTANT R27, desc[UR8][R16.64+0x10] ;  /* 0x00001008101b7981 */ /* 0x000f68000c1e9900 */
[----:B------:R-:W5:Y:S01]  /*0cc0*/  LDG.E.CONSTANT R24, desc[UR8][R16.64+0x1c] ;  /* 0x00001c0810187981 */ /* 0x000f62000c1e9900 */
[----:B--2---:R-:W-:-:S03]  /*0cd0*/  FFMA R14, R8, R13, R15 ;  /* 0x0000000d080e7223 */ /* 0x004fc6000000000f */
[----:B------:R-:W2:Y:S01]  /*0ce0*/  LDG.E.CONSTANT R8, desc[UR8][R16.64+0xc] ;  /* 0x00000c0810087981 */ /* 0x000ea2000c1e9900 */
[----:B---3--:R-:W-:-:S03]  /*0cf0*/  FFMA R29, R9, R22, R14 ;  /* 0x00000016091d7223 */ /* 0x008fc6000000000e */
[----:B------:R-:W5:Y:S04]  /*0d00*/  LDL.128 R12, [R12+0x10] ;  /* 0x000010000c0c7983 */ /* 0x000f680000100c00 */
[----:B------:R-:W3:Y:S04]  /*0d10*/  LDG.E.CONSTANT R22, desc[UR8][R16.64+0x14] ;  /* 0x0000140810167981 */ /* 0x000ee8000c1e9900 */
[----:B------:R-:W3:Y:S01]  /*0d20*/  LDG.E.CONSTANT R9, desc[UR8][R16.64+0x18] ;  /* 0x0000180810097981 */ /* 0x000ee2000c1e9900 */
[----:B----4-:R-:W-:Y:S01]  /*0d30*/  FFMA R10, R10, R25, R29 ;  /* 0x000000190a0a7223 */ /* 0x010fe2000000001d */
[----:B------:R-:W-:-:S05]  /*0d40*/  VIADD R20, R20, 0x8 ;  /* 0x0000000814147836 */ /* 0x000fca0000000000 */
[----:B------:R-:W-:Y:S01]  /*0d50*/  ISETP.NE.AND P0, PT, R20, R23, PT ;  /* 0x000000171400720c */ /* 0x000fe20003f05270 */
[----:B--2---:R-:W-:-:S04]  /*0d60*/  FFMA R11, R11, R8, R10 ;  /* 0x000000080b0b7223 */ /* 0x004fc8000000000a */
[----:B-----5:R-:W-:-:S04]  /*0d70*/  FFMA R8, R12, R27, R11 ;  /* 0x0000001b0c087223 */ /* 0x020fc8000000000b */
[----:B---3--:R-:W-:-:S04]  /*0d80*/  FFMA R13, R13, R22, R8 ;  /* 0x000000160d0d7223 */ /* 0x008fc80000000008 */
[----:B------:R-:W-:-:S04]  /*0d90*/  FFMA R14, R14, R9, R13 ;  /* 0x000000090e0e7223 */ /* 0x000fc8000000000d */
[----:B------:R-:W-:Y:S01]  /*0da0*/  FFMA R15, R15, R24, R14 ;  /* 0x000000180f0f7223 */ /* 0x000fe2000000000e */
[----:B------:R-:W-:Y:S06]  /*0db0*/  @P0 BRA `(.L_x_114) ;  /* 0xfffffffc009c0947 */ /* 0x000fec000383ffff */
[----:B------:R-:W-:-:S07]  /*0dc0*/  MOV R8, R23 ;  /* 0x0000001700087202 */ /* 0x000fce0000000f00 */
.L_x_113:
[----:B------:R-:W-:-:S13]  /*0dd0*/  ISETP.NE.AND P0, PT, R18, RZ, PT ;  /* 0x000000ff1200720c */ /* 0x000fda0003f05270 */
[----:B------:R-:W-:Y:S05]  /*0de0*/  @!P0 BRA `(.L_x_112) ;  /* 0x0000000000808947 */ /* 0x000fea0003800000 */
[----:B-1----:R-:W1:Y:S01]  /*0df0*/  LDC.64 R12, c[0x0][0x388] ;  /* 0x0000e200ff0c7b82 */ /* 0x002e620000000a00 */
[----:B------:R-:W-:Y:S01]  /*0e00*/  IMAD.IADD R19, R19, 0x1, R8 ;  /* 0x0000000113137824 */ /* 0x000fe200078e0208 */
[----:B------:R-:W-:-:S05]  /*0e10*/  LEA R14, R8, R2, 0x2 ;  /* 0x00000002080e7211 */ /* 0x000fca00078e10ff */
[----:B0-----:R-:W2:Y:S01]  /*0e20*/  LDL.128 R8, [R14] ;  /* 0x000000000e087983 */ /* 0x001ea20000100c00 */
[----:B-1----:R-:W-:-:S05]  /*0e30*/  IMAD.WIDE R12, R19, 0x4, R12 ;  /* 0x00000004130c7825 */ /* 0x002fca00078e020c */
[----:B------:R-:W2:Y:S01]  /*0e40*/  LDG.E.CONSTANT R16, desc[UR8][R12.64] ;  /* 0x000000080c107981 */ /* 0x000ea2000c1e9900 */
[----:B------:R-:W-:Y:S01]  /*0e50*/  ISETP.NE.AND P0, PT, R18, 0x1, PT ;  /* 0x000000011200780c */ /* 0x000fe20003f05270 */
[----:B--2---:R-:W-:-:S12]  /*0e60*/  FFMA R15, R8, R16, R15 ;  /* 0x00000010080f7223 */ /* 0x004fd8000000000f */
[----:B------:R-:W-:Y:S05]  /*0e70*/  @!P0 BRA `(.L_x_112) ;  /* 0x00000000005c8947 */ /* 0x000fea0003800000 */
        /* <DEDUP_REMOVED lines=12> */
[----:B------:R-:W2:Y:S04]  /*0f40*/  LDG.E.CONSTANT R10, desc[UR8][R12.64+0x10] ;  /* 0x000010080c0a7981 */ /* 0x000ea8000c1e9900 */
[----:B------:R-:W2:Y:S01]  /*0f50*/  LDL.64 R8, [R14+0x10] ;  /* 0x000010000e087983 */ /* 0x000ea20000100a00 */
[----:B------:R-:W-:Y:S01]  /*0f60*/  ISETP.NE.AND P0, PT, R18, 0x5, PT ;  /* 0x000000051200780c */ /* 0x000fe20003f05270 */
[----:B--2---:R-:W-:-:S12]  /*0f70*/  FFMA R15, R8, R10, R15 ;  /* 0x0000000a080f7223 */ /* 0x004fd8000000000f */
[----:B------:R-:W-:Y:S05]  /*0f80*/  @!P0 BRA `(.L_x_112) ;  /* 0x0000000000188947 */ /* 0x000fea0003800000 */
[----:B------:R-:W-:Y:S01]  /*0f90*/  ISETP.NE.AND P0, PT, R18, 0x6, PT ;  /* 0x000000061200780c */ /* 0x000fe20003f05270 */
[----:B------:R-:W2:Y:S04]  /*0fa0*/  LDG.E.CONSTANT R8, desc[UR8][R12.64+0x14] ;  /* 0x000014080c087981 */ /* 0x000ea8000c1e9900 */
[----:B------:R-:W3:Y:S08]  /*0fb0*/  LDL R14, [R14+0x18] ;  /* 0x000018000e0e7983 */ /* 0x000ef00000100800 */
[----:B------:R-:W3:Y:S01]  /*0fc0*/  @P0 LDG.E.CONSTANT R10, desc[UR8][R12.64+0x18] ;  /* 0x000018080c0a0981 */ /* 0x000ee2000c1e9900 */
[----:B--2---:R-:W-:-:S04]  /*0fd0*/  FFMA R15, R8, R9, R15 ;  /* 0x00000009080f7223 */ /* 0x004fc8000000000f */
[----:B---3--:R-:W-:-:S07]  /*0fe0*/  @P0 FFMA R15, R10, R14, R15 ;  /* 0x0000000e0a0f0223 */ /* 0x008fce000000000f */
.L_x_112:
[----:B------:R-:W2:Y:S01]  /*0ff0*/  LDCU UR5, c[0x0][0x3a0] ;  /* 0x00007400ff0577ac */ /* 0x000ea20008000800 */
[----:B------:R-:W-:Y:S01]  /*1000*/  IMAD.MOV.U32 R9, RZ, RZ, 0x3bbb989d ;  /* 0x3bbb989dff097424 */ /* 0x000fe200078e00ff */
        /* <DEDUP_REMOVED lines=22> */
.L_x_117:
[----:B0-----:R-:W-:-:S04]  /*1170*/  VIADD R14, R0, UR5 ;  /* 0x00000005000e7c36 */ /* 0x001fc80008000000 */
[----:B-1----:R-:W-:Y:S01]  /*1180*/  IMAD R11, R13, UR7, R14 ;  /* 0x000000070d0b7c24 */ /* 0x002fe2000f8e020e */
[----:B------:R-:W-:-:S03]  /*1190*/  LEA R14, R14, R1, 0x2 ;  /* 0x000000010e0e7211 */ /* 0x000fc600078e10ff */
[----:B0-----:R-:W-:Y:S02]  /*11a0*/  IMAD.WIDE R10, R11, 0x4, R8 ;  /* 0x000000040b0a7825 */ /* 0x001fe400078e0208 */
[----:B------:R-:W2:Y:S04]  /*11b0*/  LDL R20, [R14+0x4] ;  /* 0x000004000e147983 */ /* 0x000ea80000100800 */
[----:B------:R-:W2:Y:S04]  /*11c0*/  LDG.E.CONSTANT R17, desc[UR8][R10.64+0x4] ;  /* 0x000004080a117981 */ /* 0x000ea8000c1e9900 */
[----:B------:R-:W3:Y:S04]  /*11d0*/  LDL R16, [R14] ;  /* 0x000000000e107983 */ /* 0x000ee80000100800 */
[----:B------:R-:W4:Y:S04]  /*11e0*/  LDL R22, [R14+0x8] ;  /* 0x000008000e167983 */ /* 0x000f280000100800 */
[----:B------:R-:W3:Y:S04]  /*11f0*/  LDG.E.CONSTANT R15, desc[UR8][R10.64] ;  /* 0x000000080a0f7981 */ /* 0x000ee8000c1e9900 */
[----:B------:R-:W4:Y:S04]  /*1200*/  LDG.E.CONSTANT R19, desc[UR8][R10.64+0x8] ;  /* 0x000008080a137981 */ /* 0x000f28000c1e9900 */
[----:B------:R-:W5:Y:S04]  /*1210*/  LDG.E.CONSTANT R27, desc[UR8][R10.64+0xc] ;  /* 0x00000c080a1b7981 */ /* 0x000f68000c1e9900 */
[----:B------:R-:W5:Y:S04]  /*1220*/  LDG.E.CONSTANT R25, desc[UR8][R10.64+0x14] ;  /* 0x000014080a197981 */ /* 0x000f68000c1e9900 */
[----:B------:R-:W5:Y:S04]  /*1230*/  LDG.E.CONSTANT R29, desc[UR8][R10.64+0x1c] ;  /* 0x00001c080a1d7981 */ /* 0x000f68000c1e9900 */
[----:B------:R-:W5:Y:S04]  /*1240*/  LDL R24, [R14+0xc] ;  /* 0x00000c000e187983 */ /* 0x000f680000100800 */
[----:B------:R-:W5:Y:S04]  /*1250*/  LDL R26, [R14+0x10] ;  /* 0x000010000e1a7983 */ /* 0x000f680000100800 */
[----:B------:R-:W5:Y:S01]  /*1260*/  LDL R28, [R14+0x14] ;  /* 0x000014000e1c7983 */ /* 0x000f620000100800 */
[----:B--2---:R-:W-:-:S03]  /*1270*/  FFMA R20, R17, R12, R20 ;  /* 0x0000000c11147223 */ /* 0x004fc60000000014 */
[----:B------:R-:W2:Y:S04]  /*1280*/  LDG.E.CONSTANT R17, desc[UR8][R10.64+0x10] ;  /* 0x000010080a117981 */ /* 0x000ea8000c1e9900 */
[----:B------:R0:W-:Y:S01]  /*1290*/  STL [R14+0x4], R20 ;  /* 0x000004140e007387 */ /* 0x0001e20000100800 */
[----:B---3--:R-:W-:-:S03]  /*12a0*/  FFMA R15, R15, R12, R16 ;  /* 0x0000000c0f0f7223 */ /* 0x008fc60000000010 */
[----:B------:R-:W3:Y:S01]  /*12b0*/  LDL R16, [R14+0x1c] ;  /* 0x00001c000e107983 */ /* 0x000ee20000100800 */
[----:B----4-:R-:W-:-:S03]  /*12c0*/  FFMA R22, R19, R12, R22 ;  /* 0x0000000c13167223 */ /* 0x010fc60000000016 */
[----:B------:R-:W4:Y:S04]  /*12d0*/  LDG.E.CONSTANT R19, desc[UR8][R10.64+0x18] ;  /* 0x000018080a137981 */ /* 0x000f28000c1e9900 */
[----:B0-----:R-:W4:Y:S01]  /*12e0*/  LDL R20, [R14+0x18] ;  /* 0x000018000e147983 */ /* 0x001f220000100800 */
[----:B------:R-:W-:-:S03]  /*12f0*/  UIADD3 UR5, UPT, UPT, UR5, 0x8, URZ ;  /* 0x0000000805057890 */ /* 0x000fc6000fffe0ff */
[----:B------:R0:W-:Y:S01]  /*1300*/  STL [R14], R15 ;  /* 0x0000000f0e007387 */ /* 0x0001e20000100800 */
[----:B-----5:R-:W-:-:S03]  /*1310*/  FFMA R27, R27, R12, R24 ;  /* 0x0000000c1b1b7223 */ /* 0x020fc60000000018 */
[----:B------:R0:W-:Y:S01]  /*1320*/  STL [R14+0x8], R22 ;  /* 0x000008160e007387 */ /* 0x0001e20000100800 */
[----:B------:R-:W-:-:S03]  /*1330*/  FFMA R25, R25, R12, R28 ;  /* 0x0000000c19197223 */ /* 0x000fc6000000001c */
[----:B------:R0:W-:Y:S04]  /*1340*/  STL [R14+0xc], R27 ;  /* 0x00000c1b0e007387 */ /* 0x0001e80000100800 */
[----:B------:R0:W-:Y:S01]  /*1350*/  STL [R14+0x14], R25 ;  /* 0x000014190e007387 */ /* 0x0001e20000100800 */
[----:B------:R-:W-:Y:S01]  /*1360*/  ISETP.NE.AND P0, PT, R23, UR5, PT ;  /* 0x0000000517007c0c */ /* 0x000fe2000bf05270 */
[----:B--2---:R-:W-:-:S05]  /*1370*/  FFMA R17, R17, R12, R26 ;  /* 0x0000000c11117223 */ /* 0x004fca000000001a */
[----:B------:R0:W-:Y:S01]  /*1380*/  STL [R14+0x10], R17 ;  /* 0x000010110e007387 */ /* 0x0001e20000100800 */
[-C--:B---3--:R-:W-:Y:S01]  /*1390*/  FFMA R29, R29, R12.reuse, R16 ;  /* 0x0000000c1d1d7223 */ /* 0x088fe20000000010 */
[----:B----4-:R-:W-:-:S04]  /*13a0*/  FFMA R19, R19, R12, R20 ;  /* 0x0000000c13137223 */ /* 0x010fc80000000014 */
[----:B------:R0:W-:Y:S04]  /*13b0*/  STL [R14+0x1c], R29 ;  /* 0x00001c1d0e007387 */ /* 0x0001e80000100800 */
[----:B------:R0:W-:Y:S01]  /*13c0*/  STL [R14+0x18], R19 ;  /* 0x000018130e007387 */ /* 0x0001e20000100800 */
[----:B------:R-:W-:Y:S05]  /*13d0*/  @P0 BRA `(.L_x_117) ;  /* 0xfffffffc00640947 */ /* 0x000fea000383ffff */
[----:B0-----:R-:W-:-:S07]  /*13e0*/  IMAD.MOV.U32 R15, RZ, RZ, R23 ;  /* 0x000000ffff0f7224 */ /* 0x001fce00078e0017 */
.L_x_116:
[----:B------:R-:W-:-:S13]  /*13f0*/  ISETP.NE.AND P0, PT, R18, RZ, PT ;  /* 0x000000ff1200720c */ /* 0x000fda0003f05270 */
[----:B------:R-:W-:Y:S05]  /*1400*/  @!P0 BRA `(.L_x_115) ;  /* 0x0000000000bc8947 */ /* 0x000fea0003800000 */
[----:B------:R-:W0:Y:S01]  /*1410*/  LDC.64 R10, c[0x0][0x390] ;  /* 0x0000e400ff0a7b82 */ /* 0x000e220000000a00 */
[----:B------:R-:W1:Y:S01]  /*1420*/  LDCU UR5, c[0x0][0x3b0] ;  /* 0x00007600ff0577ac */ /* 0x000e620008000800 */
[----:B------:R-:W-:-:S05]  /*1430*/  IADD3 R8, PT, PT, R15, R0, RZ ;  /* 0x000000000f087210 */ /* 0x000fca0007ffe0ff */
[----:B-1----:R-:W-:Y:S02]  /*1440*/  IMAD R13, R13, UR5, R8 ;  /* 0x000000050d0d7c24 */ /* 0x002fe4000f8e0208 */
[----:B------:R-:W-:Y:S02]  /*1450*/  IMAD R8, R8, 0x4, R1 ;  /* 0x0000000408087824 */ /* 0x000fe400078e0201 */
[----:B0-----:R-:W-:-:S03]  /*1460*/  IMAD.WIDE R10, R13, 0x4, R10 ;  /* 0x000000040d0a7825 */ /* 0x001fc600078e020a */
[----:B------:R-:W2:Y:S04]  /*1470*/  LDL R14, [R8] ;  /* 0x00000000080e7983 */ /* 0x000ea80000100800 */
[----:B------:R-:W2:Y:S01]  /*1480*/  LDG.E.CONSTANT R9, desc[UR8][R10.64] ;  /* 0x000000080a097981 */ /* 0x000ea2000c1e9900 */
[----:B------:R-:W-:Y:S01]  /*1490*/  ISETP.NE.AND P0, PT, R18, 0x1, PT ;  /* 0x000000011200780c */ /* 0x000fe20003f05270 */
[----:B--2---:R-:W-:-:S05]  /*14a0*/  FFMA R9, R9, R12, R14 ;  /* 0x0000000c09097223 */ /* 0x004fca000000000e */
[----:B------:R0:W-:Y:S07]  /*14b0*/  STL [R8], R9 ;  /* 0x0000000908007387 */ /* 0x0001ee0000100800 */
[----:B------:R-:W-:Y:S05]  /*14c0*/  @!P0 BRA `(.L_x_115) ;  /* 0x00000000008c8947 */ /* 0x000fea0003800000 */
[----:B0-----:R-:W-:Y:S01]  /*14d0*/  IADD3 R8, PT, PT, R15, R0, RZ ;  /* 0x000000000f087210 */ /* 0x001fe20007ffe0ff */
[----:B------:R-:W2:Y:S04]  /*14e0*/  LDG.E.CONSTANT R9, desc[UR8][R10.64+0x4] ;  /* 0x000004080a097981 */ /* 0x000ea8000c1e9900 */
[----:B------:R-:W-:-:S05]  /*14f0*/  IMAD.U32 R8, R8, 0x4, R1 ;  /* 0x0000000408087824 */ /* 0x000fca00078e0001 */
[----:B------:R-:W2:Y:S01]  /*1500*/  LDL R14, [R8+0x4] ;  /* 0x00000400080e7983 */ /* 0x000ea20000100800 */
[----:B------:R-:W-:Y:S01]  /*1510*/  ISETP.NE.AND P0, PT, R18, 0x2, PT ;  /* 0x000000021200780c */ /* 0x000fe20003f05270 */
[----:B--2---:R-:W-:-:S05]  /*1520*/  FFMA R9, R9, R12, R14 ;  /* 0x0000000c09097223 */ /* 0x004fca000000000e */
[----:B------:R1:W-:Y:S07]  /*1530*/  STL [R8+0x4], R9 ;  /* 0x0000040908007387 */ /* 0x0003ee0000100800 */
[----:B------:R-:W-:Y:S05]  /*1540*/  @!P0 BRA `(.L_x_115) ;  /* 0x00000000006c8947 */ /* 0x000fea0003800000 */
[----:B-1----:R-:W2:Y:S04]  /*1550*/  LDG.E.CONSTANT R9, desc[UR8][R10.64+0x8] ;  /* 0x000008080a097981 */ /* 0x002ea8000c1e9900 */
[----:B------:R-:W2:Y:S01]  /*1560*/  LDL R14, [R8+0x8] ;  /* 0x00000800080e7983 */ /* 0x000ea20000100800 */
[----:B------:R-:W-:Y:S01]  /*1570*/  ISETP.NE.AND P0, PT, R18, 0x3, PT ;  /* 0x000000031200780c */ /* 0x000fe20003f05270 */
[----:B--2---:R-:W-:-:S05]  /*1580*/  FFMA R9, R9, R12, R14 ;  /* 0x0000000c09097223 */ /* 0x004fca000000000e */
[----:B------:R2:W-:Y:S07]  /*1590*/  STL [R8+0x8], R9 ;  /* 0x0000080908007387 */ /* 0x0005ee0000100800 */
[----:B------:R-:W-:Y:S05]  /*15a0*/  @!P0 BRA `(.L_x_115) ;  /* 0x0000000000548947 */ /* 0x000fea0003800000 */
[----:B--2---:R-:W2:Y:S04]  /*15b0*/  LDG.E.CONSTANT R9, desc[UR8][R10.64+0xc] ;  /* 0x00000c080a097981 */ /* 0x004ea8000c1e9900 */
[----:B------:R-:W2:Y:S01]  /*15c0*/  LDL R14, [R8+0xc] ;  /* 0x00000c00080e7983 */ /* 0x000ea20000100800 */
[----:B------:R-:W-:Y:S01]  /*15d0*/  ISETP.NE.AND P0, PT, R18, 0x4, PT ;  /* 0x000000041200780c */ /* 0x000fe20003f05270 */
[----:B--2---:R-:W-:-:S05]  /*15e0*/  FFMA R9, R9, R12, R14 ;  /* 0x0000000c09097223 */ /* 0x004fca000000000e */
[----:B------:R3:W-:Y:S07]  /*15f0*/  STL [R8+0xc], R9 ;  /* 0x00000c0908007387 */ /* 0x0007ee0000100800 */
[----:B------:R-:W-:Y:S05]  /*1600*/  @!P0 BRA `(.L_x_115) ;  /* 0x00000000003c8947 */ /* 0x000fea0003800000 */
[----:B---3--:R-:W2:Y:S04]  /*1610*/  LDG.E.CONSTANT R9, desc[UR8][R10.64+0x10] ;  /* 0x000010080a097981 */ /* 0x008ea8000c1e9900 */
[----:B------:R-:W2:Y:S01]  /*1620*/  LDL R14, [R8+0x10] ;  /* 0x00001000080e7983 */ /* 0x000ea20000100800 */
[----:B------:R-:W-:Y:S01]  /*1630*/  ISETP.NE.AND P0, PT, R18, 0x5, PT ;  /* 0x000000051200780c */ /* 0x000fe20003f05270 */
[----:B--2---:R-:W-:-:S05]  /*1640*/  FFMA R9, R9, R12, R14 ;  /* 0x0000000c09097223 */ /* 0x004fca000000000e */
[----:B------:R4:W-:Y:S07]  /*1650*/  STL [R8+0x10], R9 ;  /* 0x0000100908007387 */ /* 0x0009ee0000100800 */
[----:B------:R-:W-:Y:S05]  /*1660*/  @!P0 BRA `(.L_x_115) ;  /* 0x0000000000248947 */ /* 0x000fea0003800000 */
[----:B------:R-:W-:Y:S01]  /*1670*/  ISETP.NE.AND P0, PT, R18, 0x6, PT ;  /* 0x000000061200780c */ /* 0x000fe20003f05270 */
[----:B----4-:R-:W2:Y:S04]  /*1680*/  LDG.E.CONSTANT R9, desc[UR8][R10.64+0x14] ;  /* 0x000014080a097981 */ /* 0x010ea8000c1e9900 */
[----:B------:R-:W2:Y:S08]  /*1690*/  LDL R14, [R8+0x14] ;  /* 0x00001400080e7983 */ /* 0x000eb00000100800 */
[----:B------:R-:W3:Y:S04]  /*16a0*/  @P0 LDG.E.CONSTANT R13, desc[UR8][R10.64+0x18] ;  /* 0x000018080a0d0981 */ /* 0x000ee8000c1e9900 */
[----:B------:R-:W3:Y:S01]  /*16b0*/  @P0 LDL R16, [R8+0x18] ;  /* 0x0000180008100983 */ /* 0x000ee20000100800 */
[----:B--2---:R-:W-:-:S05]  /*16c0*/  FFMA R9, R9, R12, R14 ;  /* 0x0000000c09097223 */ /* 0x004fca000000000e */
[----:B------:R0:W-:Y:S01]  /*16d0*/  STL [R8+0x14], R9 ;  /* 0x0000140908007387 */ /* 0x0001e20000100800 */
[----:B---3--:R-:W-:-:S05]  /*16e0*/  @P0 FFMA R13, R13, R12, R16 ;  /* 0x0000000c0d0d0223 */ /* 0x008fca0000000010 */
[----:B------:R0:W-:Y:S02]  /*16f0*/  @P0 STL [R8+0x18], R13 ;  /* 0x0000180d08000387 */ /* 0x0001e40000100800 */
.L_x_115:
[----:B------:R-:W5:Y:S01]  /*1700*/  LDCU UR5, c[0x0][0x3a8] ;  /* 0x00007500ff0577ac */ /* 0x000f620008000800 */
[----:B------:R-:W-:-:S04]  /*1710*/  UIADD3 UR4, UPT, UPT, UR4, 0x1, URZ ;  /* 0x0000000104047890 */ /* 0x000fc8000fffe0ff */
[----:B-----5:R-:W-:-:S09]  /*1720*/  UISETP.NE.AND UP0, UPT, UR4, UR5, UPT ;  /* 0x000000050400728c */ /* 0x020fd2000bf05270 */
[----:B------:R-:W-:Y:S05]  /*1730*/  BRA.U UP0, `(.L_x_118) ;  /* 0xfffffff500087547 */ /* 0x000fea000b83ffff */
[----:B------:R-:W5:Y:S01]  /*1740*/  LDC R5, c[0x0][0x3b0] ;  /* 0x0000ec00ff057b82 */ /* 0x000f620000000800 */
[----:B------:R-:W-:Y:S01]  /*1750*/  IADD3 R0, PT, PT, R21, R0, RZ ;  /* 0x0000000015007210 */ /* 0x000fe20007ffe0ff */
[----:B------:R-:W-:-:S03]  /*1760*/  IMAD.IADD R4, R4, 0x1, -R21 ;  /* 0x0000000104047824 */ /* 0x000fc600078e0a15 */
[----:B-----5:R-:W-:-:S13]  /*1770*/  ISETP.GE.AND P0, PT, R0, R5, PT ;  /* 0x000000050000720c */ /* 0x020fda0003f06270 */
[----:B------:R-:W-:Y:S05]  /*1780*/  @!P0 BRA `(.L_x_119) ;  /* 0xffffffec00448947 */ /* 0x000fea000383ffff */
[C---:B------:R-:W-:Y:S02]  /*1790*/  ISETP.GE.U32.AND P0, PT, R5.reuse, 0x10, PT ;  /* 0x000000100500780c */ /* 0x040fe40003f06070 */
[----:B------:R-:W-:Y:S02]  /*17a0*/  LOP3.LUT R24, R5, 0xf, RZ, 0xc0, !PT ;  /* 0x0000000f05187812 */ /* 0x000fe400078ec0ff */
[----:B------:R-:W-:Y:S02]  /*17b0*/  MOV R0, RZ ;  /* 0x000000ff00007202 */ /* 0x000fe40000000f00 */
[----:B------:R-:W-:-:S07]  /*17c0*/  ISETP.NE.AND P1, PT, R24, RZ, PT ;  /* 0x000000ff1800720c */ /* 0x000fce0003f25270 */
[----:B------:R-:W-:Y:S06]  /*17d0*/  @!P0 BRA `(.L_x_120) ;  /* 0x00000000008c8947 */ /* 0x000fec0003800000 */
[----:B------:R-:W5:Y:S01]  /*17e0*/  LDCU.64 UR4, c[0x0][0x398] ;  /* 0x00007300ff0477ac */ /* 0x000f620008000a00 */
[----:B------:R-:W-:Y:S01]  /*17f0*/  LOP3.LUT R0, R5, 0x7ffffff0, RZ, 0xc0, !PT ;  /* 0x7ffffff005007812 */ /* 0x000fe200078ec0ff */
[----:B------:R-:W-:Y:S01]  /*1800*/  VIADD R6, R1, 0x20 ;  /* 0x0000002001067836 */ /* 0x000fe20000000000 */
[----:B------:R-:W-:-:S03]  /*1810*/  MOV R25, R7 ;  /* 0x0000000700197202 */ /* 0x000fc60000000f00 */
[----:B------:R-:W-:Y:S01]  /*1820*/  IMAD.MOV R4, RZ, RZ, -R0 ;  /* 0x000000ffff047224 */ /* 0x000fe200078e0a00 */
[----:B-----5:R-:W-:-:S04]  /*1830*/  UIADD3 UR4, UP0, UPT, UR4, 0x20, URZ ;  /* 0x0000002004047890 */ /* 0x020fc8000ff1e0ff */
[----:B------:R-:W-:-:S12]  /*1840*/  UIADD3.X UR5, UPT, UPT, URZ, UR5, URZ, UP0, !UPT ;  /* 0x00000005ff057290 */ /* 0x000fd800087fe4ff */
.L_x_121:
[----:B01234-:R-:W2:Y:S04]  /*1850*/  LDL.128 R8, [R6+-0x20] ;  /* 0xffffe00006087983 */ /* 0x01fea80000100c00 */
[----:B------:R-:W3:Y:S04]  /*1860*/  LDL.128 R12, [R6+-0x10] ;  /* 0xfffff000060c7983 */ /* 0x000ee80000100c00 */
[----:B------:R-:W4:Y:S04]  /*1870*/  LDL.128 R16, [R6] ;  /* 0x0000000006107983 */ /* 0x000f280000100c00 */
[----:B------:R0:W5:Y:S01]  /*1880*/  LDL.128 R20, [R6+0x10] ;  /* 0x0000100006147983 */ /* 0x0001620000100c00 */
[----:B------:R-:W-:Y:S01]  /*1890*/  IADD3 R4, PT, PT, R4, 0x10, RZ ;  /* 0x0000001004047810 */ /* 0x000fe20007ffe0ff */
[----:B------:R-:W-:Y:S01]  /*18a0*/  IMAD.U32 R3, RZ, RZ, UR5 ;  /* 0x00000005ff037e24 */ /* 0x000fe2000f8e00ff */
[----:B------:R-:W-:-:S02]  /*18b0*/  MOV R2, UR4 ;  /* 0x0000000400027c02 */ /* 0x000fc40008000f00 */
[----:B------:R-:W-:-:S03]  /*18c0*/  ISETP.NE.AND P0, PT, R4, RZ, PT ;  /* 0x000000ff0400720c */ /* 0x000fc60003f05270 */
[C---:B------:R-:W-:Y:S01]  /*18d0*/  IMAD.WIDE R2, R25.reuse, 0x4, R2 ;  /* 0x0000000419027825 */ /* 0x040fe200078e0202 */
[----:B------:R-:W-:-:S03]  /*18e0*/  IADD3 R25, PT, PT, R25, 0x10, RZ ;  /* 0x0000001019197810 */ /* 0x000fc60007ffe0ff */
[----:B0-----:R-:W-:Y:S01]  /*18f0*/  VIADD R6, R6, 0x40 ;  /* 0x0000004006067836 */ /* 0x001fe20000000000 */
[----:B--2---:R0:W-:Y:S04]  /*1900*/  STG.E desc[UR8][R2.64+-0x20], R8 ;  /* 0xffffe00802007986 */ /* 0x0041e8000c101908 */
[----:B------:R0:W-:Y:S04]  /*1910*/  STG.E desc[UR8][R2.64+-0x1c], R9 ;  /* 0xffffe40902007986 */ /* 0x0001e8000c101908 */
[----:B------:R0:W-:Y:S04]  /*1920*/  STG.E desc[UR8][R2.64+-0x18], R10 ;  /* 0xffffe80a02007986 */ /* 0x0001e8000c101908 */
[----:B------:R0:W-:Y:S04]  /*1930*/  STG.E desc[UR8][R2.64+-0x14], R11 ;  /* 0xffffec0b02007986 */ /* 0x0001e8000c101908 */
[----:B---3--:R0:W-:Y:S04]  /*1940*/  STG.E desc[UR8][R2.64+-0x10], R12 ;  /* 0xfffff00c02007986 */ /* 0x0081e8000c101908 */
[----:B------:R0:W-:Y:S04]  /*1950*/  STG.E desc[UR8][R2.64+-0xc], R13 ;  /* 0xfffff40d02007986 */ /* 0x0001e8000c101908 */
[----:B------:R0:W-:Y:S04]  /*1960*/  STG.E desc[UR8][R2.64+-0x8], R14 ;  /* 0xfffff80e02007986 */ /* 0x0001e8000c101908 */
[----:B------:R0:W-:Y:S04]  /*1970*/  STG.E desc[UR8][R2.64+-0x4], R15 ;  /* 0xfffffc0f02007986 */ /* 0x0001e8000c101908 */
[----:B----4-:R0:W-:Y:S04]  /*1980*/  STG.E desc[UR8][R2.64], R16 ;  /* 0x0000001002007986 */ /* 0x0101e8000c101908 */
[----:B------:R0:W-:Y:S04]  /*1990*/  STG.E desc[UR8][R2.64+0x4], R17 ;  /* 0x0000041102007986 */ /* 0x0001e8000c101908 */
[----:B------:R0:W-:Y:S04]  /*19a0*/  STG.E desc[UR8][R2.64+0x8], R18 ;  /* 0x0000081202007986 */ /* 0x0001e8000c101908 */
[----:B------:R0:W-:Y:S04]  /*19b0*/  STG.E desc[UR8][R2.64+0xc], R19 ;  /* 0x00000c1302007986 */ /* 0x0001e8000c101908 */
[----:B-----5:R0:W-:Y:S04]  /*19c0*/  STG.E desc[UR8][R2.64+0x10], R20 ;  /* 0x0000101402007986 */ /* 0x0201e8000c101908 */
[----:B------:R0:W-:Y:S04]  /*19d0*/  STG.E desc[UR8][R2.64+0x14], R21 ;  /* 0x0000141502007986 */ /* 0x0001e8000c101908 */
[----:B------:R0:W-:Y:S04]  /*19e0*/  STG.E desc[UR8][R2.64+0x18], R22 ;  /* 0x0000181602007986 */ /* 0x0001e8000c101908 */
[----:B------:R0:W-:Y:S01]  /*19f0*/  STG.E desc[UR8][R2.64+0x1c], R23 ;  /* 0x00001c1702007986 */ /* 0x0001e2000c101908 */
[----:B------:R-:W-:Y:S05]  /*1a00*/  @P0 BRA `(.L_x_121) ;  /* 0xfffffffc00900947 */ /* 0x000fea000383ffff */
.L_x_120:
[----:B------:R-:W-:Y:S05]  /*1a10*/  @!P1 EXIT ;  /* 0x000000000000994d */ /* 0x000fea0003800000 */
[----:B------:R-:W-:Y:S02]  /*1a20*/  ISETP.GE.U32.AND P0, PT, R24, 0x8, PT ;  /* 0x000000081800780c */ /* 0x000fe40003f06070 */
[----:B------:R-:W-:-:S04]  /*1a30*/  LOP3.LUT R6, R5, 0x7, RZ, 0xc0, !PT ;  /* 0x0000000705067812 */ /* 0x000fc800078ec0ff */
[----:B------:R-:W-:-:S07]  /*1a40*/  ISETP.NE.AND P1, PT, R6, RZ, PT ;  /* 0x000000ff0600720c */ /* 0x000fce0003f25270 */
[----:B------:R-:W-:Y:S06]  /*1a50*/  @!P0 BRA `(.L_x_122) ;  /* 0x00000000003c8947 */ /* 0x000fec0003800000 */
[C---:B------:R-:W-:Y:S01]  /*1a60*/  IMAD R4, R0.reuse, 0x4, R1 ;  /* 0x0000000400047824 */ /* 0x040fe200078e0201 */
[----:B0-----:R-:W0:Y:S04]  /*1a70*/  LDC.64 R2, c[0x0][0x398] ;  /* 0x0000e600ff027b82 */ /* 0x001e280000000a00 */
[----:B------:R-:W5:Y:S04]  /*1a80*/  LDL.128 R12, [R4] ;  /* 0x00000000040c7983 */ /* 0x000f680000100c00 */
[----:B-1234-:R-:W2:Y:S01]  /*1a90*/  LDL.128 R8, [R4+0x10] ;  /* 0x0000100004087983 */ /* 0x01eea20000100c00 */
[----:B------:R-:W-:Y:S01]  /*1aa0*/  IADD3 R17, PT, PT, R7, R0, RZ ;  /* 0x0000000007117210 */ /* 0x000fe20007ffe0ff */
[----:B------:R-:W-:-:S04]  /*1ab0*/  VIADD R0, R0, 0x8 ;  /* 0x0000000800007836 */ /* 0x000fc80000000000 */
[----:B0-----:R-:W-:-:S05]  /*1ac0*/  IMAD.WIDE R2, R17, 0x4, R2 ;  /* 0x0000000411027825 */ /* 0x001fca00078e0202 */
[----:B-----5:R0:W-:Y:S04]  /*1ad0*/  STG.E desc[UR8][R2.64], R12 ;  /* 0x0000000c02007986 */ /* 0x0201e8000c101908 */
[----:B------:R0:W-:Y:S04]  /*1ae0*/  STG.E desc[UR8][R2.64+0x4], R13 ;  /* 0x0000040d02007986 */ /* 0x0001e8000c101908 */
[----:B------:R0:W-:Y:S04]  /*1af0*/  STG.E desc[UR8][R2.64+0x8], R14 ;  /* 0x0000080e02007986 */ /* 0x0001e8000c101908 */
[----:B------:R0:W-:Y:S04]  /*1b00*/  STG.E desc[UR8][R2.64+0xc], R15 ;  /* 0x00000c0f02007986 */ /* 0x0001e8000c101908 */
[----:B--2---:R0:W-:Y:S04]  /*1b10*/  STG.E desc[UR8][R2.64+0x10], R8 ;  /* 0x0000100802007986 */ /* 0x0041e8000c101908 */
[----:B------:R0:W-:Y:S04]  /*1b20*/  STG.E desc[UR8][R2.64+0x14], R9 ;  /* 0x0000140902007986 */ /* 0x0001e8000c101908 */
[----:B------:R0:W-:Y:S04]  /*1b30*/  STG.E desc[UR8][R2.64+0x18], R10 ;  /* 0x0000180a02007986 */ /* 0x0001e8000c101908 */
[----:B------:R0:W-:Y:S02]  /*1b40*/  STG.E desc[UR8][R2.64+0x1c], R11 ;  /* 0x00001c0b02007986 */ /* 0x0001e4000c101908 */
.L_x_122:
[----:B------:R-:W-:Y:S05]  /*1b50*/  @!P1 EXIT ;  /* 0x000000000000994d */ /* 0x000fea0003800000 */
[----:B------:R-:W-:Y:S02]  /*1b60*/  ISETP.GE.U32.AND P0, PT, R6, 0x4, PT ;  /* 0x000000040600780c */ /* 0x000fe40003f06070 */
[----:B0-----:R-:W-:-:S04]  /*1b70*/  LOP3.LUT R12, R5, 0x3, RZ, 0xc0, !PT ;  /* 0x00000003050c7812 */ /* 0x001fc800078ec0ff */
[----:B------:R-:W-:-:S07]  /*1b80*/  ISETP.NE.AND P1, PT, R12, RZ, PT ;  /* 0x000000ff0c00720c */ /* 0x000fce0003f25270 */
[----:B------:R-:W-:Y:S06]  /*1b90*/  @!P0 BRA `(.L_x_123) ;  /* 0x0000000000288947 */ /* 0x000fec0003800000 */
[C---:B-1234-:R-:W-:Y:S01]  /*1ba0*/  LEA R8, R0.reuse, R1, 0x2 ;  /* 0x0000000100087211 */ /* 0x05efe200078e10ff */
[----:B------:R-:W0:Y:S05]  /*1bb0*/  LDC.64 R2, c[0x0][0x398] ;  /* 0x0000e600ff027b82 */ /* 0x000e2a0000000a00 */
[----:B------:R-:W2:Y:S01]  /*1bc0*/  LDL.128 R8, [R8] ;  /* 0x0000000008087983 */ /* 0x000ea20000100c00 */
[----:B------:R-:W-:Y:S01]  /*1bd0*/  IMAD.IADD R5, R7, 0x1, R0 ;  /* 0x0000000107057824 */ /* 0x000fe200078e0200 */
[----:B------:R-:W-:-:S03]  /*1be0*/  IADD3 R0, PT, PT, R0, 0x4, RZ ;  /* 0x0000000400007810 */ /* 0x000fc60007ffe0ff */
[----:B0-----:R-:W-:-:S05]  /*1bf0*/  IMAD.WIDE R2, R5, 0x4, R2 ;  /* 0x0000000405027825 */ /* 0x001fca00078e0202 */
[----:B--2---:R0:W-:Y:S04]  /*1c00*/  STG.E desc[UR8][R2.64], R8 ;  /* 0x0000000802007986 */ /* 0x0041e8000c101908 */
[----:B------:R0:W-:Y:S04]  /*1c10*/  STG.E desc[UR8][R2.64+0x4], R9 ;  /* 0x0000040902007986 */ /* 0x0001e8000c101908 */
[----:B------:R0:W-:Y:S04]  /*1c20*/  STG.E desc[UR8][R2.64+0x8], R10 ;  /* 0x0000080a02007986 */ /* 0x0001e8000c101908 */
[----:B------:R0:W-:Y:S02]  /*1c30*/  STG.E desc[UR8][R2.64+0xc], R11 ;  /* 0x00000c0b02007986 */ /* 0x0001e4000c101908 */
.L_x_123:
[----:B------:R-:W-:Y:S05]  /*1c40*/  @!P1 EXIT ;  /* 0x000000000000994d */ /* 0x000fea0003800000 */
[----:B------:R-:W0:Y:S01]  /*1c50*/  LDC.64 R4, c[0x0][0x398] ;  /* 0x0000e600ff047b82 */ /* 0x000e220000000a00 */
[----:B------:R-:W-:Y:S02]  /*1c60*/  IMAD R6, R0, 0x4, R1 ;  /* 0x0000000400067824 */ /* 0x000fe400078e0201 */
[----:B------:R-:W-:Y:S01]  /*1c70*/  IMAD.IADD R7, R7, 0x1, R0 ;  /* 0x0000000107077824 */ /* 0x000fe200078e0200 */
[----:B------:R-:W-:-:S07]  /*1c80*/  IADD3 R0, PT, PT, -R12, RZ, RZ ;  /* 0x000000ff0c007210 */ /* 0x000fce0007ffe1ff */
.L_x_124:
[----:B01234-:R0:W2:Y:S01]  /*1c90*/  LDL R9, [R6] ;  /* 0x0000000006097983 */ /* 0x01f0a20000100800 */
[----:B------:R-:W-:Y:S02]  /*1ca0*/  VIADD R0, R0, 0x1 ;  /* 0x0000000100007836 */ /* 0x000fe40000000000 */
[C---:B------:R-:W-:Y:S01]  /*1cb0*/  IMAD.WIDE R2, R7.reuse, 0x4, R4 ;  /* 0x0000000407027825 */ /* 0x040fe200078e0204 */
[----:B------:R-:W-:Y:S02]  /*1cc0*/  IADD3 R7, PT, PT, R7, 0x1, RZ ;  /* 0x0000000107077810 */ /* 0x000fe40007ffe0ff */
[----:B------:R-:W-:Y:S01]  /*1cd0*/  ISETP.NE.AND P0, PT, R0, RZ, PT ;  /* 0x000000ff0000720c */ /* 0x000fe20003f05270 */
[----:B0-----:R-:W-:Y:S01]  /*1ce0*/  VIADD R6, R6, 0x4 ;  /* 0x0000000406067836 */ /* 0x001fe20000000000 */
[----:B--2---:R0:W-:Y:S11]  /*1cf0*/  STG.E desc[UR8][R2.64], R9 ;  /* 0x0000000902007986 */ /* 0x0041f6000c101908 */
[----:B------:R-:W-:Y:S05]  /*1d00*/  @P0 BRA `(.L_x_124) ;  /* 0xfffffffc00e00947 */ /* 0x000fea000383ffff */
[----:B------:R-:W-:Y:S05]  /*1d10*/  EXIT ;  /* 0x000000000000794d */ /* 0x000fea0003800000 */
.L_x_125:
        /* <DEDUP_REMOVED lines=14> */
.L_x_230:


//--------------------- .text._Z56optimized_scaled_dot_product_attention_shared_mem_kernelIfEvPKT_S2_S2_PS0_fiiii --------------------------
	.section	.text._Z56optimized_scaled_dot_product_attention_shared_mem_kernelIfEvPKT_S2_S2_PS0_fiiii,"ax",@progbits
	.align	128
        .global         _Z56optimized_scaled_dot_product_attention_shared_mem_kernelIfEvPKT_S2_S2_PS0_fiiii
        .type           _Z56optimized_scaled_dot_product_attention_shared_mem_kernelIfEvPKT_S2_S2_PS0_fiiii,@function
        .size           _Z56optimized_scaled_dot_product_attention_shared_mem_kernelIfEvPKT_S2_S2_PS0_fiiii,(.L_x_227 - _Z56optimized_scaled_dot_product_attention_shared_mem_kernelIfEvPKT_S2_S2_PS0_fiiii)
        .other          _Z56optimized_scaled_dot_product_attention_shared_mem_kernelIfEvPKT_S2_S2_PS0_fiiii,@"STO_CUDA_ENTRY STV_DEFAULT"
_Z56optimized_scaled_dot_product_attention_shared_mem_kernelIfEvPKT_S2_S2_PS0_fiiii:
.text._Z56optimized_scaled_dot_product_attention_shared_mem_kernelIfEvPKT_S2_S2_PS0_fiiii:
        /* <DEDUP_REMOVED lines=24> */
.L_x_128:
[----:B------:R-:W-:-:S04]  /*0180*/  IMAD R7, R3, UR10, R8 ;  /* 0x0000000a03077c24 */ /* 0x000fc8000f8e0208 */
[----:B01----:R-:W-:-:S06]  /*0190*/  IMAD.WIDE R6, R7, 0x4, R4 ;  /* 0x0000000407067825 */ /* 0x003fcc00078e0204 */
[----:B------:R-:W2:Y:S01]  /*01a0*/  LDG.E.CONSTANT R6, desc[UR14][R6.64] ;  /* 0x0000000e06067981 */ /* 0x000ea2000c1e9900 */
[C---:B------:R-:W-:Y:S01]  /*01b0*/  LEA R11, R8.reuse, R9, 0x2 ;  /* 0x00000009080b7211 */ /* 0x040fe200078e10ff */
[----:B------:R-:W-:-:S05]  /*01c0*/  VIADD R8, R8, UR21 ;  /* 0x0000001508087c36 */ /* 0x000fca0008000000 */
[----:B------:R-:W-:Y:S01]  /*01d0*/  ISETP.GE.AND P0, PT, R8, UR10, PT ;  /* 0x0000000a08007c0c */ /* 0x000fe2000bf06270 */
[----:B--2---:R0:W-:-:S12]  /*01e0*/  STS [R11], R6 ;  /* 0x000000060b007388 */ /* 0x0041d80000000800 */
[----:B------:R-:W-:Y:S05]  /*01f0*/  @!P0 BRA `(.L_x_128) ;  /* 0xfffffffc00e08947 */ /* 0x000fea000383ffff */
.L_x_127:
[----:B---3--:R-:W-:Y:S05]  /*0200*/  BSYNC.RECONVERGENT B0 ;  /* 0x0000000000007941 */ /* 0x008fea0003800200 */
.L_x_126:
        /* <DEDUP_REMOVED lines=17> */
.L_x_191:
[----:B0-----:R-:W0:Y:S01]  /*0320*/  LDCU UR5, c[0x0][0x3a8] ;  /* 0x00007500ff0577ac */ /* 0x001e220008000800 */
[----:B------:R-:W-:Y:S01]  /*0330*/  VIMNMX R5, PT, PT, R4, 0x10, PT ;  /* 0x0000001004057848 */ /* 0x000fe20003fe0100 */
[----:B------:R-:W-:Y:S01]  /*0340*/  BSSY.RECONVERGENT B0, `(.L_x_129) ;  /* 0x0000049000007945 */ /* 0x000fe20003800200 */
[----:B-1----:R-:W1:Y:S02]  /*0350*/  LDCU UR6, c[0x0][0x3b0] ;  /* 0x00007600ff0677ac */ /* 0x002e640008000800 */
[----:B------:R-:W-:-:S04]  /*0360*/  VIMNMX R5, PT, PT, R5, 0x1, !PT ;  /* 0x0000000105057848 */ /* 0x000fc80007fe0100 */
[----:B------:R-:W-:Y:S01]  /*0370*/  LOP3.LUT R5, R5, 0x7, RZ, 0xc0, !PT ;  /* 0x0000000705057812 */ /* 0x000fe200078ec0ff */
[----:B0-2-4-:R-:W-:Y:S02]  /*0380*/  IMAD.U32 R6, RZ, RZ, UR5 ;  /* 0x00000005ff067e24 */ /* 0x015fe4000f8e00ff */
[----:B-1----:R-:W-:-:S03]  /*0390*/  IMAD.U32 R17, RZ, RZ, UR6 ;  /* 0x00000006ff117e24 */ /* 0x002fc6000f8e00ff */
[----:B------:R-:W-:-:S04]  /*03a0*/  IADD3 R16, PT, PT, R6, -UR4, RZ ;  /* 0x8000000406107c10 */ /* 0x000fc8000fffe0ff */
[----:B------:R-:W-:-:S05]  /*03b0*/  VIMNMX R8, PT, PT, R16, 0x10, PT ;  /* 0x0000001010087848 */ /* 0x000fca0003fe0100 */
[----:B------:R-:W-:-:S05]  /*03c0*/  IMAD R7, R8, R17, RZ ;  /* 0x0000001108077224 */ /* 0x000fca00078e02ff */
[----:B------:R-:W-:-:S13]  /*03d0*/  ISETP.GE.AND P0, PT, R2, R7, PT ;  /* 0x000000070200720c */ /* 0x000fda0003f06270 */
[----:B---3--:R-:W-:Y:S05]  /*03e0*/  @P0 BRA `(.L_x_130) ;  /* 0x0000000000f80947 */ /* 0x008fea0003800000 */
[----:B------:R-:W-:Y:S01]  /*03f0*/  IABS R14, R17 ;  /* 0x00000011000e7213 */ /* 0x000fe20000000000 */
[----:B------:R-:W0:Y:S01]  /*0400*/  LDC R6, c[0x0][0x3a8] ;  /* 0x0000ea00ff067b82 */ /* 0x000e220000000800 */
[----:B------:R-:W-:Y:S02]  /*0410*/  IMAD.MOV.U32 R18, RZ, RZ, R2 ;  /* 0x000000ffff127224 */ /* 0x000fe400078e0002 */
[----:B------:R-:W1:Y:S05]  /*0420*/  I2F.RP R12, R14 ;  /* 0x0000000e000c7306 */ /* 0x000e6a0000209400 */
[----:B------:R-:W2:Y:S08]  /*0430*/  LDC R17, c[0x0][0x3b0] ;  /* 0x0000ec00ff117b82 */ /* 0x000eb00000000800 */
[----:B------:R-:W3:Y:S01]  /*0440*/  LDC R15, c[0x0][0x3ac] ;  /* 0x0000eb00ff0f7b82 */ /* 0x000ee20000000800 */
[----:B-1----:R-:W1:Y:S07]  /*0450*/  MUFU.RCP R12, R12 ;  /* 0x0000000c000c7308 */ /* 0x002e6e0000001000 */
[----:B------:R-:W4:Y:S01]  /*0460*/  LDC.64 R8, c[0x0][0x388] ;  /* 0x0000e200ff087b82 */ /* 0x000f220000000a00 */
[----:B-1----:R-:W-:-:S04]  /*0470*/  IADD3 R10, PT, PT, R12, 0xffffffe, RZ ;  /* 0x0ffffffe0c0a7810 */ /* 0x002fc80007ffe0ff */
[----:B------:R1:W5:Y:S02]  /*0480*/  F2I.FTZ.U32.TRUNC.NTZ R11, R10 ;  /* 0x0000000a000b7305 */ /* 0x000364000021f000 */
[----:B-1----:R-:W-:Y:S02]  /*0490*/  HFMA2 R10, -RZ, RZ, 0, 0 ;  /* 0x00000000ff0a7431 */ /* 0x002fe400000001ff */
[----:B-----5:R-:W-:-:S04]  /*04a0*/  IMAD.MOV R13, RZ, RZ, -R11 ;  /* 0x000000ffff0d7224 */ /* 0x020fc800078e0a0b */
[----:B------:R-:W-:-:S04]  /*04b0*/  IMAD R13, R13, R14, RZ ;  /* 0x0000000e0d0d7224 */ /* 0x000fc800078e02ff */
[----:B0-2---:R-:W-:-:S07]  /*04c0*/  IMAD.HI.U32 R11, R11, R13, R10 ;  /* 0x0000000d0b0b7227 */ /* 0x005fce00078e000a */
.L_x_133:
[----:B------:R-:W-:Y:S01]  /*04d0*/  IABS R12, R18 ;  /* 0x00000012000c7213 */ /* 0x000fe20000000000 */
[----:B------:R-:W-:Y:S01]  /*04e0*/  BSSY.RECONVERGENT B1, `(.L_x_131) ;  /* 0x000002b000017945 */ /* 0x000fe20003800200 */
[-C--:B------:R-:W-:Y:S02]  /*04f0*/  IABS R19, R17.reuse ;  /* 0x0000001100137213 */ /* 0x080fe40000000000 */
[----:B0-----:R-:W-:Y:S01]  /*0500*/  LOP3.LUT R21, RZ, R17, RZ, 0x33, !PT ;  /* 0x00000011ff157212 */ /* 0x001fe200078e33ff */
        /* <DEDUP_REMOVED lines=22> */
[----:B---3--:R-:W-:-:S03]  /*0670*/  IMAD R22, R22, R15, UR19 ;  /* 0x0000001316167e24 */ /* 0x008fc6000f8e020f */
[----:B------:R-:W-:-:S04]  /*0680*/  SEL R10, R10, R13, !P0 ;  /* 0x0000000d0a0a7207 */ /* 0x000fc80004000000 */
[----:B------:R-:W-:-:S04]  /*0690*/  @!P2 IADD3 R10, PT, PT, -R10, RZ, RZ ;  /* 0x000000ff0a0aa210 */ /* 0x000fc80007ffe1ff */
[----:B------:R-:W-:-:S05]  /*06a0*/  SEL R20, R21, R10, !P1 ;  /* 0x0000000a15147207 */ /* 0x000fca0004800000 */
[----:B------:R-:W-:-:S04]  /*06b0*/  IMAD R11, R22, R17, R20 ;  /* 0x00000011160b7224 */ /* 0x000fc800078e0214 */
[----:B----4-:R-:W-:-:S06]  /*06c0*/  IMAD.WIDE R10, R11, 0x4, R8 ;  /* 0x000000040b0a7825 */ /* 0x010fcc00078e0208 */
[----:B------:R0:W2:Y:S01]  /*06d0*/  LDG.E.CONSTANT R10, desc[UR14][R10.64] ;  /* 0x0000000e0a0a7981 */ /* 0x0000a2000c1e9900 */
[----:B------:R-:W1:Y:S01]  /*06e0*/  I2F.RP R22, R19 ;  /* 0x0000001300167306 */ /* 0x000e620000209400 */
[----:B------:R-:W-:-:S05]  /*06f0*/  IMAD R12, R12, UR18, R20 ;  /* 0x000000120c0c7c24 */ /* 0x000fca000f8e0214 */
[----:B------:R-:W-:Y:S02]  /*0700*/  LEA R21, R12, UR8, 0x2 ;  /* 0x000000080c157c11 */ /* 0x000fe4000f8e10ff */
[----:B-1----:R-:W1:Y:S02]  /*0710*/  MUFU.RCP R22, R22 ;  /* 0x0000001600167308 */ /* 0x002e640000001000 */
[----:B-1----:R-:W-:-:S06]  /*0720*/  VIADD R13, R22, 0xffffffe ;  /* 0x0ffffffe160d7836 */ /* 0x002fcc0000000000 */
[----:B------:R-:W1:Y:S02]  /*0730*/  F2I.FTZ.U32.TRUNC.NTZ R13, R13 ;  /* 0x0000000d000d7305 */ /* 0x000e64000021f000 */
[----:B-1----:R-:W-:-:S05]  /*0740*/  IADD3 R12, PT, PT, RZ, -R13, RZ ;  /* 0x8000000dff0c7210 */ /* 0x002fca0007ffe0ff */
[----:B------:R-:W-:Y:S02]  /*0750*/  IMAD R23, R12, R19, RZ ;  /* 0x000000130c177224 */ /* 0x000fe400078e02ff */
[----:B------:R-:W-:-:S04]  /*0760*/  IMAD.MOV.U32 R12, RZ, RZ, RZ ;  /* 0x000000ffff0c7224 */ /* 0x000fc800078e00ff */
[----:B0-----:R-:W-:Y:S01]  /*0770*/  IMAD.HI.U32 R11, R13, R23, R12 ;  /* 0x000000170d0b7227 */ /* 0x001fe200078e000c */
[----:B--2---:R0:W-:Y:S06]  /*0780*/  STS [R21+0x4], R10 ;  /* 0x0000040a15007388 */ /* 0x0041ec0000000800 */
.L_x_132:
[----:B------:R-:W-:Y:S05]  /*0790*/  BSYNC.RECONVERGENT B1 ;  /* 0x0000000000017941 */ /* 0x000fea0003800200 */
.L_x_131:
[----:B------:R-:W-:-:S04]  /*07a0*/  IADD3 R18, PT, PT, R18, UR21, RZ ;  /* 0x0000001512127c10 */ /* 0x000fc8000fffe0ff */
[----:B------:R-:W-:-:S13]  /*07b0*/  ISETP.GE.AND P0, PT, R18, R7, PT ;  /* 0x000000071200720c */ /* 0x000fda0003f06270 */
[----:B------:R-:W-:Y:S05]  /*07c0*/  @!P0 BRA `(.L_x_133) ;  /* 0xfffffffc00408947 */ /* 0x000fea000383ffff */
.L_x_130:
[----:B------:R-:W-:Y:S05]  /*07d0*/  BSYNC.RECONVERGENT B0 ;  /* 0x0000000000007941 */ /* 0x000fea0003800200 */
.L_x_129:
        /* <DEDUP_REMOVED lines=12> */
.L_x_141:
        /* <DEDUP_REMOVED lines=14> */
.L_x_138:
[----:B------:R-:W-:Y:S02]  /*0980*/  UIADD3 UR12, UPT, UPT, UR13, UR7, URZ ;  /* 0x000000070d0c7290 */ /* 0x000fe4000fffe0ff */
[----:B------:R-:W-:Y:S02]  /*0990*/  ULEA UR17, UR7, UR16, 0x2 ;  /* 0x0000001007117291 */ /* 0x000fe4000f8e10ff */
[----:B------:R-:W-:Y:S02]  /*09a0*/  ULEA UR12, UR12, UR8, 0x2 ;  /* 0x000000080c0c7291 */ /* 0x000fe4000f8e10ff */
[----:B------:R-:W-:-:S04]  /*09b0*/  UIADD3 UR7, UPT, UPT, UR7, 0x8, URZ ;  /* 0x0000000807077890 */ /* 0x000fc8000fffe0ff */
[----:B------:R-:W-:Y:S01]  /*09c0*/  UISETP.NE.AND UP1, UPT, UR7, UR10, UPT ;  /* 0x0000000a0700728c */ /* 0x000fe2000bf25270 */
[----:B0---4-:R-:W-:Y:S04]  /*09d0*/  LDS.128 R8, [UR17] ;  /* 0x00000011ff087984 */ /* 0x011fe80008000c00 */
[----:B------:R-:W0:Y:S04]  /*09e0*/  LDS R17, [UR12+0x4] ;  /* 0x0000040cff117984 */ /* 0x000e280008000800 */
[----:B------:R-:W1:Y:S04]  /*09f0*/  LDS R19, [UR12+0x8] ;  /* 0x0000080cff137984 */ /* 0x000e680008000800 */
[----:B------:R-:W2:Y:S04]  /*0a00*/  LDS R21, [UR12+0xc] ;  /* 0x00000c0cff157984 */ /* 0x000ea80008000800 */
[----:B------:R-:W4:Y:S04]  /*0a10*/  LDS R22, [UR12+0x10] ;  /* 0x0000100cff167984 */ /* 0x000f280008000800 */
[----:B---3--:R-:W-:Y:S04]  /*0a20*/  LDS.128 R12, [UR17+0x10] ;  /* 0x00001011ff0c7984 */ /* 0x008fe80008000c00 */
[----:B------:R-:W3:Y:S04]  /*0a30*/  LDS R23, [UR12+0x14] ;  /* 0x0000140cff177984 */ /* 0x000ee80008000800 */
[----:B------:R-:W5:Y:S04]  /*0a40*/  LDS R24, [UR12+0x18] ;  /* 0x0000180cff187984 */ /* 0x000f680008000800 */
[----:B------:R-:W5:Y:S04]  /*0a50*/  LDS R7, [UR12+0x1c] ;  /* 0x00001c0cff077984 */ /* 0x000f680008000800 */
[----:B------:R-:W5:Y:S01]  /*0a60*/  LDS R20, [UR12+0x20] ;  /* 0x0000200cff147984 */ /* 0x000f620008000800 */
[----:B0-----:R-:W-:-:S04]  /*0a70*/  FFMA R8, R8, R17, UR6 ;  /* 0x0000000608087e23 */ /* 0x001fc80008000011 */
[----:B-1----:R-:W-:-:S04]  /*0a80*/  FFMA R9, R9, R19, R8 ;  /* 0x0000001309097223 */ /* 0x002fc80000000008 */
[----:B--2---:R-:W-:-:S04]  /*0a90*/  FFMA R10, R10, R21, R9 ;  /* 0x000000150a0a7223 */ /* 0x004fc80000000009 */
[----:B----4-:R-:W-:-:S04]  /*0aa0*/  FFMA R11, R11, R22, R10 ;  /* 0x000000160b0b7223 */ /* 0x010fc8000000000a */
[----:B---3--:R-:W-:-:S04]  /*0ab0*/  FFMA R12, R12, R23, R11 ;  /* 0x000000170c0c7223 */ /* 0x008fc8000000000b */
[----:B-----5:R-:W-:-:S04]  /*0ac0*/  FFMA R13, R13, R24, R12 ;  /* 0x000000180d0d7223 */ /* 0x020fc8000000000c */
[----:B------:R-:W-:-:S04]  /*0ad0*/  FFMA R14, R14, R7, R13 ;  /* 0x000000070e0e7223 */ /* 0x000fc8000000000d */
[----:B------:R-:W-:-:S05]  /*0ae0*/  FFMA R14, R15, R20, R14 ;  /* 0x000000140f0e7223 */ /* 0x000fca000000000e */
[----:B------:R-:W-:Y:S01]  /*0af0*/  R2UR UR6, R14 ;  /* 0x000000000e0672ca */ /* 0x000fe200000e0000 */
[----:B------:R-:W-:-:S14]  /*0b00*/  BRA.U UP1, `(.L_x_138) ;  /* 0xfffffffd019c7547 */ /* 0x000fdc000b83ffff */
[----:B------:R-:W-:-:S05]  /*0b10*/  UMOV UR7, UR10 ;  /* 0x0000000a00077c82 */ /* 0x000fca0008000000 */
.L_x_137:
        /* <DEDUP_REMOVED lines=10> */
[----:B0---4-:R-:W0:Y:S02]  /*0bc0*/  LDS.128 R8, [UR7] ;  /* 0x00000007ff087984 */ /* 0x011e240008000c00 */
        /* <DEDUP_REMOVED lines=33> */
.L_x_139:
[----:B------:R-:W1:Y:S01]  /*0de0*/  LDCU UR12, c[0x0][0x3a0] ;  /* 0x00007400ff0c77ac */ /* 0x000e620008000800 */
[----:B------:R-:W-:-:S04]  /*0df0*/  UIADD3 UR7, UPT, UPT, UR5, UR4, URZ ;  /* 0x0000000405077290 */ /* 0x000fc8000fffe0ff */
[----:B------:R-:W-:Y:S01]  /*0e00*/  ULEA UR7, UR7, UR9, 0x2 ;  /* 0x0000000907077291 */ /* 0x000fe2000f8e10ff */
[----:B-1----:R-:W-:-:S05]  /*0e10*/  MOV R7, UR12 ;  /* 0x0000000c00077c02 */ /* 0x002fca0008000f00 */
[----:B------:R-:W-:-:S05]  /*0e20*/  FMUL R7, R7, UR6 ;  /* 0x0000000607077c20 */ /* 0x000fca0008400000 */
[----:B------:R1:W-:Y:S01]  /*0e30*/  STS [UR7+0x4], R7 ;  /* 0x00000407ff007988 */ /* 0x0003e20008000807 */
[----:B------:R-:W-:-:S07]  /*0e40*/  FMNMX R18, R18, R7, !PT ;  /* 0x0000000712127209 */ /* 0x000fce0007800000 */
.L_x_136:
[----:B-1----:R-:W-:Y:S01]  /*0e50*/  VIMNMX R7, PT, PT, R4, 0x10, PT ;  /* 0x0000001004077848 */ /* 0x002fe20003fe0100 */
[----:B------:R-:W-:-:S03]  /*0e60*/  UIADD3 UR5, UPT, UPT, UR5, 0x1, URZ ;  /* 0x0000000105057890 */ /* 0x000fc6000fffe0ff */
[----:B------:R-:W-:-:S04]  /*0e70*/  VIMNMX R7, PT, PT, R7, 0x1, !PT ;  /* 0x0000000107077848 */ /* 0x000fc80007fe0100 */
[----:B------:R-:W-:-:S13]  /*0e80*/  ISETP.NE.AND P0, PT, R7, UR5, PT ;  /* 0x0000000507007c0c */ /* 0x000fda000bf05270 */
[----:B------:R-:W-:Y:S05]  /*0e90*/  @!P0 BRA `(.L_x_140) ;  /* 0x0000000000d48947 */ /* 0x000fea0003800000 */
[----:B------:R-:W-:Y:S05]  /*0ea0*/  BRA `(.L_x_141) ;  /* 0xfffffff8007c7947 */ /* 0x000fea000383ffff */
.L_x_135:
        /* <DEDUP_REMOVED lines=14> */
.L_x_143:
        /* <DEDUP_REMOVED lines=21> */
.L_x_142:
[----:B------:R-:W-:Y:S05]  /*10e0*/  @!P0 BRA `(.L_x_140) ;  /* 0x0000000000408947 */ /* 0x000fea0003800000 */
[----:B------:R-:W-:Y:S01]  /*10f0*/  VIADD R7, R7, UR4 ;  /* 0x0000000407077c36 */ /* 0x000fe20008000000 */
[----:B------:R-:W-:-:S04]  /*1100*/  ISETP.NE.AND P2, PT, R10, 0x1, PT ;  /* 0x000000010a00780c */ /* 0x000fc80003f45270 */
[C---:B------:R-:W-:Y:S02]  /*1110*/  ISETP.GE.AND P0, PT, R7.reuse, R6, PT ;  /* 0x000000060700720c */ /* 0x040fe40003f06270 */
[----:B----4-:R-:W-:-:S11]  /*1120*/  LEA R8, R7, UR9, 0x2 ;  /* 0x0000000907087c11 */ /* 0x010fd6000f8e10ff */
        /* <DEDUP_REMOVED lines=12> */
.L_x_140:
[----:B------:R-:W-:Y:S05]  /*11f0*/  BSYNC.RECONVERGENT B0 ;  /* 0x0000000000007941 */ /* 0x000fea0003800200 */
.L_x_134:
[----:B0-2-4-:R-:W-:Y:S01]  /*1200*/  VIMNMX R8, PT, PT, R4, 0x10, PT ;  /* 0x0000001004087848 */ /* 0x015fe20003fe0100 */
        /* <DEDUP_REMOVED lines=9> */
.L_x_150:
        /* <DEDUP_REMOVED lines=10> */
[----:B--2-4-:R-:W-:Y:S09]  /*1340*/  @P0 BRA `(.L_x_146) ;  /* 0x0000000000340947 */ /* 0x014ff20003800000 */
        /* <DEDUP_REMOVED lines=13> */
.L_x_146:
        /* <DEDUP_REMOVED lines=13> */
[----:B------:R2:W-:Y:S02]  /*14f0*/  STS [UR6+0x8], R9 ;  /* 0x00000809ff007988 */ /* 0x0005e40008000806 */
.L_x_147:
[----:B------:R-:W-:Y:S05]  /*1500*/  @P3 BRA `(.L_x_148) ;  /* 0x0000000000343947 */ /* 0x000fea0003800000 */
[----:B0-2---:R-:W0:Y:S01]  /*1510*/  LDS R9, [UR6+0xc] ;  /* 0x00000c06ff097984 */ /* 0x005e220008000800 */
        /* <DEDUP_REMOVED lines=12> */
.L_x_148:
[----:B------:R-:W-:Y:S05]  /*15e0*/  @P4 BRA `(.L_x_149) ;  /* 0x0000000000344947 */ /* 0x000fea0003800000 */
[----:B0-2-4-:R-:W0:Y:S01]  /*15f0*/  LDS R9, [UR6+0x10] ;  /* 0x00001006ff097984 */ /* 0x015e220008000800 */
        /* <DEDUP_REMOVED lines=12> */
.L_x_149:
[----:B------:R-:W-:-:S06]  /*16c0*/  UIADD3 UR5, UPT, UPT, UR5, 0x4, URZ ;  /* 0x0000000405057890 */ /* 0x000fcc000fffe0ff */
[----:B------:R-:W-:-:S13]  /*16d0*/  ISETP.NE.AND P0, PT, R7, UR5, PT ;  /* 0x0000000507007c0c */ /* 0x000fda000bf05270 */
[----:B------:R-:W-:Y:S05]  /*16e0*/  @P0 BRA `(.L_x_150) ;  /* 0xfffffff800ec0947 */ /* 0x000fea000383ffff */
.L_x_145:
[----:B------:R-:W-:-:S04]  /*16f0*/  LOP3.LUT R14, R8, 0x3, RZ, 0xc0, !PT ;  /* 0x00000003080e7812 */ /* 0x000fc800078ec0ff */
[----:B------:R-:W-:-:S13]  /*1700*/  ISETP.NE.AND P0, PT, R14, RZ, PT ;  /* 0x000000ff0e00720c */ /* 0x000fda0003f05270 */
[----:B------:R-:W-:Y:S05]  /*1710*/  @!P0 BRA `(.L_x_144) ;  /* 0x0000000000e88947 */ /* 0x000fea0003800000 */
[----:B------:R-:W-:Y:S01]  /*1720*/  IADD3 R13, PT, PT, R7, UR4, RZ ;  /* 0x00000004070d7c10 */ /* 0x000fe2000fffe0ff */
[----:B------:R-:W-:Y:S01]  /*1730*/  BSSY.RECONVERGENT B0, `(.L_x_151) ;  /* 0x0000012000007945 */ /* 0x000fe20003800200 */
[----:B------:R-:W-:Y:S02]  /*1740*/  ISETP.NE.AND P2, PT, R14, 0x1, PT ;  /* 0x000000010e00780c */ /* 0x000fe40003f45270 */
[C---:B------:R-:W-:Y:S02]  /*1750*/  ISETP.GE.AND P0, PT, R13.reuse, R6, PT ;  /* 0x000000060d00720c */ /* 0x040fe40003f06270 */
[----:B------:R-:W-:-:S11]  /*1760*/  LEA R7, R13, UR9, 0x2 ;  /* 0x000000090d077c11 */ /* 0x000fd6000f8e10ff */
[----:B------:R-:W-:Y:S05]  /*1770*/  @P0 BRA `(.L_x_152) ;  /* 0x0000000000340947 */ /* 0x000fea0003800000 */
[----:B0-2-4-:R-:W0:Y:S01]  /*1780*/  LDS R9, [R7+0x4] ;  /* 0x0000040007097984 */ /* 0x015e220000000800 */
[----:B------:R-:W-:Y:S02]  /*1790*/  HFMA2 R11, -RZ, RZ, 3.7421875, 0 ;  /* 0x437c0000ff0b7431 */ /* 0x000fe400000001ff */
[----:B------:R-:W-:Y:S02]  /*17a0*/  IMAD.MOV.U32 R10, RZ, RZ, 0x3bbb989d ;  /* 0x3bbb989dff0a7424 */ /* 0x000fe400078e00ff */
        /* <DEDUP_REMOVED lines=10> */
.L_x_152:
[----:B------:R-:W-:Y:S05]  /*1850*/  BSYNC.RECONVERGENT B0 ;  /* 0x0000000000007941 */ /* 0x000fea0003800200 */
.L_x_151:
[----:B------:R-:W-:Y:S05]  /*1860*/  @!P2 BRA `(.L_x_144) ;  /* 0x000000000094a947 */ /* 0x000fea0003800000 */
[C---:B0-2-4-:R-:W-:Y:S01]  /*1870*/  VIADD R9, R13.reuse, 0x1 ;  /* 0x000000010d097836 */ /* 0x055fe20000000000 */
[----:B------:R-:W-:Y:S01]  /*1880*/  IADD3 R11, PT, PT, R13, 0x2, RZ ;  /* 0x000000020d0b7810 */ /* 0x000fe20007ffe0ff */
[----:B------:R-:W-:Y:S03]  /*1890*/  BSSY.RECONVERGENT B0, `(.L_x_153) ;  /* 0x0000012000007945 */ /* 0x000fe60003800200 */
[-C--:B------:R-:W-:Y:S02]  /*18a0*/  ISETP.GE.AND P2, PT, R9, R6.reuse, PT ;  /* 0x000000060900720c */ /* 0x080fe40003f46270 */
[----:B------:R-:W-:-:S04]  /*18b0*/  ISETP.GE.AND P0, PT, R11, R6, PT ;  /* 0x000000060b00720c */ /* 0x000fc80003f06270 */
[----:B------:R-:W-:-:S07]  /*18c0*/  ISETP.EQ.OR P0, PT, R14, 0x2, P0 ;  /* 0x000000020e00780c */ /* 0x000fce0000702670 */
[----:B------:R-:W-:Y:S06]  /*18d0*/  @P2 BRA `(.L_x_154) ;  /* 0x0000000000342947 */ /* 0x000fec0003800000 */
[----:B------:R-:W0:Y:S01]  /*18e0*/  LDS R9, [R7+0x8] ;  /* 0x0000080007097984 */ /* 0x000e220000000800 */
[----:B------:R-:W-:Y:S01]  /*18f0*/  MOV R10, 0x3bbb989d ;  /* 0x3bbb989d000a7802 */ /* 0x000fe20000000f00 */
        /* <DEDUP_REMOVED lines=11> */
.L_x_154:
[----:B------:R-:W-:Y:S05]  /*19b0*/  BSYNC.RECONVERGENT B0 ;  /* 0x0000000000007941 */ /* 0x000fea0003800200 */
.L_x_153:
[----:B------:R-:W-:Y:S04]  /*19c0*/  BSSY.RECONVERGENT B0, `(.L_x_144) ;  /* 0x000000f000007945 */ /* 0x000fe80003800200 */
[----:B------:R-:W-:Y:S05]  /*19d0*/  @P0 BRA `(.L_x_155) ;  /* 0x0000000000340947 */ /* 0x000fea0003800000 */
[----:B------:R-:W2:Y:S01]  /*19e0*/  LDS R9, [R7+0xc] ;  /* 0x00000c0007097984 */ /* 0x000ea20000000800 */
[----:B------:R-:W-:Y:S02]  /*19f0*/  HFMA2 R11, -RZ, RZ, 3.7421875, 0 ;  /* 0x437c0000ff0b7431 */ /* 0x000fe400000001ff */
[----:B0-----:R-:W-:Y:S02]  /*1a00*/  IMAD.MOV.U32 R10, RZ, RZ, 0x3bbb989d ;  /* 0x3bbb989dff0a7424 */ /* 0x001fe400078e00ff */
[----:B--2---:R-:W-:-:S04]  /*1a10*/  FADD R9, R9, -R18 ;  /* 0x8000001209097221 */ /* 0x004fc80000000000 */
        /* <DEDUP_REMOVED lines=9> */
.L_x_155:
[----:B------:R-:W-:Y:S05]  /*1ab0*/  BSYNC.RECONVERGENT B0 ;  /* 0x0000000000007941 */ /* 0x000fea0003800200 */
.L_x_144:
[----:B------:R-:W-:Y:S01]  /*1ac0*/  BAR.SYNC.DEFER_BLOCKING 0x0 ;  /* 0x0000000000007b1d */ /* 0x000fe20000010000 */
[----:B0-2---:R-:W-:-:S05]  /*1ad0*/  MOV R7, RZ ;  /* 0x000000ff00077202 */ /* 0x005fca0000000f00 */
[----:B------:R-:W-:Y:S05]  /*1ae0*/  @!P1 BRA `(.L_x_156) ;  /* 0x0000000400689947 */ /* 0x000fea0003800000 */
[----:B------:R-:W-:Y:S01]  /*1af0*/  ISETP.GE.AND P2, PT, R4, 0x8, PT ;  /* 0x000000080400780c */ /* 0x000fe20003f46270 */
[----:B----4-:R-:W-:Y:S01]  /*1b00*/  HFMA2 R9, -RZ, RZ, 0, 0 ;  /* 0x00000000ff097431 */ /* 0x010fe200000001ff */
[----:B------:R-:W-:Y:S01]  /*1b10*/  ISETP.NE.AND P0, PT, R5, RZ, PT ;  /* 0x000000ff0500720c */ /* 0x000fe20003f05270 */
[----:B------:R-:W-:-:S10]  /*1b20*/  IMAD.MOV.U32 R7, RZ, RZ, RZ ;  /* 0x000000ffff077224 */ /* 0x000fd400078e00ff */
[----:B------:R-:W-:Y:S05]  /*1b30*/  @!P2 BRA `(.L_x_157) ;  /* 0x0000000000a4a947 */ /* 0x000fea0003800000 */
[----:B------:R-:W-:Y:S01]  /*1b40*/  LOP3.LUT R9, R8, 0x18, RZ, 0xc0, !PT ;  /* 0x0000001808097812 */ /* 0x000fe200078ec0ff */
[----:B------:R-:W-:Y:S01]  /*1b50*/  IMAD.MOV.U32 R7, RZ, RZ, RZ ;  /* 0x000000ffff077224 */ /* 0x000fe200078e00ff */
[----:B------:R-:W0:Y:S01]  /*1b60*/  LDCU UR16, c[0x0][0x3a8] ;  /* 0x00007500ff1077ac */ /* 0x000e220008000800 */
[----:B------:R-:W-:-:S05]  /*1b70*/  UMOV UR5, URZ ;  /* 0x000000ff00057c82 */ /* 0x000fca0008000000 */
.L_x_158:
        /* <DEDUP_REMOVED lines=18> */
[----:B------:R-:W4:Y:S01]  /*1ca0*/  @!P2 LDS R14, [UR13+0xc] ;  /* 0x00000c0dff0ea984 */ /* 0x000f220008000800 */
[----:B0-----:R-:W-:Y:S01]  /*1cb0*/  @!P5 FADD R7, R7, R10 ;  /* 0x0000000a0707d221 */ /* 0x001fe20000000000 */
[C---:B------:R-:W-:Y:S02]  /*1cc0*/  ISETP.LE.AND P5, PT, R6.reuse, UR7, PT ;  /* 0x0000000706007c0c */ /* 0x040fe4000bfa3270 */
[----:B------:R-:W0:Y:S01]  /*1cd0*/  @!P3 LDS R10, [UR13+0x10] ;  /* 0x0000100dff0ab984 */ /* 0x000e220008000800 */
[----:B--2---:R-:W-:Y:S01]  /*1ce0*/  @!P6 FADD R7, R7, R12 ;  /* 0x0000000c0707e221 */ /* 0x004fe20000000000 */
[C---:B------:R-:W-:Y:S02]  /*1cf0*/  ISETP.LE.AND P6, PT, R6.reuse, UR12, PT ;  /* 0x0000000c06007c0c */ /* 0x040fe4000bfc3270 */
[----:B------:R-:W2:Y:S01]  /*1d00*/  @!P4 LDS R12, [UR13+0x14] ;  /* 0x0000140dff0cc984 */ /* 0x000ea20008000800 */
[----:B----4-:R-:W-:Y:S01]  /*1d10*/  @!P2 FADD R7, R7, R14 ;  /* 0x0000000e0707a221 */ /* 0x010fe20000000000 */
[----:B------:R-:W-:-:S05]  /*1d20*/  ISETP.LE.AND P2, PT, R6, UR6, PT ;  /* 0x0000000606007c0c */ /* 0x000fca000bf43270 */
[----:B------:R-:W4:Y:S04]  /*1d30*/  @!P5 LDS R14, [UR13+0x18] ;  /* 0x0000180dff0ed984 */ /* 0x000f280008000800 */
[----:B------:R-:W5:Y:S04]  /*1d40*/  @!P6 LDS R18, [UR13+0x1c] ;  /* 0x00001c0dff12e984 */ /* 0x000f680008000800 */
[----:B------:R-:W1:Y:S01]  /*1d50*/  @!P2 LDS R20, [UR13+0x20] ;  /* 0x0000200dff14a984 */ /* 0x000e620008000800 */
[----:B0-----:R-:W-:Y:S01]  /*1d60*/  @!P3 FADD R7, R7, R10 ;  /* 0x0000000a0707b221 */ /* 0x001fe20000000000 */
[----:B------:R-:W-:-:S03]  /*1d70*/  ISETP.NE.AND P3, PT, R9, UR5, PT ;  /* 0x0000000509007c0c */ /* 0x000fc6000bf65270 */
[----:B--2---:R-:W-:-:S04]  /*1d80*/  @!P4 FADD R7, R7, R12 ;  /* 0x0000000c0707c221 */ /* 0x004fc80000000000 */
[----:B----4-:R-:W-:-:S04]  /*1d90*/  @!P5 FADD R7, R7, R14 ;  /* 0x0000000e0707d221 */ /* 0x010fc80000000000 */
[----:B-----5:R-:W-:-:S04]  /*1da0*/  @!P6 FADD R7, R7, R18 ;  /* 0x000000120707e221 */ /* 0x020fc80000000000 */
[----:B-1----:R-:W-:Y:S01]  /*1db0*/  @!P2 FADD R7, R7, R20 ;  /* 0x000000140707a221 */ /* 0x002fe20000000000 */
[----:B------:R-:W-:Y:S06]  /*1dc0*/  @P3 BRA `(.L_x_158) ;  /* 0xfffffffc006c3947 */ /* 0x000fec000383ffff */
.L_x_157:
[----:B------:R-:W-:Y:S05]  /*1dd0*/  @!P0 BRA `(.L_x_156) ;  /* 0x0000000000ac8947 */ /* 0x000fea0003800000 */
[----:B------:R-:W-:Y:S02]  /*1de0*/  ISETP.GE.U32.AND P0, PT, R5, 0x4, PT ;  /* 0x000000040500780c */ /* 0x000fe40003f06070 */
[----:B------:R-:W-:-:S04]  /*1df0*/  LOP3.LUT R17, R8, 0x3, RZ, 0xc0, !PT ;  /* 0x0000000308117812 */ /* 0x000fc800078ec0ff */
[----:B------:R-:W-:-:S07]  /*1e00*/  ISETP.NE.AND P5, PT, R17, RZ, PT ;  /* 0x000000ff1100720c */ /* 0x000fce0003fa5270 */
[----:B------:R-:W-:Y:S06]  /*1e10*/  @!P0 BRA `(.L_x_159) ;  /* 0x0000000000488947 */ /* 0x000fec0003800000 */
[C---:B---3--:R-:W-:Y:S02]  /*1e20*/  VIADD R15, R9.reuse, UR4 ;  /* 0x00000004090f7c36 */ /* 0x048fe40008000000 */
[----:B------:R-:W-:Y:S02]  /*1e30*/  VIADD R9, R9, 0x4 ;  /* 0x0000000409097836 */ /* 0x000fe40000000000 */
[C---:B------:R-:W-:Y:S01]  /*1e40*/  VIADD R13, R15.reuse, 0x2 ;  /* 0x000000020f0d7836 */ /* 0x040fe20000000000 */
[CC--:B------:R-:W-:Y:S02]  /*1e50*/  ISETP.GE.AND P0, PT, R15.reuse, R6.reuse, PT ;  /* 0x000000060f00720c */ /* 0x0c0fe40003f06270 */
[----:B------:R-:W-:Y:S02]  /*1e60*/  IADD3 R11, PT, PT, R15, 0x1, RZ ;  /* 0x000000010f0b7810 */ /* 0x000fe40007ffe0ff */
[-C--:B------:R-:W-:Y:S02]  /*1e70*/  ISETP.GE.AND P3, PT, R13, R6.reuse, PT ;  /* 0x000000060d00720c */ /* 0x080fe40003f66270 */
[----:B------:R-:W-:-:S02]  /*1e80*/  ISETP.GE.AND P2, PT, R11, R6, PT ;  /* 0x000000060b00720c */ /* 0x000fc40003f46270 */
[C---:B------:R-:W-:Y:S02]  /*1e90*/  LEA R13, R15.reuse, UR9, 0x2 ;  /* 0x000000090f0d7c11 */ /* 0x040fe4000f8e10ff */
[----:B------:R-:W-:-:S03]  /*1ea0*/  IADD3 R11, PT, PT, R15, 0x3, RZ ;  /* 0x000000030f0b7810 */ /* 0x000fc60007ffe0ff */
[----:B------:R-:W0:Y:S01]  /*1eb0*/  @!P0 LDS R10, [R13+0x4] ;  /* 0x000004000d0a8984 */ /* 0x000e220000000800 */
[----:B------:R-:W-:-:S03]  /*1ec0*/  ISETP.GE.AND P4, PT, R11, R6, PT ;  /* 0x000000060b00720c */ /* 0x000fc60003f86270 */
[----:B------:R-:W-:Y:S04]  /*1ed0*/  @!P3 LDS R14, [R13+0xc] ;  /* 0x00000c000d0eb984 */ /* 0x000fe80000000800 */
[----:B------:R-:W2:Y:S06]  /*1ee0*/  @!P2 LDS R12, [R13+0x8] ;  /* 0x000008000d0ca984 */ /* 0x000eac0000000800 */
[----:B------:R-:W3:Y:S01]  /*1ef0*/  @!P4 LDS R18, [R13+0x10] ;  /* 0x000010000d12c984 */ /* 0x000ee20000000800 */
[----:B0-----:R-:W-:-:S04]  /*1f00*/  @!P0 FADD R7, R7, R10 ;  /* 0x0000000a07078221 */ /* 0x001fc80000000000 */
[----:B--2---:R-:W-:-:S04]  /*1f10*/  @!P2 FADD R7, R7, R12 ;  /* 0x0000000c0707a221 */ /* 0x004fc80000000000 */
[----:B------:R-:W-:-:S04]  /*1f20*/  @!P3 FADD R7, R7, R14 ;  /* 0x0000000e0707b221 */ /* 0x000fc80000000000 */
[----:B---3--:R-:W-:-:S07]  /*1f30*/  @!P4 FADD R7, R7, R18 ;  /* 0x000000120707c221 */ /* 0x008fce0000000000 */
.L_x_159:
[----:B------:R-:W-:Y:S05]  /*1f40*/  @!P5 BRA `(.L_x_156) ;  /* 0x000000000050d947 */ /* 0x000fea0003800000 */
[----:B------:R-:W-:Y:S02]  /*1f50*/  ISETP.NE.AND P0, PT, R17, 0x1, PT ;  /* 0x000000011100780c */ /* 0x000fe40003f05270 */
[----:B------:R-:W-:-:S04]  /*1f60*/  LOP3.LUT R10, R8, 0x1, RZ, 0xc0, !PT ;  /* 0x00000001080a7812 */ /* 0x000fc800078ec0ff */
[----:B------:R-:W-:-:S07]  /*1f70*/  ISETP.NE.U32.AND P3, PT, R10, 0x1, PT ;  /* 0x000000010a00780c */ /* 0x000fce0003f65070 */
[----:B------:R-:W-:Y:S06]  /*1f80*/  @!P0 BRA `(.L_x_160) ;  /* 0x0000000000288947 */ /* 0x000fec0003800000 */
[C---:B------:R-:W-:Y:S02]  /*1f90*/  IADD3 R13, PT, PT, R9.reuse, UR4, RZ ;  /* 0x00000004090d7c10 */ /* 0x040fe4000fffe0ff */
[----:B------:R-:W-:Y:S02]  /*1fa0*/  IADD3 R9, PT, PT, R9, 0x2, RZ ;  /* 0x0000000209097810 */ /* 0x000fe40007ffe0ff */
[C---:B------:R-:W-:Y:S01]  /*1fb0*/  ISETP.GE.AND P0, PT, R13.reuse, R6, PT ;  /* 0x000000060d00720c */ /* 0x040fe20003f06270 */
[----:B------:R-:W-:-:S05]  /*1fc0*/  VIADD R11, R13, 0x1 ;  /* 0x000000010d0b7836 */ /* 0x000fca0000000000 */
[----:B------:R-:W-:Y:S02]  /*1fd0*/  ISETP.GE.AND P2, PT, R11, R6, PT ;  /* 0x000000060b00720c */ /* 0x000fe40003f46270 */
[----:B------:R-:W-:-:S05]  /*1fe0*/  LEA R11, R13, UR9, 0x2 ;  /* 0x000000090d0b7c11 */ /* 0x000fca000f8e10ff */
[----:B------:R-:W0:Y:S06]  /*1ff0*/  @!P0 LDS R10, [R11+0x4] ;  /* 0x000004000b0a8984 */ /* 0x000e2c0000000800 */
[----:B------:R-:W2:Y:S01]  /*2000*/  @!P2 LDS R12, [R11+0x8] ;  /* 0x000008000b0ca984 */ /* 0x000ea20000000800 */
[----:B0-----:R-:W-:-:S04]  /*2010*/  @!P0 FADD R7, R7, R10 ;  /* 0x0000000a07078221 */ /* 0x001fc80000000000 */
[----:B--2---:R-:W-:-:S07]  /*2020*/  @!P2 FADD R7, R7, R12 ;  /* 0x0000000c0707a221 */ /* 0x004fce0000000000 */
.L_x_160:
[----:B------:R-:W-:Y:S05]  /*2030*/  @P3 BRA `(.L_x_156) ;  /* 0x0000000000143947 */ /* 0x000fea0003800000 */
[----:B------:R-:W-:-:S05]  /*2040*/  VIADD R9, R9, UR4 ;  /* 0x0000000409097c36 */ /* 0x000fca0008000000 */
[----:B------:R-:W-:-:S13]  /*2050*/  ISETP.GE.AND P0, PT, R9, R6, PT ;  /* 0x000000060900720c */ /* 0x000fda0003f06270 */
[----:B------:R-:W-:-:S06]  /*2060*/  @!P0 LEA R6, R9, UR9, 0x2 ;  /* 0x0000000909068c11 */ /* 0x000fcc000f8e10ff */
[----:B------:R-:W0:Y:S02]  /*2070*/  @!P0 LDS R6, [R6+0x4] ;  /* 0x0000040006068984 */ /* 0x000e240000000800 */
[----:B0-----:R-:W-:-:S07]  /*2080*/  @!P0 FADD R7, R7, R6 ;  /* 0x0000000607078221 */ /* 0x001fce0000000000 */
.L_x_156:
        /* <DEDUP_REMOVED lines=10> */
[----:B------:R-:W-:Y:S02]  /*2130*/  ISETP.GE.AND P0, PT, R4, 0x4, PT ;  /* 0x000000040400780c */ /* 0x000fe40003f06270 */
[----:B----4-:R-:W-:-:S11]  /*2140*/  MOV R9, RZ ;  /* 0x000000ff00097202 */ /* 0x010fd60000000f00 */
[----:B------:R-:W-:Y:S05]  /*2150*/  @!P0 BRA `(.L_x_162) ;  /* 0x00000004001c8947 */ /* 0x000fea0003800000 */
[----:B------:R-:W-:Y:S01]  /*2160*/  LOP3.LUT R9, R8, 0x1c, RZ, 0xc0, !PT ;  /* 0x0000001c08097812 */ /* 0x000fe200078ec0ff */
[----:B------:R-:W2:Y:S01]  /*2170*/  LDCU UR13, c[0x0][0x3a8] ;  /* 0x00007500ff0d77ac */ /* 0x000ea20008000800 */
[----:B------:R-:W-:-:S05]  /*2180*/  UMOV UR5, URZ ;  /* 0x000000ff00057c82 */ /* 0x000fca0008000000 */
.L_x_171:
[----:B------:R-:W-:Y:S02]  /*2190*/  UIADD3 UR6, UPT, UPT, UR5, UR4, URZ ;  /* 0x0000000405067290 */ /* 0x000fe4000fffe0ff */
[----:B------:R-:W-:Y:S02]  /*21a0*/  UIADD3 UR5, UPT, UPT, UR5, 0x4, URZ ;  /* 0x0000000405057890 */ /* 0x000fe4000fffe0ff */
[----:B--2---:R-:W-:Y:S02]  /*21b0*/  UISETP.GE.AND UP0, UPT, UR6, UR13, UPT ;  /* 0x0000000d0600728c */ /* 0x004fe4000bf06270 */
[----:B------:R-:W-:Y:S02]  /*21c0*/  ULEA UR12, UR6, UR9, 0x2 ;  /* 0x00000009060c7291 */ /* 0x000fe4000f8e10ff */
[----:B------:R-:W-:-:S05]  /*21d0*/  ISETP.NE.AND P2, PT, R9, UR5, PT ;  /* 0x0000000509007c0c */ /* 0x000fca000bf45270 */
[----:B0---4-:R-:W-:Y:S08]  /*21e0*/  BRA.U UP0, `(.L_x_163) ;  /* 0x0000000100347547 */ /* 0x011ff0000b800000 */
        /* <DEDUP_REMOVED lines=10> */
[----:B-1-3--:R-:W-:Y:S05]  /*2290*/  CALL.REL.NOINC `($__internal_1_$__cuda_sm3x_div_rn_noftz_f32_slowpath) ;  /* 0x0000001400dc7944 */ /* 0x00afea0003c00000 */
[----:B------:R-:W-:-:S07]  /*22a0*/  IMAD.MOV.U32 R10, RZ, RZ, R6 ;  /* 0x000000ffff0a7224 */ /* 0x000fce00078e0006 */
.L_x_164:
[----:B------:R2:W-:Y:S02]  /*22b0*/  STS [UR12+0x4], R10 ;  /* 0x0000040aff007988 */ /* 0x0005e4000800080c */
.L_x_163:
[----:B------:R-:W-:-:S04]  /*22c0*/  UIADD3 UR7, UPT, UPT, UR6, 0x1, URZ ;  /* 0x0000000106077890 */ /* 0x000fc8000fffe0ff */
[----:B------:R-:W-:-:S09]  /*22d0*/  UISETP.GE.AND UP0, UPT, UR7, UR13, UPT ;  /* 0x0000000d0700728c */ /* 0x000fd2000bf06270 */
[----:B------:R-:W-:Y:S05]  /*22e0*/  BRA.U UP0, `(.L_x_165) ;  /* 0x0000000100347547 */ /* 0x000fea000b800000 */
[----:B------:R-:W4:Y:S01]  /*22f0*/  LDS R12, [UR12+0x8] ;  /* 0x0000080cff0c7984 */ /* 0x000f220008000800 */
[----:B0-----:R-:W0:Y:S02]  /*2300*/  MUFU.RCP R6, R7 ;  /* 0x0000000700067308 */ /* 0x001e240000001000 */
[----:B0-----:R-:W-:-:S04]  /*2310*/  FFMA R11, -R7, R6, 1 ;  /* 0x3f800000070b7423 */ /* 0x001fc80000000106 */
[----:B------:R-:W-:Y:S02]  /*2320*/  FFMA R6, R6, R11, R6 ;  /* 0x0000000b06067223 */ /* 0x000fe40000000006 */
[----:B----4-:R-:W0:Y:S02]  /*2330*/  FCHK P0, R12, R7 ;  /* 0x000000070c007302 */ /* 0x010e240000000000 */
[----:B--2---:R-:W-:-:S04]  /*2340*/  FFMA R10, R6, R12, RZ ;  /* 0x0000000c060a7223 */ /* 0x004fc800000000ff */
[----:B------:R-:W-:-:S04]  /*2350*/  FFMA R11, -R7, R10, R12 ;  /* 0x0000000a070b7223 */ /* 0x000fc8000000010c */
[----:B------:R-:W-:Y:S01]  /*2360*/  FFMA R6, R6, R11, R10 ;  /* 0x0000000b06067223 */ /* 0x000fe2000000000a */
[----:B0-----:R-:W-:Y:S06]  /*2370*/  @!P0 BRA `(.L_x_166) ;  /* 0x00000000000c8947 */ /* 0x001fec0003800000 */
[----:B------:R-:W-:Y:S02]  /*2380*/  MOV R6, R12 ;  /* 0x0000000c00067202 */ /* 0x000fe40000000f00 */
[----:B------:R-:W-:-:S07]  /*2390*/  MOV R12, 0x23b0 ;  /* 0x000023b0000c7802 */ /* 0x000fce0000000f00 */
[----:B-1-3--:R-:W-:Y:S05]  /*23a0*/  CALL.REL.NOINC `($__internal_1_$__cuda_sm3x_div_rn_noftz_f32_slowpath) ;  /* 0x0000001400987944 */ /* 0x00afea0003c00000 */
.L_x_166:
[----:B------:R4:W-:Y:S02]  /*23b0*/  STS [UR12+0x8], R6 ;  /* 0x00000806ff007988 */ /* 0x0009e4000800080c */
.L_x_165:
[----:B------:R-:W-:-:S04]  /*23c0*/  UIADD3 UR7, UPT, UPT, UR6, 0x2, URZ ;  /* 0x0000000206077890 */ /* 0x000fc8000fffe0ff */
[----:B------:R-:W-:-:S09]  /*23d0*/  UISETP.GE.AND UP0, UPT, UR7, UR13, UPT ;  /* 0x0000000d0700728c */ /* 0x000fd2000bf06270 */
[----:B------:R-:W-:Y:S05]  /*23e0*/  BRA.U UP0, `(.L_x_167) ;  /* 0x0000000100347547 */ /* 0x000fea000b800000 */
[----:B------:R-:W5:Y:S01]  /*23f0*/  LDS R12, [UR12+0xc] ;  /* 0x00000c0cff0c7984 */ /* 0x000f620008000800 */
[----:B0---4-:R-:W0:Y:S02]  /*2400*/  MUFU.RCP R6, R7 ;  /* 0x0000000700067308 */ /* 0x011e240000001000 */
        /* <DEDUP_REMOVED lines=9> */
[----:B-1-3--:R-:W-:Y:S05]  /*24a0*/  CALL.REL.NOINC `($__internal_1_$__cuda_sm3x_div_rn_noftz_f32_slowpath) ;  /* 0x0000001400587944 */ /* 0x00afea0003c00000 */
.L_x_168:
[----:B------:R0:W-:Y:S02]  /*24b0*/  STS [UR12+0xc], R6 ;  /* 0x00000c06ff007988 */ /* 0x0001e4000800080c */
.L_x_167:
        /* <DEDUP_REMOVED lines=14> */
[----:B-1-3--:R-:W-:Y:S05]  /*25a0*/  CALL.REL.NOINC `($__internal_1_$__cuda_sm3x_div_rn_noftz_f32_slowpath) ;  /* 0x0000001400187944 */ /* 0x00afea0003c00000 */
.L_x_170:
[----:B------:R0:W-:Y:S02]  /*25b0*/  STS [UR12+0x10], R6 ;  /* 0x00001006ff007988 */ /* 0x0001e4000800080c */
.L_x_169:
[----:B------:R-:W-:Y:S05]  /*25c0*/  @P2 BRA `(.L_x_171) ;  /* 0xfffffff800f02947 */ /* 0x000fea000383ffff */
.L_x_162:
[----:B------:R-:W-:-:S04]  /*25d0*/  LOP3.LUT R17, R8, 0x3, RZ, 0xc0, !PT ;  /* 0x0000000308117812 */ /* 0x000fc800078ec0ff */
[----:B------:R-:W-:-:S13]  /*25e0*/  ISETP.NE.AND P0, PT, R17, RZ, PT ;  /* 0x000000ff1100720c */ /* 0x000fda0003f05270 */
[----:B------:R-:W-:Y:S05]  /*25f0*/  @!P0 BRA `(.L_x_161) ;  /* 0x0000000000dc8947 */ /* 0x000fea0003800000 */
[----:B------:R-:W5:Y:S01]  /*2600*/  LDCU UR5, c[0x0][0x3a8] ;  /* 0x00007500ff0577ac */ /* 0x000f620008000800 */
[----:B--2---:R-:W-:-:S05]  /*2610*/  VIADD R10, R9, UR4 ;  /* 0x00000004090a7c36 */ /* 0x004fca0008000000 */
[C---:B------:R-:W-:Y:S02]  /*2620*/  LEA R9, R10.reuse, UR9, 0x2 ;  /* 0x000000090a097c11 */ /* 0x040fe4000f8e10ff */
[----:B-----5:R-:W-:-:S13]  /*2630*/  ISETP.GE.AND P0, PT, R10, UR5, PT ;  /* 0x000000050a007c0c */ /* 0x020fda000bf06270 */
[----:B------:R-:W-:Y:S05]  /*2640*/  @P0 BRA `(.L_x_172) ;  /* 0x0000000000340947 */ /* 0x000fea0003800000 */
[----:B------:R-:W2:Y:S01]  /*2650*/  LDS R14, [R9+0x4] ;  /* 0x00000400090e7984 */ /* 0x000ea20000000800 */
[----:B0---4-:R-:W0:Y:S02]  /*2660*/  MUFU.RCP R6, R7 ;  /* 0x0000000700067308 */ /* 0x011e240000001000 */
        /* <DEDUP_REMOVED lines=9> */
[----:B-1-3--:R-:W-:Y:S05]  /*2700*/  CALL.REL.NOINC `($__internal_1_$__cuda_sm3x_div_rn_noftz_f32_slowpath) ;  /* 0x0000001000c07944 */ /* 0x00afea0003c00000 */
.L_x_173:
[----:B------:R2:W-:Y:S02]  /*2710*/  STS [R9+0x4], R6 ;  /* 0x0000040609007388 */ /* 0x0005e40000000800 */
.L_x_172:
[----:B------:R-:W-:-:S13]  /*2720*/  ISETP.NE.AND P0, PT, R17, 0x1, PT ;  /* 0x000000011100780c */ /* 0x000fda0003f05270 */
[----:B------:R-:W-:Y:S05]  /*2730*/  @!P0 BRA `(.L_x_161) ;  /* 0x00000000008c8947 */ /* 0x000fea0003800000 */
[----:B------:R-:W5:Y:S01]  /*2740*/  LDCU UR5, c[0x0][0x3a8] ;  /* 0x00007500ff0577ac */ /* 0x000f620008000800 */
[----:B0-2-4-:R-:W-:-:S05]  /*2750*/  VIADD R6, R10, 0x1 ;  /* 0x000000010a067836 */ /* 0x015fca0000000000 */
        /* <DEDUP_REMOVED lines=13> */
[----:B-1-3--:R-:W-:Y:S05]  /*2830*/  CALL.REL.NOINC `($__internal_1_$__cuda_sm3x_div_rn_noftz_f32_slowpath) ;  /* 0x0000001000747944 */ /* 0x00afea0003c00000 */
.L_x_175:
[----:B------:R0:W-:Y:S02]  /*2840*/  STS [R9+0x8], R6 ;  /* 0x0000080609007388 */ /* 0x0001e40000000800 */
.L_x_174:
[----:B------:R-:W2:Y:S01]  /*2850*/  LDC R11, c[0x0][0x3a8] ;  /* 0x0000ea00ff0b7b82 */ /* 0x000ea20000000800 */
[----:B------:R-:W-:-:S05]  /*2860*/  VIADD R10, R10, 0x2 ;  /* 0x000000020a0a7836 */ /* 0x000fca0000000000 */
        /* <DEDUP_REMOVED lines=15> */
.L_x_176:
[----:B------:R0:W-:Y:S02]  /*2960*/  STS [R9+0xc], R6 ;  /* 0x00000c0609007388 */ /* 0x0001e40000000800 */
.L_x_161:
[----:B------:R-:W5:Y:S01]  /*2970*/  LDCU UR5, c[0x0][0x3b0] ;  /* 0x00007600ff0577ac */ /* 0x000f620008000800 */
[----:B------:R-:W-:Y:S01]  /*2980*/  BSSY.RECONVERGENT B0, `(.L_x_177) ;  /* 0x00000f3000007945 */ /* 0x000fe20003800200 */
[----:B-----5:R-:W-:Y:S01]  /*2990*/  IMAD.U32 R11, RZ, RZ, UR5 ;  /* 0x00000005ff0b7e24 */ /* 0x020fe2000f8e00ff */
[----:B------:R-:W-:Y:S04]  /*29a0*/  BAR.SYNC.DEFER_BLOCKING 0x0 ;  /* 0x0000000000007b1d */ /* 0x000fe80000010000 */
[----:B------:R-:W-:-:S13]  /*29b0*/  ISETP.GE.AND P0, PT, R2, R11, PT ;  /* 0x0000000b0200720c */ /* 0x000fda0003f06270 */
[----:B------:R-:W-:Y:S05]  /*29c0*/  @P0 BRA `(.L_x_178) ;  /* 0x0000000c00b80947 */ /* 0x000fea0003800000 */
[----:B------:R-:W-:-:S13]  /*29d0*/  ISETP.GT.AND P0, PT, R16, RZ, PT ;  /* 0x000000ff1000720c */ /* 0x000fda0003f04270 */
[----:B------:R-:W-:Y:S05]  /*29e0*/  @P0 BRA `(.L_x_179) ;  /* 0x0000000000240947 */ /* 0x000fea0003800000 */
[----:B------:R-:W-:-:S07]  /*29f0*/  MOV R5, R2 ;  /* 0x0000000200057202 */ /* 0x000fce0000000f00 */
.L_x_180:
[C---:B0-2-4-:R-:W-:Y:S01]  /*2a00*/  LEA R6, R5.reuse, UR11, 0x2 ;  /* 0x0000000b05067c11 */ /* 0x055fe2000f8e10ff */
[----:B------:R-:W-:-:S04]  /*2a10*/  VIADD R5, R5, UR21 ;  /* 0x0000001505057c36 */ /* 0x000fc80008000000 */
[----:B------:R-:W0:Y:S01]  /*2a20*/  LDS R7, [R6+0x4] ;  /* 0x0000040006077984 */ /* 0x000e220000000800 */
[----:B------:R-:W-:Y:S01]  /*2a30*/  ISETP.GE.AND P0, PT, R5, R11, PT ;  /* 0x0000000b0500720c */ /* 0x000fe20003f06270 */
[----:B0-----:R-:W-:-:S05]  /*2a40*/  FADD R7, RZ, R7 ;  /* 0x00000007ff077221 */ /* 0x001fca0000000000 */
[----:B------:R0:W-:Y:S07]  /*2a50*/  STS [R6+0x4], R7 ;  /* 0x0000040706007388 */ /* 0x0001ee0000000800 */
[----:B------:R-:W-:Y:S05]  /*2a60*/  @!P0 BRA `(.L_x_180) ;  /* 0xfffffffc00e48947 */ /* 0x000fea000383ffff */
[----:B------:R-:W-:Y:S05]  /*2a70*/  BRA `(.L_x_178) ;  /* 0x0000000c008c7947 */ /* 0x000fea0003800000 */
.L_x_179:
[----:B0-2-4-:R-:W-:Y:S02]  /*2a80*/  LOP3.LUT R6, R8, 0x18, RZ, 0xc0, !PT ;  /* 0x0000001808067812 */ /* 0x015fe400078ec0ff */
[----:B------:R-:W-:-:S07]  /*2a90*/  MOV R7, R2 ;  /* 0x0000000200077202 */ /* 0x000fce0000000f00 */
.L_x_190:
[----:B------:R-:W-:Y:S01]  /*2aa0*/  ISETP.GE.AND P0, PT, R4, 0x8, PT ;  /* 0x000000080400780c */ /* 0x000fe20003f06270 */
[----:B0-----:R-:W-:Y:S02]  /*2ab0*/  HFMA2 R8, -RZ, RZ, 0, 0 ;  /* 0x00000000ff087431 */ /* 0x001fe400000001ff */
[----:B------:R-:W-:-:S10]  /*2ac0*/  IMAD.MOV.U32 R11, RZ, RZ, RZ ;  /* 0x000000ffff0b7224 */ /* 0x000fd400078e00ff */
[----:B------:R-:W-:Y:S05]  /*2ad0*/  @!P0 BRA `(.L_x_181) ;  /* 0x0000000400a08947 */ /* 0x000fea0003800000 */
[----:B------:R-:W0:Y:S01]  /*2ae0*/  LDC R9, c[0x0][0x3a8] ;  /* 0x0000ea00ff097b82 */ /* 0x000e220000000800 */
[----:B------:R-:W-:Y:S02]  /*2af0*/  MOV R8, RZ ;  /* 0x000000ff00087202 */ /* 0x000fe40000000f00 */
[----:B------:R-:W-:-:S07]  /*2b00*/  MOV R23, RZ ;  /* 0x000000ff00177202 */ /* 0x000fce0000000f00 */
.L_x_182:
[----:B------:R-:W-:-:S05]  /*2b10*/  VIADD R22, R23, UR4 ;  /* 0x0000000417167c36 */ /* 0x000fca0008000000 */
[----:B0-----:R-:W-:-:S13]  /*2b20*/  ISETP.GE.AND P3, PT, R22, R9, PT ;  /* 0x000000091600720c */ /* 0x001fda0003f66270 */
[----:B------:R-:W0:Y:S01]  /*2b30*/  @!P3 LDC R13, c[0x0][0x3ac] ;  /* 0x0000eb00ff0dbb82 */ /* 0x000e220000000800 */
[----:B------:R-:W-:-:S07]  /*2b40*/  @!P3 IMAD R12, R9, UR20, R22 ;  /* 0x00000014090cbc24 */ /* 0x000fce000f8e0216 */
[----:B---3--:R-:W2:Y:S08]  /*2b50*/  @!P3 LDC R15, c[0x0][0x3b0] ;  /* 0x0000ec00ff0fbb82 */ /* 0x008eb00000000800 */
[----:B------:R-:W3:Y:S01]  /*2b60*/  @!P3 LDC.64 R10, c[0x0][0x390] ;  /* 0x0000e400ff0abb82 */ /* 0x000ee20000000a00 */
[----:B0-----:R-:W-:-:S04]  /*2b70*/  @!P3 IMAD R12, R12, R13, UR19 ;  /* 0x000000130c0cbe24 */ /* 0x001fc8000f8e020d */
[----:B--2---:R-:W-:-:S04]  /*2b80*/  @!P3 IMAD R15, R12, R15, R7 ;  /* 0x0000000f0c0fb224 */ /* 0x004fc800078e0207 */
[----:B---3--:R-:W-:-:S06]  /*2b90*/  @!P3 IMAD.WIDE R14, R15, 0x4, R10 ;  /* 0x000000040f0eb825 */ /* 0x008fcc00078e020a */
[----:B------:R-:W2:Y:S01]  /*2ba0*/  @!P3 LDG.E.CONSTANT R14, desc[UR14][R14.64] ;  /* 0x0000000e0e0eb981 */ /* 0x000ea2000c1e9900 */
[C---:B------:R-:W-:Y:S01]  /*2bb0*/  LEA R10, R22.reuse, UR9, 0x2 ;  /* 0x00000009160a7c11 */ /* 0x040fe2000f8e10ff */
[C---:B------:R-:W-:Y:S01]  /*2bc0*/  VIADD R24, R22.reuse, 0x3 ;  /* 0x0000000316187836 */ /* 0x040fe20000000000 */
[C---:B------:R-:W-:Y:S02]  /*2bd0*/  IADD3 R26, PT, PT, R22.reuse, 0x1, RZ ;  /* 0x00000001161a7810 */ /* 0x040fe40007ffe0ff */
[----:B------:R-:W-:Y:S01]  /*2be0*/  IADD3 R21, PT, PT, R22, 0x2, RZ ;  /* 0x0000000216157810 */ /* 0x000fe20007ffe0ff */
[----:B------:R-:W2:Y:S01]  /*2bf0*/  @!P3 LDS R11, [R10+0x4] ;  /* 0x000004000a0bb984 */ /* 0x000ea20000000800 */
[-C--:B------:R-:W-:Y:S02]  /*2c00*/  ISETP.GE.AND P1, PT, R26, R9.reuse, PT ;  /* 0x000000091a00720c */ /* 0x080fe40003f26270 */
[-C--:B------:R-:W-:Y:S02]  /*2c10*/  ISETP.GE.AND P0, PT, R21, R9.reuse, PT ;  /* 0x000000091500720c */ /* 0x080fe40003f06270 */
[----:B------:R-:W-:-:S02]  /*2c20*/  ISETP.GE.AND P2, PT, R24, R9, PT ;  /* 0x000000091800720c */ /* 0x000fc40003f46270 */
[----:B------:R-:W-:-:S04]  /*2c30*/  IADD3 R28, PT, PT, R22, 0x4, RZ ;  /* 0x00000004161c7810 */ /* 0x000fc80007ffe0ff */
[----:B------:R-:W-:-:S03]  /*2c40*/  ISETP.GE.AND P5, PT, R28, R9, PT ;  /* 0x000000091c00720c */ /* 0x000fc60003fa6270 */
[----:B------:R-:W0:Y:S04]  /*2c50*/  @!P1 LDC R25, c[0x0][0x3ac] ;  /* 0x0000eb00ff199b82 */ /* 0x000e280000000800 */
[----:B------:R-:W-:-:S04]  /*2c60*/  @!P2 IMAD R24, R9, UR20, R24 ;  /* 0x000000140918ac24 */ /* 0x000fc8000f8e0218 */
[----:B------:R-:W3:Y:S02]  /*2c70*/  @!P1 LDC R20, c[0x0][0x3b0] ;  /* 0x0000ec00ff149b82 */ /* 0x000ee40000000800 */
[----:B------:R-:W-:-:S06]  /*2c80*/  @!P5 IMAD R28, R9, UR20, R28 ;  /* 0x00000014091cdc24 */ /* 0x000fcc000f8e021c */
[----:B------:R-:W4:Y:S08]  /*2c90*/  @!P0 LDC R13, c[0x0][0x3ac] ;  /* 0x0000eb00ff0d8b82 */ /* 0x000f300000000800 */
[----:B------:R-:W5:Y:S08]  /*2ca0*/  @!P1 LDC.64 R18, c[0x0][0x390] ;  /* 0x0000e400ff129b82 */ /* 0x000f700000000a00 */
[----:B------:R-:W1:Y:S08]  /*2cb0*/  @!P0 LDC R12, c[0x0][0x3b0] ;  /* 0x0000ec00ff0c8b82 */ /* 0x000e700000000800 */
[----:B------:R-:W1:Y:S01]  /*2cc0*/  @!P0 LDC.64 R16, c[0x0][0x390] ;  /* 0x0000e400ff108b82 */ /* 0x000e620000000a00 */
[----:B--2---:R-:W-:Y:S01]  /*2cd0*/  @!P3 FFMA R8, R11, R14, R8 ;  /* 0x0000000e0b08b223 */ /* 0x004fe20000000008 */
[----:B------:R-:W-:-:S06]  /*2ce0*/  @!P1 IMAD R14, R9, UR20, R26 ;  /* 0x00000014090e9c24 */ /* 0x000fcc000f8e021a */
[----:B------:R-:W2:Y:S01]  /*2cf0*/  @!P2 LDC R11, c[0x0][0x3ac] ;  /* 0x0000eb00ff0bab82 */ /* 0x000ea20000000800 */
[----:B------:R-:W-:Y:S02]  /*2d00*/  @!P0 IMAD R26, R9, UR20, R21 ;  /* 0x00000014091a8c24 */ /* 0x000fe4000f8e0215 */
[----:B0-----:R-:W-:Y:S01]  /*2d10*/  @!P1 IMAD R15, R14, R25, UR19 ;  /* 0x000000130e0f9e24 */ /* 0x001fe2000f8e0219 */
[----:B------:R-:W-:-:S03]  /*2d20*/  IADD3 R14, PT, PT, R22, 0x5, RZ ;  /* 0x00000005160e7810 */ /* 0x000fc60007ffe0ff */
[----:B---3--:R-:W-:Y:S01]  /*2d30*/  @!P1 IMAD R15, R15, R20, R7 ;  /* 0x000000140f0f9224 */ /* 0x008fe200078e0207 */
[----:B------:R-:W-:Y:S01]  /*2d40*/  ISETP.GE.AND P6, PT, R14, R9, PT ;  /* 0x000000090e00720c */ /* 0x000fe20003fc6270 */
[----:B----4-:R-:W-:Y:S02]  /*2d50*/  @!P0 IMAD R20, R26, R13, UR19 ;  /* 0x000000131a148e24 */ /* 0x010fe4000f8e020d */
[----:B------:R-:W0:Y:S01]  /*2d60*/  @!P2 LDC R26, c[0x0][0x3b0] ;  /* 0x0000ec00ff1aab82 */ /* 0x000e220000000800 */
[----:B-----5:R-:W-:-:S04]  /*2d70*/  @!P1 IMAD.WIDE R18, R15, 0x4, R18 ;  /* 0x000000040f129825 */ /* 0x020fc800078e0212 */
[----:B-1----:R-:W-:-:S03]  /*2d80*/  @!P0 IMAD R15, R20, R12, R7 ;  /* 0x0000000c140f8224 */ /* 0x002fc600078e0207 */
[----:B------:R-:W1:Y:S01]  /*2d90*/  @!P5 LDC R13, c[0x0][0x3ac] ;  /* 0x0000eb00ff0ddb82 */ /* 0x000e620000000800 */
[----:B------:R-:W-:-:S04]  /*2da0*/  @!P0 IMAD.WIDE R16, R15, 0x4, R16 ;  /* 0x000000040f108825 */ /* 0x000fc800078e0210 */
[----:B--2---:R-:W-:Y:S01]  /*2db0*/  @!P2 IMAD R11, R24, R11, UR19 ;  /* 0x00000013180bae24 */ /* 0x004fe2000f8e020b */
[----:B------:R2:W3:Y:S01]  /*2dc0*/  @!P0 LDG.E.CONSTANT R25, desc[UR14][R16.64] ;  /* 0x0000000e10198981 */ /* 0x0004e2000c1e9900 */
[----:B------:R-:W-:Y:S01]  /*2dd0*/  VIADD R24, R22, 0x6 ;  /* 0x0000000616187836 */ /* 0x000fe20000000000 */
[----:B------:R-:W4:Y:S04]  /*2de0*/  @!P2 LDC.64 R20, c[0x0][0x390] ;  /* 0x0000e400ff14ab82 */ /* 0x000f280000000a00 */
[----:B------:R-:W-:-:S04]  /*2df0*/  ISETP.GE.AND P4, PT, R24, R9, PT ;  /* 0x000000091800720c */ /* 0x000fc80003f86270 */
[----:B------:R-:W5:Y:S01]  /*2e00*/  @!P5 LDC R12, c[0x0][0x3b0] ;  /* 0x0000ec00ff0cdb82 */ /* 0x000f620000000800 */
[----:B0-----:R-:W-:-:S07]  /*2e10*/  @!P2 IMAD R15, R11, R26, R7 ;  /* 0x0000001a0b0fa224 */ /* 0x001fce00078e0207 */
[----:B------:R-:W0:Y:S01]  /*2e20*/  @!P6 LDC R27, c[0x0][0x3ac] ;  /* 0x0000eb00ff1beb82 */ /* 0x000e220000000800 */
[----:B-1----:R-:W-:Y:S01]  /*2e30*/  @!P5 IMAD R13, R28, R13, UR19 ;  /* 0x000000131c0dde24 */ /* 0x002fe2000f8e020d */
[----:B------:R1:W3:Y:S01]  /*2e40*/  @!P1 LDG.E.CONSTANT R11, desc[UR14][R18.64] ;  /* 0x0000000e120b9981 */ /* 0x0002e2000c1e9900 */
[----:B--2---:R-:W-:-:S05]  /*2e50*/  @!P6 IMAD R16, R9, UR20, R14 ;  /* 0x000000140910ec24 */ /* 0x004fca000f8e020e */
[----:B------:R-:W2:Y:S01]  /*2e60*/  @!P6 LDC R28, c[0x0][0x3b0] ;  /* 0x0000ec00ff1ceb82 */ /* 0x000ea20000000800 */
[----:B----4-:R-:W-:Y:S01]  /*2e70*/  @!P2 IMAD.WIDE R20, R15, 0x4, R20 ;  /* 0x000000040f14a825 */ /* 0x010fe200078e0214 */
[----:B------:R-:W-:-:S06]  /*2e80*/  IADD3 R22, PT, PT, R22, 0x7, RZ ;  /* 0x0000000716167810 */ /* 0x000fcc0007ffe0ff */
[----:B------:R-:W4:Y:S01]  /*2e90*/  @!P4 LDC R26, c[0x0][0x3ac] ;  /* 0x0000eb00ff1acb82 */ /* 0x000f220000000800 */
[----:B------:R-:W-:Y:S01]  /*2ea0*/  ISETP.GE.AND P3, PT, R22, R9, PT ;  /* 0x000000091600720c */ /* 0x000fe20003f66270 */
[----:B-----5:R-:W-:Y:S01]  /*2eb0*/  @!P5 IMAD R29, R13, R12, R7 ;  /* 0x0000000c0d1dd224 */ /* 0x020fe200078e0207 */
[----:B------:R5:W3:Y:S05]  /*2ec0*/  @!P2 LDG.E.CONSTANT R21, desc[UR14][R20.64] ;  /* 0x0000000e1415a981 */ /* 0x000aea000c1e9900 */
[----:B------:R-:W4:Y:S08]  /*2ed0*/  @!P6 LDC.64 R14, c[0x0][0x390] ;  /* 0x0000e400ff0eeb82 */ /* 0x000f300000000a00 */
[----:B-1----:R-:W1:Y:S01]  /*2ee0*/  @!P4 LDC R18, c[0x0][0x3b0] ;  /* 0x0000ec00ff12cb82 */ /* 0x002e620000000800 */
[----:B------:R-:W-:Y:S01]  /*2ef0*/  @!P4 IMAD R17, R9, UR20, R24 ;  /* 0x000000140911cc24 */ /* 0x000fe2000f8e0218 */
[----:B-----5:R-:W-:Y:S01]  /*2f00*/  @!P2 LDS R20, [R10+0x10] ;  /* 0x000010000a14a984 */ /* 0x020fe20000000800 */
[----:B0-----:R-:W-:-:S05]  /*2f10*/  @!P6 IMAD R27, R16, R27, UR19 ;  /* 0x00000013101bee24 */ /* 0x001fca000f8e021b */
[----:B------:R-:W0:Y:S01]  /*2f20*/  @!P5 LDC.64 R12, c[0x0][0x390] ;  /* 0x0000e400ff0cdb82 */ /* 0x000e220000000a00 */
[----:B--2---:R-:W-:Y:S02]  /*2f30*/  @!P6 IMAD R27, R27, R28, R7 ;  /* 0x0000001c1b1be224 */ /* 0x004fe400078e0207 */
[----:B----4-:R-:W-:-:S05]  /*2f40*/  @!P4 IMAD R19, R17, R26, UR19 ;  /* 0x000000131113ce24 */ /* 0x010fca000f8e021a */
[----:B------:R-:W2:Y:S01]  /*2f50*/  @!P3 LDC R24, c[0x0][0x3ac] ;  /* 0x0000eb00ff18bb82 */ /* 0x000ea20000000800 */
[----:B------:R-:W-:-:S06]  /*2f60*/  @!P6 IMAD.WIDE R14, R27, 0x4, R14 ;  /* 0x000000041b0ee825 */ /* 0x000fcc00078e020e */
[----:B------:R-:W4:Y:S01]  /*2f70*/  @!P6 LDG.E.CONSTANT R15, desc[UR14][R14.64] ;  /* 0x0000000e0e0fe981 */ /* 0x000f22000c1e9900 */
[----:B------:R-:W5:Y:S01]  /*2f80*/  @!P4 LDC.64 R16, c[0x0][0x390] ;  /* 0x0000e400ff10cb82 */ /* 0x000f620000000a00 */
[----:B-1----:R-:W-:-:S07]  /*2f90*/  @!P4 IMAD R27, R19, R18, R7 ;  /* 0x00000012131bc224 */ /* 0x002fce00078e0207 */
[----:B------:R-:W1:Y:S08]  /*2fa0*/  @!P3 LDC R26, c[0x0][0x3b0] ;  /* 0x0000ec00ff1abb82 */ /* 0x000e700000000800 */
[----:B------:R-:W1:Y:S01]  /*2fb0*/  @!P3 LDC.64 R18, c[0x0][0x390] ;  /* 0x0000e400ff12bb82 */ /* 0x000e620000000a00 */
[----:B0-----:R-:W-:-:S04]  /*2fc0*/  @!P5 IMAD.WIDE R12, R29, 0x4, R12 ;  /* 0x000000041d0cd825 */ /* 0x001fc800078e020c */
[----:B------:R-:W-:Y:S02]  /*2fd0*/  @!P3 IMAD R29, R9, UR20, R22 ;  /* 0x00000014091dbc24 */ /* 0x000fe4000f8e0216 */
[----:B------:R0:W4:Y:S02]  /*2fe0*/  @!P5 LDG.E.CONSTANT R13, desc[UR14][R12.64] ;  /* 0x0000000e0c0dd981 */ /* 0x000124000c1e9900 */
[----:B--2---:R-:W-:Y:S02]  /*2ff0*/  @!P3 IMAD R24, R29, R24, UR19 ;  /* 0x000000131d18be24 */ /* 0x004fe4000f8e0218 */
[----:B-----5:R-:W-:Y:S01]  /*3000*/  @!P4 IMAD.WIDE R16, R27, 0x4, R16 ;  /* 0x000000041b10c825 */ /* 0x020fe200078e0210 */
[----:B------:R-:W-:Y:S03]  /*3010*/  @!P0 LDS R29, [R10+0xc] ;  /* 0x00000c000a1d8984 */ /* 0x000fe60000000800 */
[----:B-1----:R-:W-:-:S02]  /*3020*/  @!P3 IMAD R27, R24, R26, R7 ;  /* 0x0000001a181bb224 */ /* 0x002fc400078e0207 */
[----:B------:R-:W2:Y:S04]  /*3030*/  @!P4 LDG.E.CONSTANT R17, desc[UR14][R16.64] ;  /* 0x0000000e1011c981 */ /* 0x000ea8000c1e9900 */
[----:B------:R-:W-:Y:S01]  /*3040*/  @!P5 LDS R22, [R10+0x14] ;  /* 0x000014000a16d984 */ /* 0x000fe20000000800 */
[----:B------:R-:W-:-:S03]  /*3050*/  @!P3 IMAD.WIDE R18, R27, 0x4, R18 ;  /* 0x000000041b12b825 */ /* 0x000fc600078e0212 */
[----:B0-----:R-:W-:Y:S04]  /*3060*/  @!P6 LDS R12, [R10+0x18] ;  /* 0x000018000a0ce984 */ /* 0x001fe80000000800 */
[----:B------:R-:W3:Y:S04]  /*3070*/  @!P1 LDS R27, [R10+0x8] ;  /* 0x000008000a1b9984 */ /* 0x000ee80000000800 */
[----:B------:R-:W5:Y:S04]  /*3080*/  @!P3 LDG.E.CONSTANT R19, desc[UR14][R18.64] ;  /* 0x0000000e1213b981 */ /* 0x000f68000c1e9900 */
[----:B------:R-:W2:Y:S04]  /*3090*/  @!P4 LDS R24, [R10+0x1c] ;  /* 0x00001c000a18c984 */ /* 0x000ea80000000800 */
[----:B------:R-:W5:Y:S01]  /*30a0*/  @!P3 LDS R26, [R10+0x20] ;  /* 0x000020000a1ab984 */ /* 0x000f620000000800 */
[----:B------:R-:W-:Y:S01]  /*30b0*/  IADD3 R23, PT, PT, R23, 0x8, RZ ;  /* 0x0000000817177810 */ /* 0x000fe20007ffe0ff */
[----:B---3--:R-:W-:-:S04]  /*30c0*/  @!P1 FFMA R8, R27, R11, R8 ;  /* 0x0000000b1b089223 */ /* 0x008fc80000000008 */
[----:B------:R-:W-:Y:S01]  /*30d0*/  @!P0 FFMA R8, R29, R25, R8 ;  /* 0x000000191d088223 */ /* 0x000fe20000000008 */
[----:B------:R-:W-:-:S03]  /*30e0*/  ISETP.NE.AND P0, PT, R23, R6, PT ;  /* 0x000000061700720c */ /* 0x000fc60003f05270 */
[----:B------:R-:W-:-:S04]  /*30f0*/  @!P2 FFMA R8, R20, R21, R8 ;  /* 0x000000151408a223 */ /* 0x000fc80000000008 */
[----:B----4-:R-:W-:-:S04]  /*3100*/  @!P5 FFMA R8, R22, R13, R8 ;  /* 0x0000000d1608d223 */ /* 0x010fc80000000008 */
[----:B------:R-:W-:-:S04]  /*3110*/  @!P6 FFMA R8, R12, R15, R8 ;  /* 0x0000000f0c08e223 */ /* 0x000fc80000000008 */
[----:B--2---:R-:W-:-:S04]  /*3120*/  @!P4 FFMA R8, R24, R17, R8 ;  /* 0x000000111808c223 */ /* 0x004fc80000000008 */
[----:B-----5:R-:W-:Y:S01]  /*3130*/  @!P3 FFMA R8, R26, R19, R8 ;  /* 0x000000131a08b223 */ /* 0x020fe20000000008 */
[----:B------:R-:W-:Y:S06]  /*3140*/  @P0 BRA `(.L_x_182) ;  /* 0xfffffff800700947 */ /* 0x000fec000383ffff */
[----:B------:R-:W-:-:S07]  /*3150*/  IMAD.MOV.U32 R11, RZ, RZ, R6 ;  /* 0x000000ffff0b7224 */ /* 0x000fce00078e0006 */
.L_x_181:
        /* <DEDUP_REMOVED lines=12> */
[----:B---3--:R-:W3:Y:S01]  /*3220*/  LDC.64 R14, c[0x0][0x390] ;  /* 0x0000e400ff0e7b82 */ /* 0x008ee20000000a00 */
[----:B0-----:R-:W-:-:S04]  /*3230*/  IMAD R16, R11, R16, UR19 ;  /* 0x000000130b107e24 */ /* 0x001fc8000f8e0210 */
[----:B--2---:R-:W-:-:S04]  /*3240*/  IMAD R11, R16, UR5, R7 ;  /* 0x00000005100b7c24 */ /* 0x004fc8000f8e0207 */
[----:B---3--:R-:W-:Y:S02]  /*3250*/  IMAD.WIDE R14, R11, 0x4, R14 ;  /* 0x000000040b0e7825 */ /* 0x008fe400078e020e */
[----:B------:R-:W0:Y:S04]  /*3260*/  LDS R11, [R8+0x4] ;  /* 0x00000400080b7984 */ /* 0x000e280000000800 */
[----:B------:R-:W0:Y:S02]  /*3270*/  LDG.E.CONSTANT R14, desc[UR14][R14.64] ;  /* 0x0000000e0e0e7981 */ /* 0x000e24000c1e9900 */
[----:B0-----:R-:W-:-:S07]  /*3280*/  FFMA R10, R11, R14, R10 ;  /* 0x0000000e0b0a7223 */ /* 0x001fce000000000a */
.L_x_184:
        /* <DEDUP_REMOVED lines=15> */
.L_x_185:
        /* <DEDUP_REMOVED lines=15> */
.L_x_186:
        /* <DEDUP_REMOVED lines=15> */
.L_x_187:
        /* <DEDUP_REMOVED lines=15> */
.L_x_188:
        /* <DEDUP_REMOVED lines=15> */
.L_x_189:
[----:B------:R-:W-:Y:S05]  /*3740*/  @!P1 BRA `(.L_x_183) ;  /* 0x0000000000349947 */ /* 0x000fea0003800000 */
[----:B------:R-:W-:-:S04]  /*3750*/  IADD3 R14, PT, PT, R12, 0x6, RZ ;  /* 0x000000060c0e7810 */ /* 0x000fc80007ffe0ff */
[----:B------:R-:W-:-:S13]  /*3760*/  ISETP.GE.AND P0, PT, R14, R9, PT ;  /* 0x000000090e00720c */ /* 0x000fda0003f06270 */
[----:B------:R-:W-:Y:S05]  /*3770*/  @P0 BRA `(.L_x_183) ;  /* 0x0000000000280947 */ /* 0x000fea0003800000 */
[----:B------:R-:W0:Y:S01]  /*3780*/  LDC R16, c[0x0][0x3ac] ;  /* 0x0000eb00ff107b82 */ /* 0x000e220000000800 */
[----:B------:R-:W2:Y:S01]  /*3790*/  LDCU UR5, c[0x0][0x3b0] ;  /* 0x00007600ff0577ac */ /* 0x000ea20008000800 */
[----:B------:R-:W-:-:S06]  /*37a0*/  IMAD R9, R9, UR20, R14 ;  /* 0x0000001409097c24 */ /* 0x000fcc000f8e020e */
[----:B------:R-:W4:Y:S01]  /*37b0*/  LDC.64 R12, c[0x0][0x390] ;  /* 0x0000e400ff0c7b82 */ /* 0x000f220000000a00 */
[----:B0-----:R-:W-:-:S04]  /*37c0*/  IMAD R14, R9, R16, UR19 ;  /* 0x00000013090e7e24 */ /* 0x001fc8000f8e0210 */
[----:B--2---:R-:W-:-:S04]  /*37d0*/  IMAD R9, R14, UR5, R7 ;  /* 0x000000050e097c24 */ /* 0x004fc8000f8e0207 */
[----:B----4-:R-:W-:Y:S02]  /*37e0*/  IMAD.WIDE R12, R9, 0x4, R12 ;  /* 0x00000004090c7825 */ /* 0x010fe400078e020c */
[----:B------:R-:W0:Y:S04]  /*37f0*/  LDS R9, [R8+0x1c] ;  /* 0x00001c0008097984 */ /* 0x000e280000000800 */
[----:B------:R-:W0:Y:S02]  /*3800*/  LDG.E.CONSTANT R12, desc[UR14][R12.64] ;  /* 0x0000000e0c0c7981 */ /* 0x000e24000c1e9900 */
[----:B0-----:R-:W-:-:S07]  /*3810*/  FFMA R10, R9, R12, R10 ;  /* 0x0000000c090a7223 */ /* 0x001fce000000000a */
.L_x_183:
        /* <DEDUP_REMOVED lines=9> */
.L_x_178:
[----:B------:R-:W-:Y:S05]  /*38b0*/  BSYNC.RECONVERGENT B0 ;  /* 0x0000000000007941 */ /* 0x000fea0003800200 */
.L_x_177:
        /* <DEDUP_REMOVED lines=10> */
[----:B0-2-4-:R-:W0:Y:S01]  /*3960*/  LDC.64 R6, c[0x0][0x398] ;  /* 0x0000e600ff067b82 */ /* 0x015e220000000a00 */
[----:B-1----:R-:W-:-:S07]  /*3970*/  IMAD R8, R0, R3, UR19 ;  /* 0x0000001300087e24 */ /* 0x002fce000f8e0203 */
.L_x_192:
[----:B------:R-:W-:Y:S01]  /*3980*/  LEA R0, R2, UR11, 0x2 ;  /* 0x0000000b02007c11 */ /* 0x000fe2000f8e10ff */
[-C--:B-1----:R-:W-:Y:S02]  /*3990*/  IMAD R5, R8, R11.reuse, R2 ;  /* 0x0000000b08057224 */ /* 0x082fe400078e0202 */
[----:B------:R-:W-:Y:S02]  /*39a0*/  VIADD R2, R2, UR21 ;  /* 0x0000001502027c36 */ /* 0x000fe40008000000 */
[----:B------:R-:W1:Y:S01]  /*39b0*/  LDS R3, [R0+0x4] ;  /* 0x0000040000037984 */ /* 0x000e620000000800 */
[----:B0-----:R-:W-:Y:S02]  /*39c0*/  IMAD.WIDE R4, R5, 0x4, R6 ;  /* 0x0000000405047825 */ /* 0x001fe400078e0206 */
[----:B------:R-:W-:-:S03]  /*39d0*/  ISETP.GE.AND P0, PT, R2, R11, PT ;  /* 0x0000000b0200720c */ /* 0x000fc60003f06270 */
[----:B-1----:R1:W-:Y:S10]  /*39e0*/  STG.E desc[UR14][R4.64], R3 ;  /* 0x0000000304007986 */ /* 0x0023f4000c10190e */
[----:B------:R-:W-:Y:S05]  /*39f0*/  @!P0 BRA `(.L_x_192) ;  /* 0xfffffffc00e08947 */ /* 0x000fea000383ffff */
[----:B------:R-:W-:Y:S05]  /*3a00*/  EXIT ;  /* 0x000000000000794d */ /* 0x000fea0003800000 */
        .weak           $__internal_1_$__cuda_sm3x_div_rn_noftz_f32_slowpath
        .type           $__internal_1_$__cuda_sm3x_div_rn_noftz_f32_slowpath,@function
        .size           $__internal_1_$__cuda_sm3x_div_rn_noftz_f32_slowpath,(.L_x_227 - $__internal_1_$__cuda_sm3x_div_rn_noftz_f32_slowpath)
$__internal_1_$__cuda_sm3x_div_rn_noftz_f32_slowpath:
        /* <DEDUP_REMOVED lines=34> */
.L_x_193:
        /* <DEDUP_REMOVED lines=50> */
.L_x_199:
[----:B------:R-:W-:-:S04]  /*3f50*/  LOP3.LUT R6, R6, 0x80000000, RZ, 0xc0, !PT ;  /* 0x8000000006067812 */ /* 0x000fc800078ec0ff */
[----:B------:R-:W-:Y:S01]  /*3f60*/  LOP3.LUT R6, R6, 0x7f800000, RZ, 0xfc, !PT ;  /* 0x7f80000006067812 */ /* 0x000fe200078efcff */
[----:B------:R-:W-:Y:S06]  /*3f70*/  BRA `(.L_x_200) ;  /* 0x0000000000287947 */ /* 0x000fec0003800000 */
.L_x_198:
[----:B------:R-:W-:Y:S01]  /*3f80*/  LEA R6, R18, R6, 0x17 ;  /* 0x0000000612067211 */ /* 0x000fe200078eb8ff */
[----:B------:R-:W-:Y:S06]  /*3f90*/  BRA `(.L_x_200) ;  /* 0x0000000000207947 */ /* 0x000fec0003800000 */
.L_x_197:
[----:B------:R-:W-:-:S04]  /*3fa0*/  LOP3.LUT R6, R15, 0x80000000, R6, 0x48, !PT ;  /* 0x800000000f067812 */ /* 0x000fc800078e4806 */
[----:B------:R-:W-:Y:S01]  /*3fb0*/  LOP3.LUT R6, R6, 0x7f800000, RZ, 0xfc, !PT ;  /* 0x7f80000006067812 */ /* 0x000fe200078efcff */
[----:B------:R-:W-:Y:S06]  /*3fc0*/  BRA `(.L_x_200) ;  /* 0x0000000000147947 */ /* 0x000fec0003800000 */
.L_x_196:
[----:B------:R-:W-:Y:S01]  /*3fd0*/  LOP3.LUT R6, R15, 0x80000000, R6, 0x48, !PT ;  /* 0x800000000f067812 */ /* 0x000fe200078e4806 */
[----:B------:R-:W-:Y:S06]  /*3fe0*/  BRA `(.L_x_200) ;  /* 0x00000000000c7947 */ /* 0x000fec0003800000 */
.L_x_195:
[----:B------:R-:W0:Y:S01]  /*3ff0*/  MUFU.RSQ R6, -QNAN ;  /* 0xffc0000000067908 */ /* 0x000e220000001400 */
[----:B------:R-:W-:Y:S05]  /*4000*/  BRA `(.L_x_200) ;  /* 0x0000000000047947 */ /* 0x000fea0003800000 */
.L_x_194:
[----:B------:R-:W-:-:S07]  /*4010*/  FADD.FTZ R6, R6, R7 ;  /* 0x0000000706067221 */ /* 0x000fce0000010000 */
.L_x_200:
[----:B------:R-:W-:-:S04]  /*4020*/  HFMA2 R13, -RZ, RZ, 0, 0 ;  /* 0x00000000ff0d7431 */ /* 0x000fc800000001ff */
[----:B0-----:R-:W-:Y:S05]  /*4030*/  RET.REL.NODEC R12 `(_Z56optimized_scaled_dot_product_attention_shared_mem_kernelIfEvPKT_S2_S2_PS0_fiiii) ;  /* 0xffffffbc0cf07950 */ /* 0x001fea0003c3ffff */
.L_x_201:
        /* <DEDUP_REMOVED lines=12> */
.L_x_227:


//--------------------- .text._Z50optimized_scaled_dot_product_attention_half_kernelPK6__halfS1_S1_PS_fiiii --------------------------
	.section	.text._Z50optimized_scaled_dot_product_attention_half_kernelPK6__halfS1_S1_PS_fiiii,"ax",@progbits
	.align	128
        .global         _Z50optimized_scaled_dot_product_attention_half_kernelPK6__halfS1_S1_PS_fiiii
        .type           _Z50optimized_scaled_dot_product_attention_half_kernelPK6__halfS1_S1_PS_fiiii,@function
        .size           _Z50optimized_scaled_dot_product_attention_half_kernelPK6__halfS1_S1_PS_fiiii,(.L_x_232 - _Z50optimized_scaled_dot_product_attention_half_kernelPK6__halfS1_S1_PS_fiiii)
        .other          _Z50optimized_scaled_dot_product_attention_half_kernelPK6__halfS1_S1_PS_fiiii,@"STO_CUDA_ENTRY STV_DEFAULT"
_Z50optimized_scaled_dot_product_attention_half_kernelPK6__halfS1_S1_PS_fiiii:
.text._Z50optimized_scaled_dot_product_attention_half_kernelPK6__halfS1_S1_PS_fiiii:
        /* <DEDUP_REMOVED lines=11> */
[C---:B0-----:R-:W-:Y:S01]  /*00b0*/  ISETP.GE.AND P0, PT, R7.reuse, 0x1, PT ;  /* 0x000000010700780c */ /* 0x041fe20003f06270 */
[----:B------:R-:W-:-:S12]  /*00c0*/  VIADD R0, R7, 0xffffffff ;  /* 0xffffffff07007836 */ /* 0x000fd80000000000 */
[----:B-1----:R-:W-:Y:S05]  /*00d0*/  @!P0 BRA `(.L_x_202) ;  /* 0x0000000000c08947 */ /* 0x002fea0003800000 */
[----:B------:R-:W-:Y:S01]  /*00e0*/  ISETP.GE.U32.AND P1, PT, R0, 0xf, PT ;  /* 0x0000000f0000780c */ /* 0x000fe20003f26070 */
[----:B------:R-:W-:Y:S01]  /*00f0*/  IMAD.MOV.U32 R4, RZ, RZ, RZ ;  /* 0x000000ffff047224 */ /* 0x000fe200078e00ff */
[----:B------:R-:W-:-:S04]  /*0100*/  LOP3.LUT R6, R7, 0xf, RZ, 0xc0, !PT ;  /* 0x0000000f07067812 */ /* 0x000fc800078ec0ff */
[----:B------:R-:W-:-:S07]  /*0110*/  ISETP.NE.AND P2, PT, R6, RZ, PT ;  /* 0x000000ff0600720c */ /* 0x000fce0003f45270 */
[----:B------:R-:W-:Y:S06]  /*0120*/  @!P1 BRA `(.L_x_203) ;  /* 0x0000000000289947 */ /* 0x000fec0003800000 */
[----:B------:R-:W-:Y:S01]  /*0130*/  LOP3.LUT R4, R7, 0x7ffffff0, RZ, 0xc0, !PT ;  /* 0x7ffffff007047812 */ /* 0x000fe200078ec0ff */
[----:B------:R-:W-:-:S07]  /*0140*/  IMAD.MOV.U32 R3, RZ, RZ, RZ ;  /* 0x000000ffff037224 */ /* 0x000fce00078e00ff */
.L_x_204:
[C---:B0-----:R-:W-:Y:S02]  /*0150*/  IMAD R5, R3.reuse, 0x4, R1 ;  /* 0x0000000403057824 */ /* 0x041fe400078e0201 */
[----:B------:R-:W-:-:S03]  /*0160*/  VIADD R3, R3, 0x10 ;  /* 0x0000001003037836 */ /* 0x000fc60000000000 */
[----:B------:R0:W-:Y:S02]  /*0170*/  STL.128 [R5], RZ ;  /* 0x000000ff05007387 */ /* 0x0001e40000100c00 */
[----:B------:R-:W-:Y:S02]  /*0180*/  ISETP.NE.AND P1, PT, R3, R4, PT ;  /* 0x000000040300720c */ /* 0x000fe40003f25270 */
[----:B------:R0:W-:Y:S04]  /*0190*/  STL.128 [R5+0x10], RZ ;  /* 0x000010ff05007387 */ /* 0x0001e80000100c00 */
[----:B------:R0:W-:Y:S04]  /*01a0*/  STL.128 [R5+0x20], RZ ;  /* 0x000020ff05007387 */ /* 0x0001e80000100c00 */
[----:B------:R0:W-:Y:S03]  /*01b0*/  STL.128 [R5+0x30], RZ ;  /* 0x000030ff05007387 */ /* 0x0001e60000100c00 */
[----:B------:R-:W-:Y:S05]  /*01c0*/  @P1 BRA `(.L_x_204) ;  /* 0xfffffffc00e01947 */ /* 0x000fea000383ffff */
.L_x_203:
[----:B------:R-:W-:Y:S05]  /*01d0*/  @!P2 BRA `(.L_x_202) ;  /* 0x000000000080a947 */ /* 0x000fea0003800000 */
[----:B------:R-:W-:Y:S02]  /*01e0*/  ISETP.GE.U32.AND P1, PT, R6, 0x8, PT ;  /* 0x000000080600780c */ /* 0x000fe40003f26070 */
[----:B0-----:R-:W-:-:S04]  /*01f0*/  LOP3.LUT R5, R7, 0x7, RZ, 0xc0, !PT ;  /* 0x0000000707057812 */ /* 0x001fc800078ec0ff */
[----:B------:R-:W-:-:S07]  /*0200*/  ISETP.NE.AND P2, PT, R5, RZ, PT ;  /* 0x000000ff0500720c */ /* 0x000fce0003f45270 */
[----:B------:R-:W-:Y:S06]  /*0210*/  @!P1 BRA `(.L_x_205) ;  /* 0x0000000000289947 */ /* 0x000fec0003800000 */
[C---:B------:R-:W-:Y:S02]  /*0220*/  IMAD R3, R4.reuse, 0x4, R1 ;  /* 0x0000000404037824 */ /* 0x040fe400078e0201 */
[----:B------:R-:W-:-:S03]  /*0230*/  VIADD R4, R4, 0x8 ;  /* 0x0000000804047836 */ /* 0x000fc60000000000 */
        /* <DEDUP_REMOVED lines=8> */
.L_x_205:
[----:B------:R-:W-:Y:S05]  /*02c0*/  @!P2 BRA `(.L_x_202) ;  /* 0x000000000044a947 */ /* 0x000fea0003800000 */
[----:B------:R-:W-:Y:S02]  /*02d0*/  ISETP.GE.U32.AND P1, PT, R5, 0x4, PT ;  /* 0x000000040500780c */ /* 0x000fe40003f26070 */
[----:B0-----:R-:W-:-:S04]  /*02e0*/  LOP3.LUT R3, R7, 0x3, RZ, 0xc0, !PT ;  /* 0x0000000307037812 */ /* 0x001fc800078ec0ff */
[----:B------:R-:W-:-:S07]  /*02f0*/  ISETP.NE.AND P2, PT, R3, RZ, PT ;  /* 0x000000ff0300720c */ /* 0x000fce0003f45270 */
[C---:B------:R-:W-:Y:S02]  /*0300*/  @P1 IMAD R5, R4.reuse, 0x4, R1 ;  /* 0x0000000404051824 */ /* 0x040fe400078e0201 */
[----:B------:R-:W-:-:S03]  /*0310*/  @P1 VIADD R4, R4, 0x4 ;  /* 0x0000000404041836 */ /* 0x000fc60000000000 */
[----:B------:R1:W-:Y:S04]  /*0320*/  @P1 STL [R5], RZ ;  /* 0x000000ff05001387 */ /* 0x0003e80000100800 */
[----:B------:R1:W-:Y:S04]  /*0330*/  @P1 STL [R5+0x4], RZ ;  /* 0x000004ff05001387 */ /* 0x0003e80000100800 */
[----:B------:R1:W-:Y:S04]  /*0340*/  @P1 STL [R5+0x8], RZ ;  /* 0x000008ff05001387 */ /* 0x0003e80000100800 */
[----:B------:R1:W-:Y:S01]  /*0350*/  @P1 STL [R5+0xc], RZ ;  /* 0x00000cff05001387 */ /* 0x0003e20000100800 */
[----:B------:R-:W-:Y:S05]  /*0360*/  @!P2 BRA `(.L_x_202) ;  /* 0x00000000001ca947 */ /* 0x000fea0003800000 */
[----:B------:R-:W-:-:S05]  /*0370*/  UMOV UR4, URZ ;  /* 0x000000ff00047c82 */ /* 0x000fca0008000000 */
.L_x_206:
[C---:B-1----:R-:W-:Y:S01]  /*0380*/  IMAD R5, R4.reuse, 0x4, R1 ;  /* 0x0000000404057824 */ /* 0x042fe200078e0201 */
[----:B------:R-:W-:Y:S01]  /*0390*/  UIADD3 UR4, UPT, UPT, UR4, 0x1, URZ ;  /* 0x0000000104047890 */ /* 0x000fe2000fffe0ff */
[----:B------:R-:W-:-:S03]  /*03a0*/  VIADD R4, R4, 0x1 ;  /* 0x0000000104047836 */ /* 0x000fc60000000000 */
[----:B------:R2:W-:Y:S02]  /*03b0*/  STL [R5], RZ ;  /* 0x000000ff05007387 */ /* 0x0005e40000100800 */
[----:B------:R-:W-:-:S13]  /*03c0*/  ISETP.NE.AND P1, PT, R3, UR4, PT ;  /* 0x0000000403007c0c */ /* 0x000fda000bf25270 */
[----:B--2---:R-:W-:Y:S05]  /*03d0*/  @P1 BRA `(.L_x_206) ;  /* 0xfffffffc00e81947 */ /* 0x004fea000383ffff */
.L_x_202:
[----:B0-----:R-:W0:Y:S01]  /*03e0*/  S2R R3, SR_CTAID.X ;  /* 0x0000000000037919 */ /* 0x001e220000002500 */
[----:B-1----:R-:W1:Y:S01]  /*03f0*/  LDC R5, c[0x0][0x3ac] ;  /* 0x0000eb00ff057b82 */ /* 0x002e620000000800 */
[----:B0-----:R-:W-:Y:S01]  /*0400*/  IMAD R2, R3, UR5, R2 ;  /* 0x0000000503027c24 */ /* 0x001fe2000f8e0202 */
[----:B------:R-:W-:Y:S06]  /*0410*/  @!P0 EXIT ;  /* 0x000000000000894d */ /* 0x000fec0003800000 */
[----:B-1----:R-:W-:Y:S01]  /*0420*/  IMAD R2, R2, R5, UR7 ;  /* 0x0000000702027e24 */ /* 0x002fe2000f8e0205 */
[----:B------:R-:W-:Y:S01]  /*0430*/  LEA.HI R4, R0, 0x1, RZ, 0x1f ;  /* 0x0000000100047811 */ /* 0x000fe200078ff8ff */
[----:B------:R-:W0:Y:S02]  /*0440*/  LDCU.64 UR8, c[0x0][0x358] ;  /* 0x00006b00ff0877ac */ /* 0x000e240008000a00 */
[----:B------:R-:W-:Y:S01]  /*0450*/  IMAD R2, R2, R7, RZ ;  /* 0x0000000702027224 */ /* 0x000fe200078e02ff */
[----:B------:R-:W-:Y:S01]  /*0460*/  LOP3.LUT R4, R4, 0x3, RZ, 0xc0, !PT ;  /* 0x0000000304047812 */ /* 0x000fe200078ec0ff */
[----:B------:R-:W-:-:S06]  /*0470*/  UMOV UR4, URZ ;  /* 0x000000ff00047c82 */ /* 0x000fcc0008000000 */
.L_x_215:
[----:B-123--:R-:W1:Y:S01]  /*0480*/  LDC.64 R8, c[0x0][0x3a8] ;  /* 0x0000ea00ff087b82 */ /* 0x00ee620000000a00 */
[----:B------:R-:W2:Y:S01]  /*0490*/  LDCU UR6, c[0x0][0x3b0] ;  /* 0x00007600ff0677ac */ /* 0x000ea20008000800 */
[----:B------:R-:W-:Y:S01]  /*04a0*/  ISETP.GE.U32.AND P1, PT, R0, 0x6, PT ;  /* 0x000000060000780c */ /* 0x000fe20003f26070 */
[----:B------:R-:W-:Y:S02]  /*04b0*/  IMAD.MOV.U32 R16, RZ, RZ, RZ ;  /* 0x000000ffff107224 */ /* 0x000fe400078e00ff */
[----:B------:R-:W-:Y:S02]  /*04c0*/  IMAD.MOV.U32 R7, RZ, RZ, RZ ;  /* 0x000000ffff077224 */ /* 0x000fe400078e00ff */
[----:B-1----:R-:W-:Y:S01]  /*04d0*/  IMAD R6, R3, R8, UR4 ;  /* 0x0000000403067e24 */ /* 0x002fe2000f8e0208 */
[----:B------:R-:W-:-:S03]  /*04e0*/  UIADD3 UR4, UPT, UPT, UR4, 0x1, URZ ;  /* 0x0000000104047890 */ /* 0x000fc6000fffe0ff */
[----:B------:R-:W-:-:S03]  /*04f0*/  IMAD R6, R6, R9, UR7 ;  /* 0x0000000706067e24 */ /* 0x000fc6000f8e0209 */
[----:B------:R-:W-:Y:S01]  /*0500*/  ISETP.NE.AND P0, PT, R8, UR4, PT ;  /* 0x0000000408007c0c */ /* 0x000fe2000bf05270 */
[----:B--2---:R-:W-:Y:S01]  /*0510*/  IMAD R6, R6, UR6, RZ ;  /* 0x0000000606067c24 */ /* 0x004fe2000f8e02ff */
[----:B------:R-:W-:Y:S11]  /*0520*/  @!P1 BRA `(.L_x_207) ;  /* 0x0000000400589947 */ /* 0x000ff60003800000 */
[----:B------:R-:W1:Y:S01]  /*0530*/  LDC.64 R10, c[0x0][0x380] ;  /* 0x0000e000ff0a7b82 */ /* 0x000e620000000a00 */
[----:B------:R-:W-:Y:S01]  /*0540*/  LEA.HI R18, R0, 0x1, RZ, 0x1f ;  /* 0x0000000100127811 */ /* 0x000fe200078ff8ff */
[----:B------:R-:W-:Y:S02]  /*0550*/  HFMA2 R16, -RZ, RZ, 0, 0 ;  /* 0x00000000ff107431 */ /* 0x000fe400000001ff */
[----:B------:R-:W-:Y:S01]  /*0560*/  IMAD.MOV.U32 R7, RZ, RZ, 0x3 ;  /* 0x00000003ff077424 */ /* 0x000fe200078e00ff */
[----:B------:R-:W2:Y:S01]  /*0570*/  LDCU UR6, c[0x0][0x3b0] ;  /* 0x00007600ff0677ac */ /* 0x000ea20008000800 */
[----:B------:R-:W-:Y:S01]  /*0580*/  LOP3.LUT R18, R18, 0x7ffffffc, RZ, 0xc0, !PT ;  /* 0x7ffffffc12127812 */ /* 0x000fe200078ec0ff */
[----:B------:R-:W-:Y:S01]  /*0590*/  IMAD.MOV.U32 R17, RZ, RZ, R2 ;  /* 0x000000ffff117224 */ /* 0x000fe200078e0002 */
[----:B------:R-:W3:Y:S01]  /*05a0*/  LDC.64 R8, c[0x0][0x388] ;  /* 0x0000e200ff087b82 */ /* 0x000ee20000000a00 */
[----:B------:R-:W-:Y:S02]  /*05b0*/  IMAD.MOV.U32 R5, RZ, RZ, R6 ;  /* 0x000000ffff057224 */ /* 0x000fe400078e0006 */
[----:B------:R-:W-:-:S07]  /*05c0*/  IMAD.MOV R18, RZ, RZ, -R18 ;  /* 0x000000ffff127224 */ /* 0x000fce00078e0a12 */
.L_x_208:
[----:B------:R-:W4:Y:S01]  /*05d0*/  LDC.64 R12, c[0x0][0x380] ;  /* 0x0000e000ff0c7b82 */ /* 0x000f220000000a00 */
[C---:B------:R-:W-:Y:S01]  /*05e0*/  VIADD R19, R7.reuse, 0xfffffffd ;  /* 0xfffffffd07137836 */ /* 0x040fe20000000000 */
[----:B--2---:R-:W-:-:S04]  /*05f0*/  ISETP.GE.AND P1, PT, R7, UR6, PT ;  /* 0x0000000607007c0c */ /* 0x004fc8000bf26270 */
[----:B------:R-:W-:Y:S02]  /*0600*/  SHF.R.S32.HI R21, RZ, 0x1f, R19 ;  /* 0x0000001fff157819 */ /* 0x000fe40000011413 */
[----:B------:R-:W2:Y:S01]  /*0610*/  LDC.64 R14, c[0x0][0x388] ;  /* 0x0000e200ff0e7b82 */ /* 0x000ea20000000a00 */
[-C--:B------:R-:W-:Y:S02]  /*0620*/  IADD3 R22, P2, PT, R2, R19.reuse, RZ ;  /* 0x0000001302167210 */ /* 0x080fe40007f5e0ff */
[----:B------:R-:W-:Y:S02]  /*0630*/  IADD3 R19, P3, PT, R6, R19, RZ ;  /* 0x0000001306137210 */ /* 0x000fe40007f7e0ff */
[-C--:B------:R-:W-:Y:S02]  /*0640*/  LEA.HI.X.SX32 R23, R2, R21.reuse, 0x1, P2 ;  /* 0x0000001502177211 */ /* 0x080fe400010f0eff */
[----:B------:R-:W-:Y:S01]  /*0650*/  LEA.HI.X.SX32 R20, R6, R21, 0x1, P3 ;  /* 0x0000001506147211 */ /* 0x000fe200018f0eff */
[----:B------:R-:W-:Y:S01]  /*0660*/  VIADD R21, R7, 0x2 ;  /* 0x0000000207157836 */ /* 0x000fe20000000000 */
[----:B----4-:R-:W-:-:S04]  /*0670*/  LEA R12, P2, R22, R12, 0x1 ;  /* 0x0000000c160c7211 */ /* 0x010fc800078408ff */
[----:B------:R-:W-:Y:S02]  /*0680*/  LEA.HI.X R13, R22, R13, R23, 0x1, P2 ;  /* 0x0000000d160d7211 */ /* 0x000fe400010f0c17 */
[----:B--2---:R-:W-:-:S03]  /*0690*/  LEA R14, P3, R19, R14, 0x1 ;  /* 0x0000000e130e7211 */ /* 0x004fc600078608ff */
[----:B0-----:R-:W2:Y:S01]  /*06a0*/  LDG.E.U16.CONSTANT R22, desc[UR8][R12.64+0x4] ;  /* 0x000004080c167981 */ /* 0x001ea2000c1e9500 */
[----:B------:R-:W-:-:S03]  /*06b0*/  LEA.HI.X R15, R19, R15, R20, 0x1, P3 ;  /* 0x0000000f130f7211 */ /* 0x000fc600018f0c14 */
[----:B------:R-:W4:Y:S01]  /*06c0*/  LDG.E.U16.CONSTANT R25, desc[UR8][R12.64+0x8] ;  /* 0x000008080c197981 */ /* 0x000f22000c1e9500 */
[----:B------:R-:W-:-:S03]  /*06d0*/  ISETP.GE.AND P3, PT, R21, UR6, PT ;  /* 0x0000000615007c0c */ /* 0x000fc6000bf66270 */
[----:B------:R-:W2:Y:S04]  /*06e0*/  @!P1 LDG.E.U16.CONSTANT R19, desc[UR8][R12.64+0x6] ;  /* 0x000006080c139981 */ /* 0x000ea8000c1e9500 */
[----:B------:R-:W5:Y:S04]  /*06f0*/  LDG.E.U16.CONSTANT R21, desc[UR8][R14.64+0x4] ;  /* 0x000004080e157981 */ /* 0x000f68000c1e9500 */
[----:B------:R-:W3:Y:S04]  /*0700*/  @!P1 LDG.E.U16.CONSTANT R24, desc[UR8][R14.64+0x6] ;  /* 0x000006080e189981 */ /* 0x000ee8000c1e9500 */
[----:B------:R-:W4:Y:S04]  /*0710*/  @!P3 LDG.E.U16.CONSTANT R26, desc[UR8][R12.64+0xa] ;  /* 0x00000a080c1ab981 */ /* 0x000f28000c1e9500 */
[----:B------:R-:W4:Y:S04]  /*0720*/  LDG.E.U16.CONSTANT R20, desc[UR8][R14.64+0x8] ;  /* 0x000008080e147981 */ /* 0x000f28000c1e9500 */
[----:B------:R-:W4:Y:S01]  /*0730*/  LDG.E.U16.CONSTANT R29, desc[UR8][R14.64+0xc] ;  /* 0x00000c080e1d7981 */ /* 0x000f22000c1e9500 */
[----:B--2---:R-:W-:Y:S01]  /*0740*/  @!P1 PRMT R19, R22, 0x5410, R19 ;  /* 0x0000541016139816 */ /* 0x004fe20000000013 */
[----:B-----5:R-:W-:Y:S01]  /*0750*/  @P1 HMUL2 R22, R22.H0_H0, R21.H0_H0 ;  /* 0x2000001516161232 */ /* 0x020fe20000000800 */
[----:B---3--:R-:W-:Y:S01]  /*0760*/  @!P1 PRMT R24, R21, 0x5410, R24 ;  /* 0x0000541015189816 */ /* 0x008fe20000000018 */
[----:B------:R-:W-:-:S05]  /*0770*/  VIADD R21, R7, 0x4 ;  /* 0x0000000407157836 */ /* 0x000fca0000000000 */
[----:B------:R-:W-:Y:S02]  /*0780*/  ISETP.GE.AND P4, PT, R21, UR6, PT ;  /* 0x0000000615007c0c */ /* 0x000fe4000bf86270 */
[----:B------:R-:W2:Y:S01]  /*0790*/  @!P3 LDG.E.U16.CONSTANT R21, desc[UR8][R14.64+0xa] ;  /* 0x00000a080e15b981 */ /* 0x000ea2000c1e9500 */
[----:B----4-:R-:W-:-:S03]  /*07a0*/  @!P3 PRMT R23, R25, 0x5410, R26 ;  /* 0x000054101917b816 */ /* 0x010fc6000000001a */
[----:B------:R-:W3:Y:S07]  /*07b0*/  LDG.E.U16.CONSTANT R26, desc[UR8][R12.64+0xc] ;  /* 0x00000c080c1a7981 */ /* 0x000eee000c1e9500 */
[----:B------:R0:W3:Y:S04]  /*07c0*/  @!P4 LDG.E.U16.CONSTANT R27, desc[UR8][R12.64+0xe] ;  /* 0x00000e080c1bc981 */ /* 0x0000e8000c1e9500 */
[----:B------:R3:W4:Y:S01]  /*07d0*/  @!P4 LDG.E.U16.CONSTANT R28, desc[UR8][R14.64+0xe] ;  /* 0x00000e080e1cc981 */ /* 0x000722000c1e9500 */
[----:B0-----:R-:W-:-:S05]  /*07e0*/  VIADD R12, R7, 0xfffffffe ;  /* 0xfffffffe070c7836 */ /* 0x001fca0000000000 */
[----:B------:R-:W-:Y:S01]  /*07f0*/  ISETP.GE.AND P2, PT, R12, UR6, PT ;  /* 0x000000060c007c0c */ /* 0x000fe2000bf46270 */
[----:B------:R-:W-:Y:S02]  /*0800*/  @P3 HMUL2 R25, R25.H0_H0, R20.H0_H0 ;  /* 0x2000001419193232 */ /* 0x000fe40000000800 */
[----:B------:R-:W-:Y:S01]  /*0810*/  @!P1 HFMA2 R19, R19, R24, -RZ ;  /* 0x0000001813139231 */ /* 0x000fe200001000ff */
[----:B--2---:R-:W-:Y:S01]  /*0820*/  @!P3 PRMT R12, R20, 0x5410, R21 ;  /* 0x00005410140cb816 */ /* 0x004fe20000000015 */
[----:B-1----:R-:W-:-:S04]  /*0830*/  IMAD.WIDE R20, R17, 0x2, R10 ;  /* 0x0000000211147825 */ /* 0x002fc800078e020a */
[----:B------:R-:W-:Y:S02]  /*0840*/  @!P3 HMUL2 R23, R23, R12 ;  /* 0x0000000c1717b232 */ /* 0x000fe40000000000 */
[----:B------:R-:W-:Y:S01]  /*0850*/  IMAD.WIDE R12, R5, 0x2, R8 ;  /* 0x00000002050c7825 */ /* 0x000fe200078e0208 */
[----:B------:R-:W2:Y:S01]  /*0860*/  LDG.E.U16.CONSTANT R24, desc[UR8][R20.64] ;  /* 0x0000000814187981 */ /* 0x000ea2000c1e9500 */
[----:B---3--:R-:W-:Y:S02]  /*0870*/  @!P4 PRMT R14, R26, 0x5410, R27 ;  /* 0x000054101a0ec816 */ /* 0x008fe4000000001b */
[----:B----4-:R-:W-:Y:S01]  /*0880*/  @!P4 PRMT R15, R29, 0x5410, R28 ;  /* 0x000054101d0fc816 */ /* 0x010fe2000000001c */
[----:B------:R-:W2:Y:S04]  /*0890*/  @!P2 LDG.E.U16.CONSTANT R21, desc[UR8][R20.64+0x2] ;  /* 0x000002081415a981 */ /* 0x000ea8000c1e9500 */
[----:B------:R-:W-:Y:S01]  /*08a0*/  @!P4 HFMA2 R14, R14, R15, -RZ ;  /* 0x0000000f0e0ec231 */ /* 0x000fe200001000ff */
[----:B------:R-:W3:Y:S04]  /*08b0*/  @!P2 LDG.E.U16.CONSTANT R28, desc[UR8][R12.64+0x2] ;  /* 0x000002080c1ca981 */ /* 0x000ee8000c1e9500 */
[----:B------:R2:W3:Y:S01]  /*08c0*/  LDG.E.U16.CONSTANT R15, desc[UR8][R12.64] ;  /* 0x000000080c0f7981 */ /* 0x0004e2000c1e9500 */
[----:B------:R-:W-:-:S02]  /*08d0*/  @!P1 HADD2 R19, R19.H0_H0, R19.H1_H1 ;  /* 0x3000001313139230 */ /* 0x000fc40000000800 */
[----:B------:R-:W-:Y:S02]  /*08e0*/  VIADD R18, R18, 0x4 ;  /* 0x0000000412127836 */ /* 0x000fe40000000000 */
[----:B------:R-:W-:Y:S02]  /*08f0*/  @P1 HADD2.F32 R22, -RZ, R22.H0_H0 ;  /* 0x20000016ff161230 */ /* 0x000fe40000004100 */
[----:B------:R-:W-:Y:S01]  /*0900*/  @!P1 HADD2.F32 R22, -RZ, R19.H0_H0 ;  /* 0x20000013ff169230 */ /* 0x000fe20000004100 */
[----:B------:R-:W-:Y:S01]  /*0910*/  ISETP.NE.AND P1, PT, R18, RZ, PT ;  /* 0x000000ff1200720c */ /* 0x000fe20003f25270 */
[----:B------:R-:W-:Y:S02]  /*0920*/  @!P3 HADD2 R23, R23.H0_H0, R23.H1_H1 ;  /* 0x300000171717b230 */ /* 0x000fe40000000800 */
[----:B------:R-:W-:Y:S02]  /*0930*/  @P3 HADD2.F32 R25, -RZ, R25.H0_H0 ;  /* 0x20000019ff193230 */ /* 0x000fe40000004100 */
[----:B------:R-:W-:-:S02]  /*0940*/  @P4 HMUL2 R26, R26.H0_H0, R29.H0_H0 ;  /* 0x2000001d1a1a4232 */ /* 0x000fc40000000800 */
[----:B------:R-:W-:Y:S02]  /*0950*/  @!P4 HADD2 R14, R14.H0_H0, R14.H1_H1 ;  /* 0x3000000e0e0ec230 */ /* 0x000fe40000000800 */
[----:B------:R-:W-:Y:S02]  /*0960*/  @!P3 HADD2.F32 R25, -RZ, R23.H0_H0 ;  /* 0x20000017ff19b230 */ /* 0x000fe40000004100 */
[----:B------:R-:W-:Y:S02]  /*0970*/  VIADD R17, R17, 0x8 ;  /* 0x0000000811117836 */ /* 0x000fe40000000000 */
[----:B------:R-:W-:Y:S02]  /*0980*/  VIADD R5, R5, 0x8 ;  /* 0x0000000805057836 */ /* 0x000fe40000000000 */
[----:B------:R-:W-:Y:S01]  /*0990*/  VIADD R7, R7, 0x8 ;  /* 0x0000000807077836 */ /* 0x000fe20000000000 */
[----:B--2---:R-:W-:Y:S02]  /*09a0*/  @!P2 PRMT R13, R24, 0x5410, R21 ;  /* 0x00005410180da816 */ /* 0x004fe40000000015 */
[----:B---3--:R-:W-:-:S05]  /*09b0*/  @!P2 PRMT R28, R15, 0x5410, R28 ;  /* 0x000054100f1ca816 */ /* 0x008fca000000001c */
[----:B------:R-:W-:Y:S02]  /*09c0*/  @!P2 HFMA2 R13, R13, R28, -RZ ;  /* 0x0000001c0d0da231 */ /* 0x000fe400001000ff */
[----:B------:R-:W-:-:S05]  /*09d0*/  @P2 HMUL2 R15, R24.H0_H0, R15.H0_H0 ;  /* 0x2000000f180f2232 */ /* 0x000fca0000000800 */
[----:B------:R-:W-:Y:S02]  /*09e0*/  @P2 HADD2.F32 R15, -RZ, R15.H0_H0 ;  /* 0x2000000fff0f2230 */ /* 0x000fe40000004100 */
[----:B------:R-:W-:-:S05]  /*09f0*/  @!P2 HADD2 R13, R13.H0_H0, R13.H1_H1 ;  /* 0x3000000d0d0da230 */ /* 0x000fca0000000800 */
[----:B------:R-:W-:-:S05]  /*0a00*/  @!P2 HADD2.F32 R15, -RZ, R13.H0_H0 ;  /* 0x2000000dff0fa230 */ /* 0x000fca0000004100 */
[----:B------:R-:W-:Y:S01]  /*0a10*/  FADD R15, R15, R16 ;  /* 0x000000100f0f7221 */ /* 0x000fe20000000000 */
[----:B------:R-:W-:-:S03]  /*0a20*/  @P4 HADD2.F32 R16, -RZ, R26.H0_H0 ;  /* 0x2000001aff104230 */ /* 0x000fc60000004100 */
[----:B------:R-:W-:Y:S01]  /*0a30*/  FADD R22, R15, R22 ;  /* 0x000000160f167221 */ /* 0x000fe20000000000 */
[----:B------:R-:W-:-:S03]  /*0a40*/  @!P4 HADD2.F32 R16, -RZ, R14.H0_H0 ;  /* 0x2000000eff10c230 */ /* 0x000fc60000004100 */
[----:B------:R-:W-:-:S04]  /*0a50*/  FADD R25, R22, R25 ;  /* 0x0000001916197221 */ /* 0x000fc80000000000 */
[----:B------:R-:W-:Y:S01]  /*0a60*/  FADD R16, R25, R16 ;  /* 0x0000001019107221 */ /* 0x000fe20000000000 */
[----:B------:R-:W-:Y:S06]  /*0a70*/  @P1 BRA `(.L_x_208) ;  /* 0xfffffff800d41947 */ /* 0x000fec000383ffff */
[----:B------:R-:W-:-:S07]  /*0a80*/  IADD3 R7, PT, PT, R7, -0x3, RZ ;  /* 0xfffffffd07077810 */ /* 0x000fce0007ffe0ff */
.L_x_207:
[----:B------:R-:W-:-:S05]  /*0a90*/  VIMNMX.U32 R5, PT, PT, R4, 0x2, PT ;  /* 0x0000000204057848 */ /* 0x000fca0003fe0000 */
[----:B------:R-:W-:-:S04]  /*0aa0*/  IMAD.SHL.U32 R5, R5, 0x4, RZ ;  /* 0x0000000405057824 */ /* 0x000fc800078e00ff */
[----:B------:R-:W1:Y:S02]  /*0ab0*/  LDC R8, c[0x2][R5] ;  /* 0x0080000005087b82 */ /* 0x000e640000000800 */
[----:B-1----:R-:W-:-:S04]  /*0ac0*/  SHF.R.S32.HI R9, RZ, 0x1f, R8 ;  /* 0x0000001fff097819 */ /* 0x002fc80000011408 */
.L_x_222:
[----:B0-----:R-:W-:Y:S05]  /*0ad0*/  BRX R8 -0xae0                                                                                                   (*"BRANCH_TARGETS .L_x_210,.L_x_224,.L_x_225"*) ;  /* 0xfffffff408487949 */ /* 0x001fea000383ffff */
.L_x_225:
[----:B------:R-:W0:Y:S01]  /*0ae0*/  LDC.64 R14, c[0x0][0x380] ;  /* 0x0000e000ff0e7b82 */ /* 0x000e220000000a00 */
[C---:B------:R-:W-:Y:S02]  /*0af0*/  VIADD R5, R7.reuse, 0x1 ;  /* 0x0000000107057836 */ /* 0x040fe40000000000 */
[----:B------:R-:W-:-:S03]  /*0b00*/  VIADD R17, R7, 0x3 ;  /* 0x0000000307117836 */ /* 0x000fc60000000000 */
[----:B------:R-:W-:Y:S01]  /*0b10*/  ISETP.GE.AND P2, PT, R5, UR6, PT ;  /* 0x0000000605007c0c */ /* 0x000fe2000bf46270 */
[--C-:B------:R-:W-:Y:S01]  /*0b20*/  IMAD.IADD R5, R2, 0x1, R7.reuse ;  /* 0x0000000102057824 */ /* 0x100fe200078e0207 */
[----:B------:R-:W1:Y:S01]  /*0b30*/  LDC.64 R12, c[0x0][0x388] ;  /* 0x0000e200ff0c7b82 */ /* 0x000e620000000a00 */
[----:B------:R-:W-:Y:S01]  /*0b40*/  ISETP.GE.AND P1, PT, R17, UR6, PT ;  /* 0x0000000611007c0c */ /* 0x000fe2000bf26270 */
[----:B------:R-:W-:-:S06]  /*0b50*/  IMAD.IADD R17, R6, 0x1, R7 ;  /* 0x0000000106117824 */ /* 0x000fcc00078e0207 */
[----:B------:R-:W2:Y:S08]  /*0b60*/  LDC.64 R10, c[0x0][0x380] ;  /* 0x0000e000ff0a7b82 */ /* 0x000eb00000000a00 */
[----:B------:R-:W3:Y:S01]  /*0b70*/  LDC.64 R8, c[0x0][0x388] ;  /* 0x0000e200ff087b82 */ /* 0x000ee20000000a00 */
[----:B0-----:R-:W-:-:S05]  /*0b80*/  IMAD.WIDE R14, R5, 0x2, R14 ;  /* 0x00000002050e7825 */ /* 0x001fca00078e020e */
[----:B------:R-:W4:Y:S01]  /*0b90*/  LDG.E.U16.CONSTANT R5, desc[UR8][R14.64] ;  /* 0x000000080e057981 */ /* 0x000f22000c1e9500 */
[----:B-1----:R-:W-:-:S03]  /*0ba0*/  IMAD.WIDE R12, R17, 0x2, R12 ;  /* 0x00000002110c7825 */ /* 0x002fc600078e020c */
[----:B------:R-:W4:Y:S04]  /*0bb0*/  @!P2 LDG.E.U16.CONSTANT R20, desc[UR8][R14.64+0x2] ;  /* 0x000002080e14a981 */ /* 0x000f28000c1e9500 */
[----:B------:R-:W5:Y:S04]  /*0bc0*/  LDG.E.U16.CONSTANT R18, desc[UR8][R12.64] ;  /* 0x000000080c127981 */ /* 0x000f68000c1e9500 */
[----:B------:R-:W5:Y:S01]  /*0bd0*/  @!P2 LDG.E.U16.CONSTANT R17, desc[UR8][R12.64+0x2] ;  /* 0x000002080c11a981 */ /* 0x000f62000c1e9500 */
[----:B------:R-:W-:Y:S02]  /*0be0*/  @P1 IADD3 R23, P3, PT, R2, R7, RZ ;  /* 0x0000000702171210 */ /* 0x000fe40007f7e0ff */
[----:B------:R-:W-:-:S02]  /*0bf0*/  @P1 SHF.R.S32.HI R19, RZ, 0x1f, R7 ;  /* 0x0000001fff131819 */ /* 0x000fc40000011407 */
[----:B------:R-:W-:Y:S02]  /*0c00*/  @P1 IADD3 R21, P4, PT, R6, R7, RZ ;  /* 0x0000000706151210 */ /* 0x000fe40007f9e0ff */
[-C--:B------:R-:W-:Y:S02]  /*0c10*/  @P1 LEA.HI.X.SX32 R24, R2, R19.reuse, 0x1, P3 ;  /* 0x0000001302181211 */ /* 0x080fe400018f0eff */
[----:B------:R-:W-:Y:S02]  /*0c20*/  @P1 LEA.HI.X.SX32 R22, R6, R19, 0x1, P4 ;  /* 0x0000001306161211 */ /* 0x000fe400020f0eff */
[----:B--2---:R-:W-:Y:S02]  /*0c30*/  @P1 LEA R10, P3, R23, R10, 0x1 ;  /* 0x0000000a170a1211 */ /* 0x004fe400078608ff */
[----:B---3--:R-:W-:Y:S02]  /*0c40*/  @P1 LEA R8, P4, R21, R8, 0x1 ;  /* 0x0000000815081211 */ /* 0x008fe400078808ff */
[----:B------:R-:W-:-:S02]  /*0c50*/  @P1 LEA.HI.X R11, R23, R11, R24, 0x1, P3 ;  /* 0x0000000b170b1211 */ /* 0x000fc400018f0c18 */
[----:B------:R-:W-:-:S03]  /*0c60*/  @P1 LEA.HI.X R9, R21, R9, R22, 0x1, P4 ;  /* 0x0000000915091211 */ /* 0x000fc600020f0c16 */
[----:B------:R-:W2:Y:S04]  /*0c70*/  @P1 LDG.E.U16.CONSTANT R10, desc[UR8][R10.64+0x4] ;  /* 0x000004080a0a1981 */ /* 0x000ea8000c1e9500 */
[----:B------:R4:W2:Y:S02]  /*0c80*/  @P1 LDG.E.U16.CONSTANT R15, desc[UR8][R8.64+0x4] ;  /* 0x00000408080f1981 */ /* 0x0008a4000c1e9500 */
[----:B----4-:R-:W-:Y:S02]  /*0c90*/  @!P2 PRMT R9, R5, 0x5410, R20 ;  /* 0x000054100509a816 */ /* 0x010fe40000000014 */
[----:B-----5:R-:W-:-:S05]  /*0ca0*/  @!P2 PRMT R8, R18, 0x5410, R17 ;  /* 0x000054101208a816 */ /* 0x020fca0000000011 */
[----:B------:R-:W-:Y:S02]  /*0cb0*/  @!P2 HFMA2 R9, R9, R8, -RZ ;  /* 0x000000080909a231 */ /* 0x000fe400001000ff */
[----:B------:R-:W-:-:S05]  /*0cc0*/  @P2 HMUL2 R5, R5.H0_H0, R18.H0_H0 ;  /* 0x2000001205052232 */ /* 0x000fca0000000800 */
[----:B------:R-:W-:Y:S02]  /*0cd0*/  @P2 HADD2.F32 R5, -RZ, R5.H0_H0 ;  /* 0x20000005ff052230 */ /* 0x000fe40000004100 */
[----:B------:R-:W-:-:S05]  /*0ce0*/  @!P2 HADD2 R9, R9.H0_H0, R9.H1_H1 ;  /* 0x300000090909a230 */ /* 0x000fca0000000800 */
[----:B------:R-:W-:Y:S02]  /*0cf0*/  @!P2 HADD2.F32 R5, -RZ, R9.H0_H0 ;  /* 0x20000009ff05a230 */ /* 0x000fe40000004100 */
[----:B--2---:R-:W-:-:S03]  /*0d00*/  @P1 HMUL2 R15, R10.H0_H0, R15.H0_H0 ;  /* 0x2000000f0a0f1232 */ /* 0x004fc60000000800 */
[----:B------:R-:W-:Y:S02]  /*0d10*/  FADD R16, R16, R5 ;  /* 0x0000000510107221 */ /* 0x000fe40000000000 */
[----:B------:R-:W-:Y:S01]  /*0d20*/  @P1 HADD2.F32 R15, -RZ, R15.H0_H0 ;  /* 0x2000000fff0f1230 */ /* 0x000fe20000004100 */
[----:B------:R-:W-:Y:S06]  /*0d30*/  @P1 BRA `(.L_x_209) ;  /* 0x0000000000501947 */ /* 0x000fec0003800000 */
[----:B------:R-:W0:Y:S01]  /*0d40*/  LDC.64 R10, c[0x0][0x380] ;  /* 0x0000e000ff0a7b82 */ /* 0x000e220000000a00 */
[-C--:B------:R-:W-:Y:S02]  /*0d50*/  IADD3 R12, P1, PT, R2, R7.reuse, RZ ;  /* 0x00000007020c7210 */ /* 0x080fe40007f3e0ff */
[----:B------:R-:W-:Y:S02]  /*0d60*/  SHF.R.S32.HI R5, RZ, 0x1f, R7 ;  /* 0x0000001fff057819 */ /* 0x000fe40000011407 */
[----:B------:R-:W-:Y:S02]  /*0d70*/  IADD3 R14, P2, PT, R6, R7, RZ ;  /* 0x00000007060e7210 */ /* 0x000fe40007f5e0ff */
[-C--:B------:R-:W-:Y:S01]  /*0d80*/  LEA.HI.X.SX32 R13, R2, R5.reuse, 0x1, P1 ;  /* 0x00000005020d7211 */ /* 0x080fe200008f0eff */
[----:B------:R-:W1:Y:S01]  /*0d90*/  LDC.64 R8, c[0x0][0x388] ;  /* 0x0000e200ff087b82 */ /* 0x000e620000000a00 */
[----:B------:R-:W-:Y:S02]  /*0da0*/  LEA.HI.X.SX32 R5, R6, R5, 0x1, P2 ;  /* 0x0000000506057211 */ /* 0x000fe400010f0eff */
[----:B0-----:R-:W-:-:S04]  /*0db0*/  LEA R10, P1, R12, R10, 0x1 ;  /* 0x0000000a0c0a7211 */ /* 0x001fc800078208ff */
[----:B------:R-:W-:Y:S02]  /*0dc0*/  LEA.HI.X R11, R12, R11, R13, 0x1, P1 ;  /* 0x0000000b0c0b7211 */ /* 0x000fe400008f0c0d */
[----:B-1----:R-:W-:-:S04]  /*0dd0*/  LEA R8, P2, R14, R8, 0x1 ;  /* 0x000000080e087211 */ /* 0x002fc800078408ff */
[----:B------:R-:W-:Y:S02]  /*0de0*/  LEA.HI.X R9, R14, R9, R5, 0x1, P2 ;  /* 0x000000090e097211 */ /* 0x000fe400010f0c05 */
[----:B------:R-:W2:Y:S04]  /*0df0*/  LDG.E.U16.CONSTANT R14, desc[UR8][R10.64+0x4] ;  /* 0x000004080a0e7981 */ /* 0x000ea8000c1e9500 */
[----:B------:R-:W2:Y:S04]  /*0e00*/  LDG.E.U16.CONSTANT R5, desc[UR8][R10.64+0x6] ;  /* 0x000006080a057981 */ /* 0x000ea8000c1e9500 */
[----:B------:R-:W3:Y:S04]  /*0e10*/  LDG.E.U16.CONSTANT R13, desc[UR8][R8.64+0x4] ;  /* 0x00000408080d7981 */ /* 0x000ee8000c1e9500 */
[----:B------:R-:W3:Y:S01]  /*0e20*/  LDG.E.U16.CONSTANT R12, desc[UR8][R8.64+0x6] ;  /* 0x00000608080c7981 */ /* 0x000ee2000c1e9500 */
[----:B--2---:R-:W-:-:S02]  /*0e30*/  PRMT R5, R14, 0x5410, R5 ;  /* 0x000054100e057816 */ /* 0x004fc40000000005 */
[----:B---3--:R-:W-:-:S05]  /*0e40*/  PRMT R12, R13, 0x5410, R12 ;  /* 0x000054100d0c7816 */ /* 0x008fca000000000c */
[----:B------:R-:W-:-:S04]  /*0e50*/  HFMA2 R5, R5, R12, -RZ ;  /* 0x0000000c05057231 */ /* 0x000fc800001000ff */
[----:B------:R-:W-:-:S05]  /*0e60*/  HADD2 R5, R5.H0_H0, R5.H1_H1 ;  /* 0x3000000505057230 */ /* 0x000fca0000000800 */
[----:B------:R-:W-:-:S07]  /*0e70*/  HADD2.F32 R15, -RZ, R5.H0_H0 ;  /* 0x20000005ff0f7230 */ /* 0x000fce0000004100 */
.L_x_209:
[----:B------:R-:W-:Y:S01]  /*0e80*/  FADD R16, R16, R15 ;  /* 0x0000000f10107221 */ /* 0x000fe20000000000 */
[----:B------:R-:W-:-:S07]  /*0e90*/  VIADD R7, R7, 0x4 ;  /* 0x0000000407077836 */ /* 0x000fce0000000000 */
.L_x_224:
[----:B------:R-:W-:-:S13]  /*0ea0*/  LOP3.LUT P1, RZ, R0, 0x2, RZ, 0xc0, !PT ;  /* 0x0000000200ff7812 */ /* 0x000fda000782c0ff */
[----:B------:R-:W-:Y:S05]  /*0eb0*/  @P1 BRA `(.L_x_210) ;  /* 0x0000000000501947 */ /* 0x000fea0003800000 */
[----:B------:R-:W0:Y:S01]  /*0ec0*/  LDC.64 R8, c[0x0][0x380] ;  /* 0x0000e000ff087b82 */ /* 0x000e220000000a00 */
[----:B------:R-:W-:-:S05]  /*0ed0*/  VIADD R5, R7, 0x1 ;  /* 0x0000000107057836 */ /* 0x000fca0000000000 */
[----:B------:R-:W-:Y:S01]  /*0ee0*/  ISETP.GE.AND P1, PT, R5, UR6, PT ;  /* 0x0000000605007c0c */ /* 0x000fe2000bf26270 */
[--C-:B------:R-:W-:Y:S01]  /*0ef0*/  IMAD.IADD R5, R2, 0x1, R7.reuse ;  /* 0x0000000102057824 */ /* 0x100fe200078e0207 */
[----:B------:R-:W1:Y:S01]  /*0f00*/  LDC.64 R10, c[0x0][0x388] ;  /* 0x0000e200ff0a7b82 */ /* 0x000e620000000a00 */
[----:B------:R-:W-:Y:S02]  /*0f10*/  IMAD.IADD R7, R6, 0x1, R7 ;  /* 0x0000000106077824 */ /* 0x000fe400078e0207 */
[----:B0-----:R-:W-:-:S05]  /*0f20*/  IMAD.WIDE R8, R5, 0x2, R8 ;  /* 0x0000000205087825 */ /* 0x001fca00078e0208 */
[----:B------:R-:W2:Y:S01]  /*0f30*/  LDG.E.U16.CONSTANT R5, desc[UR8][R8.64] ;  /* 0x0000000808057981 */ /* 0x000ea2000c1e9500 */
[----:B-1----:R-:W-:-:S03]  /*0f40*/  IMAD.WIDE R10, R7, 0x2, R10 ;  /* 0x00000002070a7825 */ /* 0x002fc600078e020a */
[----:B------:R-:W2:Y:S04]  /*0f50*/  @!P1 LDG.E.U16.CONSTANT R14, desc[UR8][R8.64+0x2] ;  /* 0x00000208080e9981 */ /* 0x000ea8000c1e9500 */
[----:B------:R-:W3:Y:S04]  /*0f60*/  LDG.E.U16.CONSTANT R12, desc[UR8][R10.64] ;  /* 0x000000080a0c7981 */ /* 0x000ee8000c1e9500 */
[----:B------:R-:W3:Y:S01]  /*0f70*/  @!P1 LDG.E.U16.CONSTANT R7, desc[UR8][R10.64+0x2] ;  /* 0x000002080a079981 */ /* 0x000ee2000c1e9500 */
[----:B--2---:R-:W-:Y:S02]  /*0f80*/  @!P1 PRMT R14, R5, 0x5410, R14 ;  /* 0x00005410050e9816 */ /* 0x004fe4000000000e */
[----:B---3--:R-:W-:-:S05]  /*0f90*/  @!P1 PRMT R7, R12, 0x5410, R7 ;  /* 0x000054100c079816 */ /* 0x008fca0000000007 */
[----:B------:R-:W-:Y:S02]  /*0fa0*/  @!P1 HFMA2 R7, R14, R7, -RZ ;  /* 0x000000070e079231 */ /* 0x000fe400001000ff */
[----:B------:R-:W-:-:S05]  /*0fb0*/  @P1 HMUL2 R5, R5.H0_H0, R12.H0_H0 ;  /* 0x2000000c05051232 */ /* 0x000fca0000000800 */
[----:B------:R-:W-:Y:S02]  /*0fc0*/  @P1 HADD2.F32 R5, -RZ, R5.H0_H0 ;  /* 0x20000005ff051230 */ /* 0x000fe40000004100 */
[----:B------:R-:W-:-:S05]  /*0fd0*/  @!P1 HADD2 R7, R7.H0_H0, R7.H1_H1 ;  /* 0x3000000707079230 */ /* 0x000fca0000000800 */
[----:B------:R-:W-:-:S05]  /*0fe0*/  @!P1 HADD2.F32 R5, -RZ, R7.H0_H0 ;  /* 0x20000007ff059230 */ /* 0x000fca0000004100 */
[----:B------:R-:W-:-:S07]  /*0ff0*/  FADD R16, R16, R5 ;  /* 0x0000000510107221 */ /* 0x000fce0000000000 */
.L_x_210:
[----:B------:R-:W0:Y:S01]  /*1000*/  LDCU UR5, c[0x0][0x3a0] ;  /* 0x00007400ff0577ac */ /* 0x000e220008000800 */
[----:B------:R-:W-:Y:S01]  /*1010*/  IMAD.MOV.U32 R5, RZ, RZ, 0x3bbb989d ;  /* 0x3bbb989dff057424 */ /* 0x000fe200078e00ff */
[----:B------:R-:W-:Y:S01]  /*1020*/  ISETP.GE.U32.AND P2, PT, R0, 0x6, PT ;  /* 0x000000060000780c */ /* 0x000fe20003f46070 */
[----:B------:R-:W-:Y:S01]  /*1030*/  IMAD.MOV.U32 R8, RZ, RZ, 0x437c0000 ;  /* 0x437c0000ff087424 */ /* 0x000fe200078e00ff */
[----:B------:R-:W-:Y:S01]  /*1040*/  ISETP.NE.AND P1, PT, R4, RZ, PT ;  /* 0x000000ff0400720c */ /* 0x000fe20003f25270 */
[----:B------:R-:W-:Y:S02]  /*1050*/  IMAD.MOV.U32 R21, RZ, RZ, RZ ;  /* 0x000000ffff157224 */ /* 0x000fe400078e00ff */
[----:B0-----:R-:W-:-:S04]  /*1060*/  FMUL R16, R16, UR5 ;  /* 0x0000000510107c20 */ /* 0x001fc80008400000 */
[----:B------:R-:W-:-:S04]  /*1070*/  FFMA.SAT R5, R16, R5, 0.5 ;  /* 0x3f00000010057423 */ /* 0x000fc80000002005 */
[----:B------:R-:W-:-:S04]  /*1080*/  FFMA.RM R5, R5, R8, 12582913 ;  /* 0x4b40000105057423 */ /* 0x000fc80000004008 */
[C---:B------:R-:W-:Y:S01]  /*1090*/  FADD R7, R5.reuse, -12583039 ;  /* 0xcb40007f05077421 */ /* 0x040fe20000000000 */
[----:B------:R-:W-:-:S03]  /*10a0*/  SHF.L.U32 R5, R5, 0x17, RZ ;  /* 0x0000001705057819 */ /* 0x000fc600000006ff */
[----:B------:R-:W-:-:S04]  /*10b0*/  FFMA R7, R16, 1.4426950216293334961, -R7 ;  /* 0x3fb8aa3b10077823 */ /* 0x000fc80000000807 */
[----:B------:R-:W-:-:S04]  /*10c0*/  FFMA R7, R16, 1.925963033500011079e-08, R7 ;  /* 0x32a5706010077823 */ /* 0x000fc80000000007 */
[----:B------:R-:W0:Y:S02]  /*10d0*/  MUFU.EX2 R8, R7 ;  /* 0x0000000700087308 */ /* 0x000e240000000800 */
[----:B0-----:R-:W-:Y:S01]  /*10e0*/  FMUL R5, R5, R8 ;  /* 0x0000000805057220 */ /* 0x001fe20000400000 */
[----:B------:R-:W-:Y:S06]  /*10f0*/  @!P2 BRA `(.L_x_211) ;  /* 0x00000004005ca947 */ /* 0x000fec0003800000 */
[----:B------:R-:W0:Y:S01]  /*1100*/  LDC.64 R10, c[0x0][0x390] ;  /* 0x0000e400ff0a7b82 */ /* 0x000e220000000a00 */
[----:B------:R-:W-:Y:S01]  /*1110*/  LEA.HI R7, R0, 0x1, RZ, 0x1f ;  /* 0x0000000100077811 */ /* 0x000fe200078ff8ff */
[----:B------:R-:W-:Y:S01]  /*1120*/  IMAD.MOV.U32 R21, RZ, RZ, RZ ;  /* 0x000000ffff157224 */ /* 0x000fe200078e00ff */
[----:B------:R-:W1:Y:S02]  /*1130*/  LDCU UR6, c[0x0][0x3b0] ;  /* 0x00007600ff0677ac */ /* 0x000e640008000800 */
[----:B------:R-:W-:Y:S01]  /*1140*/  LOP3.LUT R7, R7, 0x7ffffffc, RZ, 0xc0, !PT ;  /* 0x7ffffffc07077812 */ /* 0x000fe200078ec0ff */
[----:B------:R-:W-:Y:S02]  /*1150*/  UMOV UR5, URZ ;  /* 0x000000ff00057c82 */ /* 0x000fe40008000000 */
[----:B------:R-:W2:Y:S04]  /*1160*/  LDC.64 R12, c[0x0][0x390] ;  /* 0x0000e400ff0c7b82 */ /* 0x000ea80000000a00 */
.L_x_212:
[C---:B---3--:R-:W-:Y:S02]  /*1170*/  VIADD R8, R21.reuse, 0x1 ;  /* 0x0000000115087836 */ /* 0x048fe40000000000 */
[----:B------:R-:W-:Y:S02]  /*1180*/  IMAD.IADD R9, R6, 0x1, R21 ;  /* 0x0000000106097824 */ /* 0x000fe400078e0215 */
[----:B------:R-:W-:Y:S01]  /*1190*/  IMAD R20, R21, 0x4, R1 ;  /* 0x0000000415147824 */ /* 0x000fe200078e0201 */
[----:B-1----:R-:W-:Y:S01]  /*11a0*/  ISETP.GE.AND P2, PT, R8, UR6, PT ;  /* 0x0000000608007c0c */ /* 0x002fe2000bf46270 */
[----:B0-----:R-:W-:-:S05]  /*11b0*/  IMAD.WIDE R8, R9, 0x2, R10 ;  /* 0x0000000209087825 */ /* 0x001fca00078e020a */
[----:B------:R-:W3:Y:S01]  /*11c0*/  LDG.E.U16.CONSTANT R19, desc[UR8][R8.64] ;  /* 0x0000000808137981 */ /* 0x000ee2000c1e9500 */
[----:B------:R-:W-:Y:S01]  /*11d0*/  SHF.R.S32.HI R17, RZ, 0x1f, R21 ;  /* 0x0000001fff117819 */ /* 0x000fe20000011415 */
[----:B------:R-:W-:Y:S01]  /*11e0*/  VIADD R14, R21, 0x3 ;  /* 0x00000003150e7836 */ /* 0x000fe20000000000 */
[----:B------:R-:W-:-:S04]  /*11f0*/  IADD3 R16, P3, PT, R6, R21, RZ ;  /* 0x0000001506107210 */ /* 0x000fc80007f7e0ff */
[----:B------:R-:W4:Y:S01]  /*1200*/  @P2 LDL R15, [R20] ;  /* 0x00000000140f2983 */ /* 0x000f220000100800 */
[----:B------:R-:W-:Y:S02]  /*1210*/  LEA.HI.X.SX32 R17, R6, R17, 0x1, P3 ;  /* 0x0000001106117211 */ /* 0x000fe400018f0eff */
[----:B--2---:R-:W-:Y:S01]  /*1220*/  LEA R22, P4, R16, R12, 0x1 ;  /* 0x0000000c10167211 */ /* 0x004fe200078808ff */
[----:B------:R-:W2:Y:S01]  /*1230*/  @!P2 LDG.E.U16.CONSTANT R8, desc[UR8][R8.64+0x2] ;  /* 0x000002080808a981 */ /* 0x000ea2000c1e9500 */
[----:B------:R-:W-:Y:S02]  /*1240*/  ISETP.GE.AND P3, PT, R14, UR6, PT ;  /* 0x000000060e007c0c */ /* 0x000fe4000bf66270 */
[----:B------:R-:W-:-:S05]  /*1250*/  LEA.HI.X R23, R16, R13, R17, 0x1, P4 ;  /* 0x0000000d10177211 */ /* 0x000fca00020f0c11 */
[----:B------:R-:W5:Y:S04]  /*1260*/  LDG.E.U16.CONSTANT R18, desc[UR8][R22.64+0x4] ;  /* 0x0000040816127981 */ /* 0x000f68000c1e9500 */
[----:B------:R-:W2:Y:S04]  /*1270*/  LDG.E.U16.CONSTANT R25, desc[UR8][R22.64+0x8] ;  /* 0x0000080816197981 */ /* 0x000ea8000c1e9500 */
[----:B------:R-:W2:Y:S04]  /*1280*/  @P3 LDL R14, [R20+0x8] ;  /* 0x00000800140e3983 */ /* 0x000ea80000100800 */
[----:B------:R-:W2:Y:S01]  /*1290*/  @!P3 LDG.E.U16.CONSTANT R27, desc[UR8][R22.64+0x6] ;  /* 0x00000608161bb981 */ /* 0x000ea2000c1e9500 */
[----:B---3--:R-:W-:-:S05]  /*12a0*/  @P2 HADD2.F32 R16, -RZ, R19.H0_H0 ;  /* 0x20000013ff102230 */ /* 0x008fca0000004100 */
[----:B----4-:R-:W-:Y:S01]  /*12b0*/  @P2 FFMA R29, R16, R5, R15 ;  /* 0x00000005101d2223 */ /* 0x010fe2000000000f */
[----:B------:R-:W-:-:S04]  /*12c0*/  VIADD R15, R21, 0x5 ;  /* 0x00000005150f7836 */ /* 0x000fc80000000000 */
[----:B------:R-:W-:Y:S01]  /*12d0*/  @P2 STL [R20], R29 ;  /* 0x0000001d14002387 */ /* 0x000fe20000100800 */
[----:B------:R-:W-:-:S03]  /*12e0*/  ISETP.GE.AND P4, PT, R15, UR6, PT ;  /* 0x000000060f007c0c */ /* 0x000fc6000bf86270 */
[----:B------:R-:W3:Y:S01]  /*12f0*/  @!P2 LDL.64 R16, [R20] ;  /* 0x000000001410a983 */ /* 0x000ee20000100a00 */
[----:B-----5:R-:W-:-:S09]  /*1300*/  @P3 HADD2.F32 R15, -RZ, R18.H0_H0 ;  /* 0x20000012ff0f3230 */ /* 0x020fd20000004100 */
[----:B------:R-:W4:Y:S01]  /*1310*/  @P4 LDL R24, [R20+0x10] ;  /* 0x0000100014184983 */ /* 0x000f220000100800 */
[-C--:B--2---:R-:W-:Y:S01]  /*1320*/  @P3 FFMA R26, R15, R5.reuse, R14 ;  /* 0x000000050f1a3223 */ /* 0x084fe2000000000e */
[----:B------:R-:W-:Y:S02]  /*1330*/  @!P2 PRMT R19, R19, 0x5410, R8 ;  /* 0x000054101313a816 */ /* 0x000fe40000000008 */
[----:B------:R-:W2:Y:S04]  /*1340*/  @!P4 LDG.E.U16.CONSTANT R28, desc[UR8][R22.64+0xa] ;  /* 0x00000a08161cc981 */ /* 0x000ea8000c1e9500 */
[----:B------:R0:W-:Y:S04]  /*1350*/  @P3 STL [R20+0x8], R26 ;  /* 0x0000081a14003387 */ /* 0x0001e80000100800 */
[----:B------:R-:W5:Y:S01]  /*1360*/  @!P3 LDL.64 R14, [R20+0x8] ;  /* 0x00000800140eb983 */ /* 0x000f620000100a00 */
[----:B------:R-:W-:-:S05]  /*1370*/  @!P2 F2FP.F16.F32.PACK_AB R8, RZ, R5 ;  /* 0x00000005ff08a23e */ /* 0x000fca00000000ff */
[----:B------:R-:W-:-:S05]  /*1380*/  @!P2 HMUL2 R8, R19, R8.H0_H0 ;  /* 0x200000081308a232 */ /* 0x000fca0000000000 */
[--C-:B------:R-:W-:Y:S01]  /*1390*/  @!P2 HADD2.F32 R9, -RZ, R8.reuse.H0_H0 ;  /* 0x20000008ff09a230 */ /* 0x100fe20000004100 */
[----:B------:R-:W-:Y:S01]  /*13a0*/  @!P3 PRMT R27, R18, 0x5410, R27 ;  /* 0x00005410121bb816 */ /* 0x000fe2000000001b */
[----:B------:R-:W-:Y:S02]  /*13b0*/  @!P2 HADD2.F32 R8, -RZ, R8.H1_H1 ;  /* 0x30000008ff08a230 */ /* 0x000fe40000004100 */
[----:B------:R-:W-:-:S05]  /*13c0*/  VIADD R18, R21, 0x7 ;  /* 0x0000000715127836 */ /* 0x000fca0000000000 */
[----:B------:R-:W-:-:S13]  /*13d0*/  ISETP.GE.AND P5, PT, R18, UR6, PT ;  /* 0x0000000612007c0c */ /* 0x000fda000bfa6270 */
[----:B0-----:R-:W2:Y:S01]  /*13e0*/  @P5 LDL R26, [R20+0x18] ;  /* 0x00001800141a5983 */ /* 0x001ea20000100800 */
[----:B---3--:R-:W-:Y:S01]  /*13f0*/  @!P2 FADD R16, R9, R16 ;  /* 0x000000100910a221 */ /* 0x008fe20000000000 */
[----:B------:R-:W-:Y:S01]  /*1400*/  @!P3 F2FP.F16.F32.PACK_AB R9, RZ, R5 ;  /* 0x00000005ff09b23e */ /* 0x000fe200000000ff */
[----:B------:R-:W-:-:S04]  /*1410*/  @!P2 FADD R17, R8, R17 ;  /* 0x000000110811a221 */ /* 0x000fc80000000000 */
[----:B------:R-:W-:Y:S02]  /*1420*/  @!P3 HMUL2 R8, R27, R9.H0_H0 ;  /* 0x200000091b08b232 */ /* 0x000fe40000000000 */
[----:B------:R-:W-:-:S03]  /*1430*/  @P4 HADD2.F32 R9, -RZ, R25.H0_H0 ;  /* 0x20000019ff094230 */ /* 0x000fc60000004100 */
[----:B------:R-:W-:Y:S02]  /*1440*/  @!P3 HADD2.F32 R19, -RZ, R8.H0_H0 ;  /* 0x20000008ff13b230 */ /* 0x000fe40000004100 */
[----:B----4-:R-:W-:Y:S02]  /*1450*/  @P4 FFMA R27, R9, R5, R24 ;  /* 0x00000005091b4223 */ /* 0x010fe40000000018 */
[----:B------:R-:W3:Y:S04]  /*1460*/  LDG.E.U16.CONSTANT R24, desc[UR8][R22.64+0xc] ;  /* 0x00000c0816187981 */ /* 0x000ee8000c1e9500 */
[----:B------:R0:W-:Y:S01]  /*1470*/  @P4 STL [R20+0x10], R27 ;  /* 0x0000101b14004387 */ /* 0x0001e20000100800 */
[----:B-----5:R-:W-:-:S03]  /*1480*/  @!P3 FADD R14, R19, R14 ;  /* 0x0000000e130eb221 */ /* 0x020fc60000000000 */
[----:B------:R-:W4:Y:S01]  /*1490*/  @!P4 LDL.64 R18, [R20+0x10] ;  /* 0x000010001412c983 */ /* 0x000f220000100a00 */
[----:B------:R-:W-:Y:S02]  /*14a0*/  @!P4 F2FP.F16.F32.PACK_AB R9, RZ, R5 ;  /* 0x00000005ff09c23e */ /* 0x000fe400000000ff */
[----:B--2---:R-:W-:Y:S01]  /*14b0*/  @!P4 PRMT R28, R25, 0x5410, R28 ;  /* 0x00005410191cc816 */ /* 0x004fe2000000001c */
[----:B0-----:R-:W2:Y:S04]  /*14c0*/  @!P5 LDG.E.U16.CONSTANT R27, desc[UR8][R22.64+0xe] ;  /* 0x00000e08161bd981 */ /* 0x001ea8000c1e9500 */
[----:B------:R-:W-:-:S05]  /*14d0*/  @!P4 HMUL2 R25, R28, R9.H0_H0 ;  /* 0x200000091c19c232 */ /* 0x000fca0000000000 */
[----:B------:R-:W-:Y:S02]  /*14e0*/  @!P4 HADD2.F32 R9, -RZ, R25.H0_H0 ;  /* 0x20000019ff09c230 */ /* 0x000fe40000004100 */
[----:B------:R-:W-:-:S05]  /*14f0*/  @!P3 HADD2.F32 R8, -RZ, R8.H1_H1 ;  /* 0x30000008ff08b230 */ /* 0x000fca0000004100 */
[----:B------:R-:W-:Y:S01]  /*1500*/  @!P3 FADD R15, R8, R15 ;  /* 0x0000000f080fb221 */ /* 0x000fe20000000000 */
[----:B----4-:R-:W-:Y:S01]  /*1510*/  @!P4 FADD R18, R9, R18 ;  /* 0x000000120912c221 */ /* 0x010fe20000000000 */
[----:B---3--:R-:W-:-:S05]  /*1520*/  @P5 HADD2.F32 R9, -RZ, R24.H0_H0 ;  /* 0x20000018ff095230 */ /* 0x008fca0000004100 */
[----:B------:R-:W-:-:S05]  /*1530*/  @P5 FFMA R29, R9, R5, R26 ;  /* 0x00000005091d5223 */ /* 0x000fca000000001a */
[----:B------:R3:W-:Y:S04]  /*1540*/  @P5 STL [R20+0x18], R29 ;  /* 0x0000181d14005387 */ /* 0x0007e80000100800 */
[----:B------:R-:W4:Y:S01]  /*1550*/  @!P5 LDL.64 R8, [R20+0x18] ;  /* 0x000018001408d983 */ /* 0x000f220000100a00 */
[----:B------:R-:W-:Y:S02]  /*1560*/  @!P5 F2FP.F16.F32.PACK_AB R26, RZ, R5 ;  /* 0x00000005ff1ad23e */ /* 0x000fe400000000ff */
[----:B--2---:R-:W-:Y:S01]  /*1570*/  @!P5 PRMT R23, R24, 0x5410, R27 ;  /* 0x000054101817d816 */ /* 0x004fe2000000001b */
[----:B------:R-:W-:-:S04]  /*1580*/  @!P4 HADD2.F32 R24, -RZ, R25.H1_H1 ;  /* 0x30000019ff18c230 */ /* 0x000fc80000004100 */
[----:B------:R-:W-:-:S05]  /*1590*/  @!P5 HMUL2 R23, R23, R26.H0_H0 ;  /* 0x2000001a1717d232 */ /* 0x000fca0000000000 */
[--C-:B------:R-:W-:Y:S02]  /*15a0*/  @!P5 HADD2.F32 R25, -RZ, R23.reuse.H0_H0 ;  /* 0x20000017ff19d230 */ /* 0x100fe40000004100 */
[----:B------:R-:W-:Y:S02]  /*15b0*/  @!P5 HADD2.F32 R22, -RZ, R23.H1_H1 ;  /* 0x30000017ff16d230 */ /* 0x000fe40000004100 */
[----:B------:R-:W-:Y:S01]  /*15c0*/  @!P4 FADD R19, R24, R19 ;  /* 0x000000131813c221 */ /* 0x000fe20000000000 */
[----:B------:R-:W-:Y:S01]  /*15d0*/  UIADD3 UR5, UPT, UPT, UR5, 0x4, URZ ;  /* 0x0000000405057890 */ /* 0x000fe2000fffe0ff */
[----:B------:R3:W-:Y:S04]  /*15e0*/  @!P3 STL.64 [R20+0x8], R14 ;  /* 0x0000080e1400b387 */ /* 0x0007e80000100a00 */
[----:B------:R3:W-:Y:S04]  /*15f0*/  @!P4 STL.64 [R20+0x10], R18 ;  /* 0x000010121400c387 */ /* 0x0007e80000100a00 */
[----:B------:R3:W-:Y:S01]  /*1600*/  @!P2 STL.64 [R20], R16 ;  /* 0x000000101400a387 */ /* 0x0007e20000100a00 */
[----:B------:R-:W-:Y:S01]  /*1610*/  ISETP.NE.AND P2, PT, R7, UR5, PT ;  /* 0x0000000507007c0c */ /* 0x000fe2000bf45270 */
[----:B------:R-:W-:-:S02]  /*1620*/  VIADD R21, R21, 0x8 ;  /* 0x0000000815157836 */ /* 0x000fc40000000000 */
[----:B----4-:R-:W-:Y:S01]  /*1630*/  @!P5 FADD R8, R25, R8 ;  /* 0x000000081908d221 */ /* 0x010fe20000000000 */
[----:B------:R-:W-:-:S05]  /*1640*/  @!P5 FADD R9, R22, R9 ;  /* 0x000000091609d221 */ /* 0x000fca0000000000 */
[----:B------:R3:W-:Y:S04]  /*1650*/  @!P5 STL.64 [R20+0x18], R8 ;  /* 0x000018081400d387 */ /* 0x0007e80000100a00 */
[----:B------:R-:W-:Y:S05]  /*1660*/  @P2 BRA `(.L_x_212) ;  /* 0xfffffff800c02947 */ /* 0x000fea000383ffff */
.L_x_211:
[----:B------:R-:W-:Y:S05]  /*1670*/  @!P1 BRA `(.L_x_213) ;  /* 0x0000000400309947 */ /* 0x000fea0003800000 */
[----:B------:R-:W-:Y:S02]  /*1680*/  ISETP.NE.AND P2, PT, R4, 0x1, PT ;  /* 0x000000010400780c */ /* 0x000fe40003f45270 */
[----:B------:R-:W-:-:S11]  /*1690*/  LOP3.LUT P1, RZ, R0, 0x2, RZ, 0xc0, !PT ;  /* 0x0000000200ff7812 */ /* 0x000fd6000782c0ff */
[----:B------:R-:W-:Y:S05]  /*16a0*/  @!P2 BRA `(.L_x_214) ;  /* 0x0000000000c4a947 */ /* 0x000fea0003800000 */
[----:B---3--:R-:W0:Y:S01]  /*16b0*/  LDC.64 R8, c[0x0][0x390] ;  /* 0x0000e400ff087b82 */ /* 0x008e220000000a00 */
[--C-:B------:R-:W-:Y:S01]  /*16c0*/  SHF.R.S32.HI R13, RZ, 0x1f, R21.reuse ;  /* 0x0000001fff0d7819 */ /* 0x100fe20000011415 */
[C---:B------:R-:W-:Y:S01]  /*16d0*/  VIADD R14, R21.reuse, 0x1 ;  /* 0x00000001150e7836 */ /* 0x040fe20000000000 */
[C---:B------:R-:W-:Y:S01]  /*16e0*/  IADD3 R12, P2, PT, R6.reuse, R21, RZ ;  /* 0x00000015060c7210 */ /* 0x040fe20007f5e0ff */
[C---:B------:R-:W-:Y:S01]  /*16f0*/  IMAD.IADD R7, R6.reuse, 0x1, R21 ;  /* 0x0000000106077824 */ /* 0x040fe200078e0215 */
[----:B------:R-:W-:Y:S02]  /*1700*/  IADD3 R15, PT, PT, R21, 0x3, RZ ;  /* 0x00000003150f7810 */ /* 0x000fe40007ffe0ff */
[----:B------:R-:W-:Y:S01]  /*1710*/  LEA.HI.X.SX32 R13, R6, R13, 0x1, P2 ;  /* 0x0000000d060d7211 */ /* 0x000fe200010f0eff */
[----:B------:R-:W1:Y:S01]  /*1720*/  LDC.64 R10, c[0x0][0x390] ;  /* 0x0000e400ff0a7b82 */ /* 0x000e620000000a00 */
[----:B------:R-:W-:Y:S02]  /*1730*/  ISETP.GE.AND P2, PT, R14, UR6, PT ;  /* 0x000000060e007c0c */ /* 0x000fe4000bf46270 */
[----:B------:R-:W-:-:S02]  /*1740*/  ISETP.GE.AND P3, PT, R15, UR6, PT ;  /* 0x000000060f007c0c */ /* 0x000fc4000bf66270 */
[----:B0-----:R-:W-:-:S04]  /*1750*/  LEA R8, P4, R12, R8, 0x1 ;  /* 0x000000080c087211 */ /* 0x001fc800078808ff */
[----:B------:R-:W-:Y:S01]  /*1760*/  LEA.HI.X R9, R12, R9, R13, 0x1, P4 ;  /* 0x000000090c097211 */ /* 0x000fe200020f0c0d */
[----:B-1----:R-:W-:-:S04]  /*1770*/  IMAD.WIDE R10, R7, 0x2, R10 ;  /* 0x00000002070a7825 */ /* 0x002fc800078e020a */
[----:B------:R-:W2:Y:S01]  /*1780*/  LDG.E.U16.CONSTANT R12, desc[UR8][R8.64+0x4] ;  /* 0x00000408080c7981 */ /* 0x000ea2000c1e9500 */
[----:B------:R-:W-:-:S03]  /*1790*/  IMAD R7, R21, 0x4, R1 ;  /* 0x0000000415077824 */ /* 0x000fc600078e0201 */
[----:B------:R-:W3:Y:S04]  /*17a0*/  LDG.E.U16.CONSTANT R13, desc[UR8][R10.64] ;  /* 0x000000080a0d7981 */ /* 0x000ee8000c1e9500 */
[----:B------:R-:W4:Y:S04]  /*17b0*/  @P2 LDL R15, [R7] ;  /* 0x00000000070f2983 */ /* 0x000f280000100800 */
[----:B------:R-:W5:Y:S04]  /*17c0*/  @P3 LDL R19, [R7+0x8] ;  /* 0x0000080007133983 */ /* 0x000f680000100800 */
[----:B------:R-:W5:Y:S04]  /*17d0*/  @!P2 LDG.E.U16.CONSTANT R16, desc[UR8][R10.64+0x2] ;  /* 0x000002080a10a981 */ /* 0x000f68000c1e9500 */
[----:B------:R0:W5:Y:S04]  /*17e0*/  @!P3 LDG.E.U16.CONSTANT R17, desc[UR8][R8.64+0x6] ;  /* 0x000006080811b981 */ /* 0x000168000c1e9500 */
[----:B------:R-:W5:Y:S04]  /*17f0*/  @!P2 LDL R22, [R7+0x4] ;  /* 0x000004000716a983 */ /* 0x000f680000100800 */
[----:B------:R-:W5:Y:S01]  /*1800*/  @!P3 LDL R10, [R7+0xc] ;  /* 0x00000c00070ab983 */ /* 0x000f620000100800 */
[----:B--2---:R-:W-:-:S02]  /*1810*/  @P3 HADD2.F32 R18, -RZ, R12.H0_H0 ;  /* 0x2000000cff123230 */ /* 0x004fc40000004100 */
[----:B---3--:R-:W-:-:S05]  /*1820*/  @P2 HADD2.F32 R14, -RZ, R13.H0_H0 ;  /* 0x2000000dff0e2230 */ /* 0x008fca0000004100 */
[-C--:B----4-:R-:W-:Y:S01]  /*1830*/  @P2 FFMA R14, R14, R5.reuse, R15 ;  /* 0x000000050e0e2223 */ /* 0x090fe2000000000f */
[----:B-----5:R-:W-:-:S04]  /*1840*/  @P3 FFMA R18, R18, R5, R19 ;  /* 0x0000000512123223 */ /* 0x020fc80000000013 */
[----:B------:R1:W-:Y:S04]  /*1850*/  @P2 STL [R7], R14 ;  /* 0x0000000e07002387 */ /* 0x0003e80000100800 */
[----:B------:R2:W-:Y:S04]  /*1860*/  @P3 STL [R7+0x8], R18 ;  /* 0x0000081207003387 */ /* 0x0005e80000100800 */
[----:B------:R-:W3:Y:S04]  /*1870*/  @!P2 LDL R20, [R7] ;  /* 0x000000000714a983 */ /* 0x000ee80000100800 */
[----:B------:R-:W1:Y:S01]  /*1880*/  @!P3 LDL R24, [R7+0x8] ;  /* 0x000008000718b983 */ /* 0x000e620000100800 */
[----:B0-----:R-:W-:-:S02]  /*1890*/  @!P2 F2FP.F16.F32.PACK_AB R9, RZ, R5 ;  /* 0x00000005ff09a23e */ /* 0x001fc400000000ff */
[----:B------:R-:W-:Y:S02]  /*18a0*/  @!P3 F2FP.F16.F32.PACK_AB R11, RZ, R5 ;  /* 0x00000005ff0bb23e */ /* 0x000fe400000000ff */
[----:B------:R-:W-:Y:S02]  /*18b0*/  @!P2 PRMT R13, R13, 0x5410, R16 ;  /* 0x000054100d0da816 */ /* 0x000fe40000000010 */
[----:B------:R-:W-:-:S03]  /*18c0*/  @!P3 PRMT R17, R12, 0x5410, R17 ;  /* 0x000054100c11b816 */ /* 0x000fc60000000011 */
[----:B------:R-:W-:Y:S02]  /*18d0*/  @!P2 HMUL2 R8, R13, R9.H0_H0 ;  /* 0x200000090d08a232 */ /* 0x000fe40000000000 */
[----:B------:R-:W-:-:S03]  /*18e0*/  @!P3 HMUL2 R12, R17, R11.H0_H0 ;  /* 0x2000000b110cb232 */ /* 0x000fc60000000000 */
[--C-:B------:R-:W-:Y:S02]  /*18f0*/  @!P2 HADD2.F32 R9, -RZ, R8.reuse.H0_H0 ;  /* 0x20000008ff09a230 */ /* 0x100fe40000004100 */
[----:B------:R-:W-:Y:S02]  /*1900*/  @!P2 HADD2.F32 R11, -RZ, R8.H1_H1 ;  /* 0x30000008ff0ba230 */ /* 0x000fe40000004100 */
[--C-:B------:R-:W-:Y:S02]  /*1910*/  @!P3 HADD2.F32 R13, -RZ, R12.reuse.H0_H0 ;  /* 0x2000000cff0db230 */ /* 0x100fe40000004100 */
[----:B------:R-:W-:Y:S02]  /*1920*/  @!P3 HADD2.F32 R15, -RZ, R12.H1_H1 ;  /* 0x3000000cff0fb230 */ /* 0x000fe40000004100 */
[----:B------:R-:W-:-:S03]  /*1930*/  @!P2 FADD R12, R11, R22 ;  /* 0x000000160b0ca221 */ /* 0x000fc60000000000 */
[----:B------:R-:W-:Y:S02]  /*1940*/  @!P3 FADD R10, R15, R10 ;  /* 0x0000000a0f0ab221 */ /* 0x000fe40000000000 */
[----:B------:R2:W-:Y:S04]  /*1950*/  @!P2 STL [R7+0x4], R12 ;  /* 0x0000040c0700a387 */ /* 0x0005e80000100800 */
[----:B------:R2:W-:Y:S01]  /*1960*/  @!P3 STL [R7+0xc], R10 ;  /* 0x00000c0a0700b387 */ /* 0x0005e20000100800 */
[----:B------:R-:W-:Y:S02]  /*1970*/  VIADD R21, R21, 0x4 ;  /* 0x0000000415157836 */ /* 0x000fe40000000000 */
[----:B---3--:R-:W-:Y:S01]  /*1980*/  @!P2 FADD R8, R9, R20 ;  /* 0x000000140908a221 */ /* 0x008fe20000000000 */
[----:B-1----:R-:W-:-:S04]  /*1990*/  @!P3 FADD R14, R13, R24 ;  /* 0x000000180d0eb221 */ /* 0x002fc80000000000 */
[----:B------:R2:W-:Y:S04]  /*19a0*/  @!P2 STL [R7], R8 ;  /* 0x000000080700a387 */ /* 0x0005e80000100800 */
[----:B------:R2:W-:Y:S02]  /*19b0*/  @!P3 STL [R7+0x8], R14 ;  /* 0x0000080e0700b387 */ /* 0x0005e40000100800 */
.L_x_214:
[----:B------:R-:W-:Y:S05]  /*19c0*/  @P1 BRA `(.L_x_213) ;  /* 0x00000000005c1947 */ /* 0x000fea0003800000 */
[----:B--23--:R-:W0:Y:S01]  /*19d0*/  LDC.64 R8, c[0x0][0x390] ;  /* 0x0000e400ff087b82 */ /* 0x00ce220000000a00 */
[C---:B------:R-:W-:Y:S02]  /*19e0*/  VIADD R10, R21.reuse, 0x1 ;  /* 0x00000001150a7836 */ /* 0x040fe40000000000 */
[----:B------:R-:W-:Y:S02]  /*19f0*/  IMAD.IADD R7, R6, 0x1, R21 ;  /* 0x0000000106077824 */ /* 0x000fe400078e0215 */
[----:B------:R-:W-:Y:S01]  /*1a00*/  IMAD R21, R21, 0x4, R1 ;  /* 0x0000000415157824 */ /* 0x000fe200078e0201 */
[----:B------:R-:W-:Y:S01]  /*1a10*/  ISETP.GE.AND P1, PT, R10, UR6, PT ;  /* 0x000000060a007c0c */ /* 0x000fe2000bf26270 */
[----:B0-----:R-:W-:-:S12]  /*1a20*/  IMAD.WIDE R6, R7, 0x2, R8 ;  /* 0x0000000207067825 */ /* 0x001fd800078e0208 */
[----:B------:R-:W2:Y:S04]  /*1a30*/  @P1 LDL R9, [R21] ;  /* 0x0000000015091983 */ /* 0x000ea80000100800 */
[----:B------:R-:W3:Y:S04]  /*1a40*/  LDG.E.U16.CONSTANT R8, desc[UR8][R6.64] ;  /* 0x0000000806087981 */ /* 0x000ee8000c1e9500 */
[----:B------:R0:W4:Y:S01]  /*1a50*/  @!P1 LDG.E.U16.CONSTANT R11, desc[UR8][R6.64+0x2] ;  /* 0x00000208060b9981 */ /* 0x000122000c1e9500 */
[----:B---3--:R-:W-:-:S05]  /*1a60*/  @P1 HADD2.F32 R10, -RZ, R8.H0_H0 ;  /* 0x20000008ff0a1230 */ /* 0x008fca0000004100 */
[-C--:B--2---:R-:W-:Y:S02]  /*1a70*/  @P1 FFMA R10, R10, R5.reuse, R9 ;  /* 0x000000050a0a1223 */ /* 0x084fe40000000009 */
[----:B------:R-:W2:Y:S04]  /*1a80*/  @!P1 LDL R9, [R21+0x4] ;  /* 0x0000040015099983 */ /* 0x000ea80000100800 */
[----:B------:R1:W-:Y:S04]  /*1a90*/  @P1 STL [R21], R10 ;  /* 0x0000000a15001387 */ /* 0x0003e80000100800 */
[----:B------:R-:W3:Y:S01]  /*1aa0*/  @!P1 LDL R12, [R21] ;  /* 0x00000000150c9983 */ /* 0x000ee20000100800 */
[----:B0-----:R-:W-:-:S02]  /*1ab0*/  @!P1 F2FP.F16.F32.PACK_AB R7, RZ, R5 ;  /* 0x00000005ff07923e */ /* 0x001fc400000000ff */
[----:B----4-:R-:W-:-:S05]  /*1ac0*/  @!P1 PRMT R5, R8, 0x5410, R11 ;  /* 0x0000541008059816 */ /* 0x010fca000000000b */
[----:B------:R-:W-:-:S05]  /*1ad0*/  @!P1 HMUL2 R5, R5, R7.H0_H0 ;  /* 0x2000000705059232 */ /* 0x000fca0000000000 */
[--C-:B------:R-:W-:Y:S02]  /*1ae0*/  @!P1 HADD2.F32 R8, -RZ, R5.reuse.H1_H1 ;  /* 0x30000005ff089230 */ /* 0x100fe40000004100 */
[----:B------:R-:W-:-:S03]  /*1af0*/  @!P1 HADD2.F32 R5, -RZ, R5.H0_H0 ;  /* 0x20000005ff059230 */ /* 0x000fc60000004100 */
[----:B--2---:R-:W-:Y:S02]  /*1b00*/  @!P1 FADD R8, R8, R9 ;  /* 0x0000000908089221 */ /* 0x004fe40000000000 */
[----:B---3--:R-:W-:-:S03]  /*1b10*/  @!P1 FADD R6, R5, R12 ;  /* 0x0000000c05069221 */ /* 0x008fc60000000000 */
[----:B------:R1:W-:Y:S04]  /*1b20*/  @!P1 STL [R21+0x4], R8 ;  /* 0x0000040815009387 */ /* 0x0003e80000100800 */
[----:B------:R1:W-:Y:S02]  /*1b30*/  @!P1 STL [R21], R6 ;  /* 0x0000000615009387 */ /* 0x0003e40000100800 */
.L_x_213:
[----:B------:R-:W-:Y:S05]  /*1b40*/  @P0 BRA `(.L_x_215) ;  /* 0xffffffe8004c0947 */ /* 0x000fea000383ffff */
[C---:B------:R-:W-:Y:S01]  /*1b50*/  ISETP.GE.U32.AND P0, PT, R0.reuse, 0xe, PT ;  /* 0x0000000e0000780c */ /* 0x040fe20003f06070 */
[----:B------:R-:W-:Y:S01]  /*1b60*/  IMAD.MOV.U32 R5, RZ, RZ, RZ ;  /* 0x000000ffff057224 */ /* 0x000fe200078e00ff */
[----:B------:R-:W-:-:S04]  /*1b70*/  LEA.HI R23, R0, 0x1, RZ, 0x1f ;  /* 0x0000000100177811 */ /* 0x000fc800078ff8ff */
[----:B------:R-:W-:-:S07]  /*1b80*/  LOP3.LUT R3, R23, 0x7, RZ, 0xc0, !PT ;  /* 0x0000000717037812 */ /* 0x000fce00078ec0ff */
[----:B------:R-:W-:Y:S05]  /*1b90*/  @!P0 BRA `(.L_x_216) ;  /* 0x0000000400dc8947 */ /* 0x000fea0003800000 */
[----:B-12---:R-:W0:Y:S01]  /*1ba0*/  LDC.64 R6, c[0x0][0x398] ;  /* 0x0000e600ff067b82 */ /* 0x006e220000000a00 */
[----:B------:R-:W-:Y:S01]  /*1bb0*/  LOP3.LUT R23, R23, 0x7ffffff8, RZ, 0xc0, !PT ;  /* 0x7ffffff817177812 */ /* 0x000fe200078ec0ff */
[----:B------:R-:W-:Y:S01]  /*1bc0*/  VIADD R22, R2, 0x8 ;  /* 0x0000000802167836 */ /* 0x000fe20000000000 */
[----:B------:R-:W1:Y:S01]  /*1bd0*/  LDCU UR6, c[0x0][0x3b0] ;  /* 0x00007600ff0677ac */ /* 0x000e620008000800 */
[----:B------:R-:W-:Y:S02]  /*1be0*/  IMAD.MOV.U32 R5, RZ, RZ, 0x7 ;  /* 0x00000007ff057424 */ /* 0x000fe400078e00ff */
[----:B------:R-:W-:Y:S01]  /*1bf0*/  IMAD.MOV R23, RZ, RZ, -R23 ;  /* 0x000000ffff177224 */ /* 0x000fe200078e0a17 */
[----:B------:R-:W2:Y:S06]  /*1c00*/  LDCU.64 UR4, c[0x0][0x398] ;  /* 0x00007300ff0477ac */ /* 0x000eac0008000a00 */
.L_x_217:
[C---:B0--3--:R-:W-:Y:S02]  /*1c10*/  VIADD R8, R5.reuse, 0xfffffffa ;  /* 0xfffffffa05087836 */ /* 0x049fe40000000000 */
[----:B------:R-:W-:-:S03]  /*1c20*/  VIADD R19, R5, 0xfffffff9 ;  /* 0xfffffff905137836 */ /* 0x000fc60000000000 */
[----:B-1----:R-:W-:Y:S02]  /*1c30*/  ISETP.GE.AND P2, PT, R8, UR6, PT ;  /* 0x0000000608007c0c */ /* 0x002fe4000bf46270 */
[----:B------:R-:W-:Y:S01]  /*1c40*/  LEA R24, R19, R1, 0x2 ;  /* 0x0000000113187211 */ /* 0x000fe200078e10ff */
[----:B------:R-:W-:-:S05]  /*1c50*/  VIADD R10, R5, 0xfffffffc ;  /* 0xfffffffc050a7836 */ /* 0x000fca0000000000 */
[----:B------:R-:W-:-:S05]  /*1c60*/  ISETP.GE.AND P3, PT, R10, UR6, PT ;  /* 0x000000060a007c0c */ /* 0x000fca000bf66270 */
[----:B------:R-:W3:Y:S04]  /*1c70*/  @P2 LDL R14, [R24] ;  /* 0x00000000180e2983 */ /* 0x000ee80000100800 */
[----:B------:R-:W4:Y:S04]  /*1c80*/  @!P2 LDL.64 R8, [R24] ;  /* 0x000000001808a983 */ /* 0x000f280000100a00 */
[----:B------:R-:W5:Y:S04]  /*1c90*/  @P3 LDL R18, [R24+0x8] ;  /* 0x0000080018123983 */ /* 0x000f680000100800 */
[----:B------:R-:W5:Y:S01]  /*1ca0*/  @!P3 LDL.64 R10, [R24+0x8] ;  /* 0x00000800180ab983 */ /* 0x000f620000100a00 */
[----:B------:R-:W-:-:S02]  /*1cb0*/  VIADD R12, R5, 0xfffffffe ;  /* 0xfffffffe050c7836 */ /* 0x000fc40000000000 */
[----:B------:R-:W-:-:S03]  /*1cc0*/  VIADD R13, R22, 0xfffffff8 ;  /* 0xfffffff8160d7836 */ /* 0x000fc60000000000 */
[----:B------:R-:W-:Y:S02]  /*1cd0*/  ISETP.GE.AND P1, PT, R12, UR6, PT ;  /* 0x000000060c007c0c */ /* 0x000fe4000bf26270 */
[----:B------:R-:W-:-:S04]  /*1ce0*/  @!P2 LEA.HI R12, R13, R13, RZ, 0x1 ;  /* 0x0000000d0d0ca211 */ /* 0x000fc800078f08ff */
[----:B------:R-:W-:-:S07]  /*1cf0*/  @!P2 SHF.R.S32.HI R17, RZ, 0x1, R12 ;  /* 0x00000001ff11a819 */ /* 0x000fce000001140c */
[----:B------:R-:W5:Y:S01]  /*1d00*/  @P1 LDL R20, [R24+0x10] ;  /* 0x0000100018141983 */ /* 0x000f620000100800 */
[----:B0-----:R-:W-:Y:S01]  /*1d10*/  @!P2 IMAD.WIDE R16, R17, 0x4, R6 ;  /* 0x000000041110a825 */ /* 0x001fe200078e0206 */
[----:B------:R-:W-:-:S03]  /*1d20*/  ISETP.GE.AND P0, PT, R5, UR6, PT ;  /* 0x0000000605007c0c */ /* 0x000fc6000bf06270 */
[----:B------:R-:W-:-:S04]  /*1d30*/  @P2 IMAD.WIDE R12, R13, 0x2, R6 ;  /* 0x000000020d0c2825 */ /* 0x000fc800078e0206 */
[----:B------:R-:W-:Y:S01]  /*1d40*/  VIADD R21, R5, 0x2 ;  /* 0x0000000205157836 */ /* 0x000fe20000000000 */
[----:B------:R-:W-:Y:S02]  /*1d50*/  SHF.R.S32.HI R25, RZ, 0x1f, R19 ;  /* 0x0000001fff197819 */ /* 0x000fe40000011413 */
[----:B------:R-:W-:-:S04]  /*1d60*/  IADD3 R19, P4, PT, R2, R19, RZ ;  /* 0x0000001302137210 */ /* 0x000fc80007f9e0ff */
[----:B------:R-:W-:Y:S02]  /*1d70*/  LEA.HI.X.SX32 R26, R2, R25, 0x1, P4 ;  /* 0x00000019021a7211 */ /* 0x000fe400020f0eff */
[----:B---3--:R-:W-:Y:S02]  /*1d80*/  @P2 F2FP.F16.F32.PACK_AB R14, RZ, R14 ;  /* 0x0000000eff0e223e */ /* 0x008fe400000000ff */
[----:B----4-:R-:W-:Y:S02]  /*1d90*/  @!P2 F2FP.F16.F32.PACK_AB R9, R9, R8 ;  /* 0x000000080909a23e */ /* 0x010fe400000000ff */
[----:B------:R-:W-:Y:S01]  /*1da0*/  PRMT R27, R14, 0x7610, R27 ;  /* 0x000076100e1b7816 */ /* 0x000fe2000000001b */
[----:B------:R-:W-:Y:S01]  /*1db0*/  @!P3 VIADD R8, R22, 0xfffffffa ;  /* 0xfffffffa1608b836 */ /* 0x000fe20000000000 */
[----:B------:R-:W3:Y:S04]  /*1dc0*/  @!P1 LDL.64 R14, [R24+0x10] ;  /* 0x00001000180e9983 */ /* 0x000ee80000100a00 */
[----:B------:R0:W-:Y:S04]  /*1dd0*/  @!P2 STG.E desc[UR8][R16.64], R9 ;  /* 0x000000091000a986 */ /* 0x0001e8000c101908 */
[----:B------:R1:W-:Y:S01]  /*1de0*/  @P2 STG.E.U16 desc[UR8][R12.64], R27 ;  /* 0x0000001b0c002986 */ /* 0x0003e2000c101508 */
[----:B------:R-:W-:-:S02]  /*1df0*/  ISETP.GE.AND P2, PT, R21, UR6, PT ;  /* 0x0000000615007c0c */ /* 0x000fc4000bf46270 */
[----:B------:R-:W-:Y:S02]  /*1e00*/  @!P3 LEA.HI R21, R8, R8, RZ, 0x1 ;  /* 0x000000080815b211 */ /* 0x000fe400078f08ff */
[----:B--2---:R-:W-:Y:S02]  /*1e10*/  LEA R8, P4, R19, UR4, 0x1 ;  /* 0x0000000413087c11 */ /* 0x004fe4000f8808ff */
[----:B-----5:R-:W-:Y:S01]  /*1e20*/  @P3 F2FP.F16.F32.PACK_AB R18, RZ, R18 ;  /* 0x00000012ff12323e */ /* 0x020fe200000000ff */
[----:B0-----:R-:W2:Y:S01]  /*1e30*/  @P0 LDL R17, [R24+0x18] ;  /* 0x0000180018110983 */ /* 0x001ea20000100800 */
[----:B-1----:R-:W-:Y:S01]  /*1e40*/  @!P3 SHF.R.S32.HI R27, RZ, 0x1, R21 ;  /* 0x00000001ff1bb819 */ /* 0x002fe20000011415 */
[----:B------:R-:W-:Y:S01]  /*1e50*/  VIADD R16, R5, 0x4 ;  /* 0x0000000405107836 */ /* 0x000fe20000000000 */
[----:B------:R-:W-:Y:S01]  /*1e60*/  LEA.HI.X R9, R19, UR5, R26, 0x1, P4 ;  /* 0x0000000513097c11 */ /* 0x000fe2000a0f0c1a */
[----:B------:R-:W4:Y:S01]  /*1e70*/  @!P0 LDL.64 R12, [R24+0x18] ;  /* 0x00001800180c8983 */ /* 0x000f220000100a00 */
[----:B------:R-:W-:Y:S01]  /*1e80*/  PRMT R25, R18, 0x7610, R25 ;  /* 0x0000761012197816 */ /* 0x000fe20000000019 */
[----:B------:R-:W-:Y:S01]  /*1e90*/  @!P3 IMAD.WIDE R26, R27, 0x4, R6 ;  /* 0x000000041b1ab825 */ /* 0x000fe200078e0206 */
[----:B------:R-:W-:Y:S01]  /*1ea0*/  @!P3 F2FP.F16.F32.PACK_AB R21, R11, R10 ;  /* 0x0000000a0b15b23e */ /* 0x000fe200000000ff */
[----:B------:R-:W5:Y:S04]  /*1eb0*/  @P2 LDL R19, [R24+0x20] ;  /* 0x0000200018132983 */ /* 0x000f680000100800 */
[----:B------:R-:W-:Y:S04]  /*1ec0*/  @P3 STG.E.U16 desc[UR8][R8.64+0x4], R25 ;  /* 0x0000041908003986 */ /* 0x000fe8000c101508 */
[----:B------:R0:W-:Y:S01]  /*1ed0*/  @!P3 STG.E desc[UR8][R26.64], R21 ;  /* 0x000000151a00b986 */ /* 0x0001e2000c101908 */
[----:B------:R-:W-:Y:S01]  /*1ee0*/  ISETP.GE.AND P3, PT, R16, UR6, PT ;  /* 0x0000000610007c0c */ /* 0x000fe2000bf66270 */
[----:B------:R-:W-:-:S02]  /*1ef0*/  VIADD R16, R5, 0x6 ;  /* 0x0000000605107836 */ /* 0x000fc40000000000 */
[----:B------:R-:W5:Y:S03]  /*1f00*/  @!P2 LDL.64 R10, [R24+0x20] ;  /* 0x00002000180aa983 */ /* 0x000f660000100a00 */
[----:B------:R-:W-:-:S07]  /*1f10*/  ISETP.GE.AND P4, PT, R16, UR6, PT ;  /* 0x0000000610007c0c */ /* 0x000fce000bf86270 */
[----:B------:R-:W5:Y:S06]  /*1f20*/  @P3 LDL R16, [R24+0x28] ;  /* 0x0000280018103983 */ /* 0x000f6c0000100800 */
[----:B------:R-:W5:Y:S01]  /*1f30*/  @P4 LDL R18, [R24+0x30] ;  /* 0x0000300018124983 */ /* 0x000f620000100800 */
[----:B------:R-:W-:-:S04]  /*1f40*/  @P1 F2FP.F16.F32.PACK_AB R20, RZ, R20 ;  /* 0x00000014ff14123e */ /* 0x000fc800000000ff */
[----:B0-----:R-:W-:Y:S01]  /*1f50*/  PRMT R27, R20, 0x7610, R27 ;  /* 0x00007610141b7816 */ /* 0x001fe2000000001b */
[----:B------:R-:W-:-:S05]  /*1f60*/  @!P1 VIADD R20, R22, 0xfffffffc ;  /* 0xfffffffc16149836 */ /* 0x000fca0000000000 */
[----:B------:R-:W-:-:S04]  /*1f70*/  @!P1 LEA.HI R20, R20, R20, RZ, 0x1 ;  /* 0x0000001414149211 */ /* 0x000fc800078f08ff */
[----:B------:R-:W-:Y:S01]  /*1f80*/  @!P1 SHF.R.S32.HI R25, RZ, 0x1, R20 ;  /* 0x00000001ff199819 */ /* 0x000fe20000011414 */
[----:B------:R-:W-:Y:S02]  /*1f90*/  @!P0 VIADD R20, R22, 0xfffffffe ;  /* 0xfffffffe16148836 */ /* 0x000fe40000000000 */
[----:B------:R-:W-:Y:S01]  /*1fa0*/  VIADD R26, R5, 0x8 ;  /* 0x00000008051a7836 */ /* 0x000fe20000000000 */
[----:B------:R4:W-:Y:S02]  /*1fb0*/  @P1 STG.E.U16 desc[UR8][R8.64+0x8], R27 ;  /* 0x0000081b08001986 */ /* 0x0009e4000c101508 */
[----:B------:R-:W-:Y:S02]  /*1fc0*/  @!P0 LEA.HI R20, R20, R20, RZ, 0x1 ;  /* 0x0000001414148211 */ /* 0x000fe400078f08ff */
[----:B---3--:R-:W-:Y:S01]  /*1fd0*/  @!P1 F2FP.F16.F32.PACK_AB R21, R15, R14 ;  /* 0x0000000e0f15923e */ /* 0x008fe200000000ff */
[----:B------:R-:W-:Y:S01]  /*1fe0*/  @!P1 IMAD.WIDE R14, R25, 0x4, R6 ;  /* 0x00000004190e9825 */ /* 0x000fe200078e0206 */
[----:B------:R-:W-:-:S04]  /*1ff0*/  @!P0 SHF.R.S32.HI R25, RZ, 0x1, R20 ;  /* 0x00000001ff198819 */ /* 0x000fc80000011414 */
[----:B------:R0:W-:Y:S01]  /*2000*/  @!P1 STG.E desc[UR8][R14.64], R21 ;  /* 0x000000150e009986 */ /* 0x0001e2000c101908 */
[----:B------:R-:W-:Y:S02]  /*2010*/  ISETP.GE.AND P1, PT, R26, UR6, PT ;  /* 0x000000061a007c0c */ /* 0x000fe4000bf26270 */
[----:B--2---:R-:W-:Y:S02]  /*2020*/  @P0 F2FP.F16.F32.PACK_AB R17, RZ, R17 ;  /* 0x00000011ff11023e */ /* 0x004fe400000000ff */
[----:B----4-:R-:W-:Y:S01]  /*2030*/  @!P0 F2FP.F16.F32.PACK_AB R27, R13, R12 ;  /* 0x0000000c0d1b823e */ /* 0x010fe200000000ff */
[----:B------:R-:W-:Y:S01]  /*2040*/  @!P0 IMAD.WIDE R12, R25, 0x4, R6 ;  /* 0x00000004190c8825 */ /* 0x000fe200078e0206 */
[----:B------:R-:W-:-:S07]  /*2050*/  PRMT R20, R17, 0x7610, R20 ;  /* 0x0000761011147816 */ /* 0x000fce0000000014 */
[----:B------:R-:W2:Y:S01]  /*2060*/  @P1 LDL R29, [R24+0x38] ;  /* 0x00003800181d1983 */ /* 0x000ea20000100800 */
[C---:B0-----:R-:W-:Y:S01]  /*2070*/  @!P4 IADD3 R15, PT, PT, R22.reuse, 0x4, RZ ;  /* 0x00000004160fc810 */ /* 0x041fe20007ffe0ff */
[C---:B------:R-:W-:Y:S01]  /*2080*/  @!P1 VIADD R17, R22.reuse, 0x6 ;  /* 0x0000000616119836 */ /* 0x040fe20000000000 */
[----:B-----5:R-:W-:Y:S01]  /*2090*/  @!P2 F2FP.F16.F32.PACK_AB R25, R11, R10 ;  /* 0x0000000a0b19a23e */ /* 0x020fe200000000ff */
[C---:B------:R-:W-:Y:S01]  /*20a0*/  @!P3 VIADD R11, R22.reuse, 0x2 ;  /* 0x00000002160bb836 */ /* 0x040fe20000000000 */
[----:B------:R-:W-:-:S04]  /*20b0*/  @!P2 LEA.HI R10, R22, R22, RZ, 0x1 ;  /* 0x00000016160aa211 */ /* 0x000fc800078f08ff */
[----:B------:R-:W-:Y:S02]  /*20c0*/  @!P3 LEA.HI R14, R11, R11, RZ, 0x1 ;  /* 0x0000000b0b0eb211 */ /* 0x000fe400078f08ff */
[----:B------:R-:W-:Y:S01]  /*20d0*/  @!P2 SHF.R.S32.HI R11, RZ, 0x1, R10 ;  /* 0x00000001ff0ba819 */ /* 0x000fe2000001140a */
[----:B------:R0:W-:Y:S01]  /*20e0*/  @P0 STG.E.U16 desc[UR8][R8.64+0xc], R20 ;  /* 0x00000c1408000986 */ /* 0x0001e2000c101508 */
[----:B------:R-:W-:Y:S02]  /*20f0*/  @!P4 LEA.HI R15, R15, R15, RZ, 0x1 ;  /* 0x0000000f0f0fc211 */ /* 0x000fe400078f08ff */
[----:B------:R-:W-:Y:S01]  /*2100*/  @P2 F2FP.F16.F32.PACK_AB R28, RZ, R19 ;  /* 0x00000013ff1c223e */ /* 0x000fe200000000ff */
[----:B------:R1:W-:Y:S01]  /*2110*/  @!P0 STG.E desc[UR8][R12.64], R27 ;  /* 0x0000001b0c008986 */ /* 0x0003e2000c101908 */
[----:B------:R-:W-:Y:S02]  /*2120*/  @!P1 LEA.HI R19, R17, R17, RZ, 0x1 ;  /* 0x0000001111139211 */ /* 0x000fe400078f08ff */
[----:B------:R-:W-:Y:S01]  /*2130*/  @!P4 SHF.R.S32.HI R17, RZ, 0x1, R15 ;  /* 0x00000001ff11c819 */ /* 0x000fe2000001140f */
[----:B------:R-:W-:Y:S04]  /*2140*/  @P2 STG.E.U16 desc[UR8][R8.64+0x10], R28 ;  /* 0x0000101c08002986 */ /* 0x000fe8000c101508 */
[----:B0-----:R-:W3:Y:S01]  /*2150*/  @!P1 LDL.64 R20, [R24+0x38] ;  /* 0x0000380018149983 */ /* 0x001ee20000100a00 */
[----:B-1----:R-:W-:Y:S01]  /*2160*/  @!P3 SHF.R.S32.HI R13, RZ, 0x1, R14 ;  /* 0x00000001ff0db819 */ /* 0x002fe2000001140e */
[----:B------:R-:W-:Y:S01]  /*2170*/  @!P2 IMAD.WIDE R26, R11, 0x4, R6 ;  /* 0x000000040b1aa825 */ /* 0x000fe200078e0206 */
[----:B------:R-:W-:-:S03]  /*2180*/  @!P1 SHF.R.S32.HI R15, RZ, 0x1, R19 ;  /* 0x00000001ff0f9819 */ /* 0x000fc60000011413 */
[--C-:B------:R-:W-:Y:S01]  /*2190*/  @!P3 IMAD.WIDE R10, R13, 0x4, R6.reuse ;  /* 0x000000040d0ab825 */ /* 0x100fe200078e0206 */
[----:B------:R0:W-:Y:S03]  /*21a0*/  @!P2 STG.E desc[UR8][R26.64], R25 ;  /* 0x000000191a00a986 */ /* 0x0001e6000c101908 */
[----:B------:R-:W-:Y:S01]  /*21b0*/  @!P4 IMAD.WIDE R12, R17, 0x4, R6 ;  /* 0x00000004110cc825 */ /* 0x000fe200078e0206 */
[----:B0-----:R-:W-:Y:S02]  /*21c0*/  @P3 F2FP.F16.F32.PACK_AB R25, RZ, R16 ;  /* 0x00000010ff19323e */ /* 0x001fe400000000ff */
[----:B------:R-:W4:Y:S01]  /*21d0*/  @!P3 LDL.64 R16, [R24+0x28] ;  /* 0x000028001810b983 */ /* 0x000f220000100a00 */
[----:B------:R-:W-:-:S03]  /*21e0*/  @P4 F2FP.F16.F32.PACK_AB R27, RZ, R18 ;  /* 0x00000012ff1b423e */ /* 0x000fc600000000ff */
[----:B------:R-:W5:Y:S01]  /*21f0*/  @!P4 LDL.64 R18, [R24+0x30] ;  /* 0x000030001812c983 */ /* 0x000f620000100a00 */
[----:B------:R-:W-:-:S05]  /*2200*/  VIADD R23, R23, 0x8 ;  /* 0x0000000817177836 */ /* 0x000fca0000000000 */
[----:B------:R-:W-:Y:S01]  /*2210*/  ISETP.NE.AND P0, PT, R23, RZ, PT ;  /* 0x000000ff1700720c */ /* 0x000fe20003f05270 */
[----:B------:R-:W-:Y:S01]  /*2220*/  @!P1 IMAD.WIDE R14, R15, 0x4, R6 ;  /* 0x000000040f0e9825 */ /* 0x000fe200078e0206 */
[----:B------:R0:W-:Y:S03]  /*2230*/  @P3 STG.E.U16 desc[UR8][R8.64+0x14], R25 ;  /* 0x0000141908003986 */ /* 0x0001e6000c101508 */
[----:B------:R-:W-:Y:S02]  /*2240*/  VIADD R5, R5, 0x10 ;  /* 0x0000001005057836 */ /* 0x000fe40000000000 */
[----:B------:R-:W-:Y:S01]  /*2250*/  VIADD R22, R22, 0x10 ;  /* 0x0000001016167836 */ /* 0x000fe20000000000 */
[----:B--2---:R-:W-:Y:S02]  /*2260*/  @P1 F2FP.F16.F32.PACK_AB R29, RZ, R29 ;  /* 0x0000001dff1d123e */ /* 0x004fe400000000ff */
[----:B---3--:R-:W-:-:S02]  /*2270*/  @!P1 F2FP.F16.F32.PACK_AB R21, R21, R20 ;  /* 0x000000141515923e */ /* 0x008fc400000000ff */
[----:B----4-:R-:W-:Y:S02]  /*2280*/  @!P3 F2FP.F16.F32.PACK_AB R17, R17, R16 ;  /* 0x000000101111b23e */ /* 0x010fe400000000ff */
[----:B-----5:R-:W-:-:S03]  /*2290*/  @!P4 F2FP.F16.F32.PACK_AB R19, R19, R18 ;  /* 0x000000121313c23e */ /* 0x020fc600000000ff */
[----:B------:R0:W-:Y:S04]  /*22a0*/  @!P3 STG.E desc[UR8][R10.64], R17 ;  /* 0x000000110a00b986 */ /* 0x0001e8000c101908 */
[----:B------:R0:W-:Y:S04]  /*22b0*/  @P4 STG.E.U16 desc[UR8][R8.64+0x18], R27 ;  /* 0x0000181b08004986 */ /* 0x0001e8000c101508 */
[----:B------:R0:W-:Y:S04]  /*22c0*/  @!P4 STG.E desc[UR8][R12.64], R19 ;  /* 0x000000130c00c986 */ /* 0x0001e8000c101908 */
[----:B------:R0:W-:Y:S04]  /*22d0*/  @P1 STG.E.U16 desc[UR8][R8.64+0x1c], R29 ;  /* 0x00001c1d08001986 */ /* 0x0001e8000c101508 */
[----:B------:R0:W-:Y:S01]  /*22e0*/  @!P1 STG.E desc[UR8][R14.64], R21 ;  /* 0x000000150e009986 */ /* 0x0001e2000c101908 */
[----:B------:R-:W-:Y:S05]  /*22f0*/  @P0 BRA `(.L_x_217) ;  /* 0xfffffff800440947 */ /* 0x000fea000383ffff */
[----:B------:R-:W-:-:S07]  /*2300*/  VIADD R5, R5, 0xfffffff9 ;  /* 0xfffffff905057836 */ /* 0x000fce0000000000 */
.L_x_216:
[----:B------:R-:W-:-:S13]  /*2310*/  ISETP.NE.AND P0, PT, R3, RZ, PT ;  /* 0x000000ff0300720c */ /* 0x000fda0003f05270 */
[----:B------:R-:W-:Y:S05]  /*2320*/  @!P0 EXIT ;  /* 0x000000000000894d */ /* 0x000fea0003800000 */
[----:B------:R-:W-:Y:S02]  /*2330*/  ISETP.GE.U32.AND P1, PT, R3, 0x4, PT ;  /* 0x000000040300780c */ /* 0x000fe40003f26070 */
[----:B------:R-:W-:-:S11]  /*2340*/  ISETP.NE.AND P0, PT, R4, RZ, PT ;  /* 0x000000ff0400720c */ /* 0x000fd60003f05270 */
[----:B------:R-:W-:Y:S05]  /*2350*/  @!P1 BRA `(.L_x_218) ;  /* 0x0000000000f09947 */ /* 0x000fea0003800000 */
[C---:B------:R-:W-:Y:S01]  /*2360*/  VIADD R3, R5.reuse, 0x1 ;  /* 0x0000000105037836 */ /* 0x040fe20000000000 */
[----:B0123--:R-:W0:Y:S01]  /*2370*/  LDC.64 R8, c[0x0][0x398] ;  /* 0x0000e600ff087b82 */ /* 0x00fe220000000a00 */
[----:B------:R-:W-:Y:S01]  /*2380*/  IMAD R13, R5, 0x4, R1 ;  /* 0x00000004050d7824 */ /* 0x000fe200078e0201 */
[----:B------:R-:W1:Y:S02]  /*2390*/  LDCU.64 UR4, c[0x0][0x398] ;  /* 0x00007300ff0477ac */ /* 0x000e640008000a00 */
[----:B------:R-:W-:Y:S01]  /*23a0*/  ISETP.GE.AND P4, PT, R3, UR6, PT ;  /* 0x0000000603007c0c */ /* 0x000fe2000bf86270 */
[C---:B------:R-:W-:Y:S01]  /*23b0*/  VIADD R3, R5.reuse, 0x3 ;  /* 0x0000000305037836 */ /* 0x040fe20000000000 */
[----:B------:R-:W2:Y:S01]  /*23c0*/  LDL R21, [R13] ;  /* 0x000000000d157983 */ /* 0x000ea20000100800 */
[C---:B------:R-:W-:Y:S02]  /*23d0*/  VIADD R6, R5.reuse, 0x5 ;  /* 0x0000000505067836 */ /* 0x040fe40000000000 */
[----:B------:R-:W-:Y:S01]  /*23e0*/  VIADD R7, R5, 0x7 ;  /* 0x0000000705077836 */ /* 0x000fe20000000000 */
[----:B------:R-:W-:Y:S01]  /*23f0*/  ISETP.GE.AND P3, PT, R3, UR6, PT ;  /* 0x0000000603007c0c */ /* 0x000fe2000bf66270 */
[----:B------:R-:W3:Y:S01]  /*2400*/  LDL R16, [R13+0x10] ;  /* 0x000010000d107983 */ /* 0x000ee20000100800 */
[----:B------:R-:W-:-:S03]  /*2410*/  ISETP.GE.AND P2, PT, R6, UR6, PT ;  /* 0x0000000606007c0c */ /* 0x000fc6000bf46270 */
[----:B------:R-:W4:Y:S04]  /*2420*/  LDL R17, [R13+0x18] ;  /* 0x000018000d117983 */ /* 0x000f280000100800 */
[----:B------:R-:W5:Y:S01]  /*2430*/  @!P4 LDL R12, [R13+0x4] ;  /* 0x000004000d0cc983 */ /* 0x000f620000100800 */
[----:B------:R-:W-:-:S03]  /*2440*/  ISETP.GE.AND P1, PT, R7, UR6, PT ;  /* 0x0000000607007c0c */ /* 0x000fc6000bf26270 */
[----:B------:R-:W3:Y:S04]  /*2450*/  LDL R3, [R13+0x8] ;  /* 0x000008000d037983 */ /* 0x000ee80000100800 */
[----:B------:R-:W4:Y:S04]  /*2460*/  @!P3 LDL R18, [R13+0xc] ;  /* 0x00000c000d12b983 */ /* 0x000f280000100800 */
[----:B------:R-:W4:Y:S04]  /*2470*/  @!P2 LDL R19, [R13+0x14] ;  /* 0x000014000d13a983 */ /* 0x000f280000100800 */
[----:B------:R5:W4:Y:S01]  /*2480*/  @!P1 LDL R20, [R13+0x1c] ;  /* 0x00001c000d149983 */ /* 0x000b220000100800 */
[----:B------:R-:W-:-:S02]  /*2490*/  SHF.R.S32.HI R11, RZ, 0x1f, R5 ;  /* 0x0000001fff0b7819 */ /* 0x000fc40000011405 */
[C---:B------:R-:W-:Y:S01]  /*24a0*/  IADD3 R14, P5, PT, R2.reuse, R5, RZ ;  /* 0x00000005020e7210 */ /* 0x040fe20007fbe0ff */
[----:B------:R-:W-:-:S03]  /*24b0*/  IMAD.IADD R15, R2, 0x1, R5 ;  /* 0x00000001020f7824 */ /* 0x000fc600078e0205 */
[----:B------:R-:W-:Y:S01]  /*24c0*/  LEA.HI.X.SX32 R23, R2, R11, 0x1, P5 ;  /* 0x0000000b02177211 */ /* 0x000fe200028f0eff */
[C---:B0-----:R-:W-:Y:S01]  /*24d0*/  @P4 IMAD.WIDE R10, R15.reuse, 0x2, R8 ;  /* 0x000000020f0a4825 */ /* 0x041fe200078e0208 */
[----:B-1----:R-:W-:Y:S02]  /*24e0*/  LEA R6, P5, R14, UR4, 0x1 ;  /* 0x000000040e067c11 */ /* 0x002fe4000f8a08ff */
[----:B------:R-:W-:Y:S02]  /*24f0*/  @!P4 LEA.HI R15, R15, R15, RZ, 0x1 ;  /* 0x0000000f0f0fc211 */ /* 0x000fe400078f08ff */
[----:B------:R-:W-:Y:S02]  /*2500*/  @!P1 IADD3 R22, PT, PT, R5, 0x6, R2 ;  /* 0x0000000605169810 */ /* 0x000fe40007ffe002 */
[----:B------:R-:W-:Y:S02]  /*2510*/  @!P4 SHF.R.S32.HI R15, RZ, 0x1, R15 ;  /* 0x00000001ff0fc819 */ /* 0x000fe4000001140f */
[----:B------:R-:W-:-:S04]  /*2520*/  @!P1 LEA.HI R22, R22, R22, RZ, 0x1 ;  /* 0x0000001616169211 */ /* 0x000fc800078f08ff */
[----:B------:R-:W-:Y:S02]  /*2530*/  @!P1 SHF.R.S32.HI R25, RZ, 0x1, R22 ;  /* 0x00000001ff199819 */ /* 0x000fe40000011416 */
[----:B--2---:R-:W-:-:S04]  /*2540*/  @P4 F2FP.F16.F32.PACK_AB R7, RZ, R21 ;  /* 0x00000015ff07423e */ /* 0x004fc800000000ff */
[----:B------:R-:W-:Y:S02]  /*2550*/  PRMT R24, R7, 0x7610, R24 ;  /* 0x0000761007187816 */ /* 0x000fe40000000018 */
[----:B------:R-:W-:Y:S02]  /*2560*/  LEA.HI.X R7, R14, UR5, R23, 0x1, P5 ;  /* 0x000000050e077c11 */ /* 0x000fe4000a8f0c17 */
[C-C-:B------:R-:W-:Y:S02]  /*2570*/  @!P2 IADD3 R14, PT, PT, R5.reuse, 0x4, R2.reuse ;  /* 0x00000004050ea810 */ /* 0x140fe40007ffe002 */
[----:B-----5:R-:W-:Y:S02]  /*2580*/  @!P4 F2FP.F16.F32.PACK_AB R21, R12, R21 ;  /* 0x000000150c15c23e */ /* 0x020fe400000000ff */
[----:B------:R-:W-:Y:S01]  /*2590*/  @!P3 IADD3 R12, PT, PT, R5, 0x2, R2 ;  /* 0x00000002050cb810 */ /* 0x000fe20007ffe002 */
[----:B------:R0:W-:Y:S01]  /*25a0*/  @P4 STG.E.U16 desc[UR8][R10.64], R24 ;  /* 0x000000180a004986 */ /* 0x0001e2000c101508 */
[----:B------:R-:W-:-:S02]  /*25b0*/  @!P2 LEA.HI R14, R14, R14, RZ, 0x1 ;  /* 0x0000000e0e0ea211 */ /* 0x000fc400078f08ff */
[----:B------:R-:W-:Y:S02]  /*25c0*/  @!P3 LEA.HI R13, R12, R12, RZ, 0x1 ;  /* 0x0000000c0c0db211 */ /* 0x000fe400078f08ff */
[-C--:B---3--:R-:W-:Y:S02]  /*25d0*/  @P3 F2FP.F16.F32.PACK_AB R12, RZ, R3.reuse ;  /* 0x00000003ff0c323e */ /* 0x088fe400000000ff */
[----:B------:R-:W-:Y:S02]  /*25e0*/  @!P3 SHF.R.S32.HI R13, RZ, 0x1, R13 ;  /* 0x00000001ff0db819 */ /* 0x000fe4000001140d */
[----:B------:R-:W-:Y:S01]  /*25f0*/  @!P2 SHF.R.S32.HI R23, RZ, 0x1, R14 ;  /* 0x00000001ff17a819 */ /* 0x000fe2000001140e */
[----:B------:R-:W-:Y:S01]  /*2600*/  @!P4 IMAD.WIDE R10, R15, 0x4, R8 ;  /* 0x000000040f0ac825 */ /* 0x000fe200078e0208 */
[----:B0-----:R-:W-:Y:S02]  /*2610*/  PRMT R24, R12, 0x7610, R24 ;  /* 0x000076100c187816 */ /* 0x001fe40000000018 */
[----:B----4-:R-:W-:Y:S01]  /*2620*/  @!P3 F2FP.F16.F32.PACK_AB R3, R18, R3 ;  /* 0x000000031203b23e */ /* 0x010fe200000000ff */
[----:B------:R-:W-:Y:S01]  /*2630*/  @!P3 IMAD.WIDE R12, R13, 0x4, R8 ;  /* 0x000000040d0cb825 */ /* 0x000fe200078e0208 */
[----:B------:R0:W-:Y:S01]  /*2640*/  @!P4 STG.E desc[UR8][R10.64], R21 ;  /* 0x000000150a00c986 */ /* 0x0001e2000c101908 */
[----:B------:R-:W-:-:S02]  /*2650*/  @!P2 F2FP.F16.F32.PACK_AB R19, R19, R16 ;  /* 0x000000101313a23e */ /* 0x000fc400000000ff */
[--C-:B------:R-:W-:Y:S01]  /*2660*/  @!P2 IMAD.WIDE R14, R23, 0x4, R8.reuse ;  /* 0x00000004170ea825 */ /* 0x100fe200078e0208 */
[-C--:B------:R-:W-:Y:S01]  /*2670*/  @P1 F2FP.F16.F32.PACK_AB R22, RZ, R17.reuse ;  /* 0x00000011ff16123e */ /* 0x080fe200000000ff */
[----:B------:R4:W-:Y:S01]  /*2680*/  @P3 STG.E.U16 desc[UR8][R6.64+0x4], R24 ;  /* 0x0000041806003986 */ /* 0x0009e2000c101508 */
[----:B------:R-:W-:Y:S01]  /*2690*/  @!P1 F2FP.F16.F32.PACK_AB R17, R20, R17 ;  /* 0x000000111411923e */ /* 0x000fe200000000ff */
[----:B------:R-:W-:Y:S01]  /*26a0*/  @!P1 IMAD.WIDE R8, R25, 0x4, R8 ;  /* 0x0000000419089825 */ /* 0x000fe200078e0208 */
[----:B0-----:R-:W-:Y:S01]  /*26b0*/  @P2 F2FP.F16.F32.PACK_AB R11, RZ, R16 ;  /* 0x00000010ff0b223e */ /* 0x001fe200000000ff */
[----:B------:R4:W-:Y:S04]  /*26c0*/  @!P3 STG.E desc[UR8][R12.64], R3 ;  /* 0x000000030c00b986 */ /* 0x0009e8000c101908 */
[----:B------:R4:W-:Y:S04]  /*26d0*/  @P2 STG.E.U16 desc[UR8][R6.64+0x8], R11 ;  /* 0x0000080b06002986 */ /* 0x0009e8000c101508 */
[----:B------:R4:W-:Y:S04]  /*26e0*/  @!P2 STG.E desc[UR8][R14.64], R19 ;  /* 0x000000130e00a986 */ /* 0x0009e8000c101908 */
[----:B------:R4:W-:Y:S04]  /*26f0*/  @P1 STG.E.U16 desc[UR8][R6.64+0xc], R22 ;  /* 0x00000c1606001986 */ /* 0x0009e8000c101508 */
[----:B------:R4:W-:Y:S01]  /*2700*/  @!P1 STG.E desc[UR8][R8.64], R17 ;  /* 0x0000001108009986 */ /* 0x0009e2000c101908 */
[----:B------:R-:W-:-:S07]  /*2710*/  IADD3 R5, PT, PT, R5, 0x8, RZ ;  /* 0x0000000805057810 */ /* 0x000fce0007ffe0ff */
.L_x_218:
[----:B------:R-:W-:Y:S05]  /*2720*/  @!P0 EXIT ;  /* 0x000000000000894d */ /* 0x000fea0003800000 */
[----:B------:R-:W-:Y:S02]  /*2730*/  ISETP.NE.AND P0, PT, R4, 0x1, PT ;  /* 0x000000010400780c */ /* 0x000fe40003f05270 */
[----:B------:R-:W-:-:S11]  /*2740*/  LOP3.LUT P3, RZ, R0, 0x2, RZ, 0xc0, !PT ;  /* 0x0000000200ff7812 */ /* 0x000fd6000786c0ff */
[----:B------:R-:W-:Y:S05]  /*2750*/  @!P0 BRA `(.L_x_219) ;  /* 0x0000000000888947 */ /* 0x000fea0003800000 */
[C---:B------:R-:W-:Y:S01]  /*2760*/  VIADD R0, R5.reuse, 0x1 ;  /* 0x0000000105007836 */ /* 0x040fe20000000000 */
[----:B0-2-4-:R-:W0:Y:S01]  /*2770*/  LDC.64 R12, c[0x0][0x398] ;  /* 0x0000e600ff0c7b82 */ /* 0x015e220000000a00 */
[C---:B------:R-:W-:Y:S02]  /*2780*/  VIADD R3, R5.reuse, 0x3 ;  /* 0x0000000305037836 */ /* 0x040fe40000000000 */
[----:B-1----:R-:W-:Y:S01]  /*2790*/  IMAD R10, R5, 0x4, R1 ;  /* 0x00000004050a7824 */ /* 0x002fe200078e0201 */
[----:B------:R-:W-:Y:S02]  /*27a0*/  ISETP.GE.AND P0, PT, R0, UR6, PT ;  /* 0x0000000600007c0c */ /* 0x000fe4000bf06270 */
[----:B------:R-:W-:Y:S02]  /*27b0*/  ISETP.GE.AND P1, PT, R3, UR6, PT ;  /* 0x0000000603007c0c */ /* 0x000fe4000bf26270 */
[----:B------:R-:W2:Y:S04]  /*27c0*/  LDL R4, [R10] ;  /* 0x000000000a047983 */ /* 0x000ea80000100800 */
[----:B------:R-:W4:Y:S05]  /*27d0*/  LDL R0, [R10+0x8] ;  /* 0x000008000a007983 */ /* 0x000f2a0000100800 */
[----:B---3--:R-:W3:Y:S02]  /*27e0*/  @!P0 LDL R15, [R10+0x4] ;  /* 0x000004000a0f8983 */ /* 0x008ee40000100800 */
[----:B------:R-:W1:Y:S02]  /*27f0*/  @P1 LDC.64 R8, c[0x0][0x398] ;  /* 0x0000e600ff081b82 */ /* 0x000e640000000a00 */
[----:B------:R5:W3:Y:S01]  /*2800*/  @!P1 LDL R3, [R10+0xc] ;  /* 0x00000c000a039983 */ /* 0x000ae20000100800 */
[----:B------:R-:W-:Y:S01]  /*2810*/  IMAD.IADD R7, R2, 0x1, R5 ;  /* 0x0000000102077824 */ /* 0x000fe200078e0205 */
[----:B------:R-:W-:-:S02]  /*2820*/  @!P1 IADD3 R6, PT, PT, R5, 0x2, R2 ;  /* 0x0000000205069810 */ /* 0x000fc40007ffe002 */
[----:B------:R-:W-:Y:S02]  /*2830*/  @P1 SHF.R.S32.HI R17, RZ, 0x1f, R5 ;  /* 0x0000001fff111819 */ /* 0x000fe40000011405 */
[----:B------:R-:W-:Y:S02]  /*2840*/  @!P0 LEA.HI R11, R7, R7, RZ, 0x1 ;  /* 0x00000007070b8211 */ /* 0x000fe400078f08ff */
[----:B------:R-:W-:Y:S01]  /*2850*/  @P1 IADD3 R18, P2, PT, R2, R5, RZ ;  /* 0x0000000502121210 */ /* 0x000fe20007f5e0ff */
[----:B------:R-:W-:Y:S01]  /*2860*/  VIADD R5, R5, 0x4 ;  /* 0x0000000405057836 */ /* 0x000fe20000000000 */
[----:B------:R-:W-:Y:S01]  /*2870*/  @!P1 LEA.HI R14, R6, R6, RZ, 0x1 ;  /* 0x00000006060e9211 */ /* 0x000fe200078f08ff */
[----:B0-----:R-:W-:Y:S01]  /*2880*/  @P0 IMAD.WIDE R6, R7, 0x2, R12 ;  /* 0x0000000207060825 */ /* 0x001fe200078e020c */
[----:B------:R-:W-:Y:S02]  /*2890*/  @!P0 SHF.R.S32.HI R11, RZ, 0x1, R11 ;  /* 0x00000001ff0b8819 */ /* 0x000fe4000001140b */
[----:B------:R-:W-:-:S02]  /*28a0*/  @P1 LEA.HI.X.SX32 R17, R2, R17, 0x1, P2 ;  /* 0x0000001102111211 */ /* 0x000fc400010f0eff */
[----:B------:R-:W-:Y:S01]  /*28b0*/  @!P1 SHF.R.S32.HI R19, RZ, 0x1, R14 ;  /* 0x00000001ff139819 */ /* 0x000fe2000001140e */
[----:B-----5:R-:W-:-:S04]  /*28c0*/  @!P0 IMAD.WIDE R10, R11, 0x4, R12 ;  /* 0x000000040b0a8825 */ /* 0x020fc800078e020c */
[----:B------:R-:W-:Y:S01]  /*28d0*/  @!P1 IMAD.WIDE R12, R19, 0x4, R12 ;  /* 0x00000004130c9825 */ /* 0x000fe200078e020c */
[----:B-1----:R-:W-:-:S04]  /*28e0*/  @P1 LEA R8, P2, R18, R8, 0x1 ;  /* 0x0000000812081211 */ /* 0x002fc800078408ff */
[----:B------:R-:W-:Y:S02]  /*28f0*/  @P1 LEA.HI.X R9, R18, R9, R17, 0x1, P2 ;  /* 0x0000000912091211 */ /* 0x000fe400010f0c11 */
[----:B--2---:R-:W-:Y:S02]  /*2900*/  @P0 F2FP.F16.F32.PACK_AB R14, RZ, R4 ;  /* 0x00000004ff0e023e */ /* 0x004fe400000000ff */
[----:B----4-:R-:W-:-:S03]  /*2910*/  @P1 F2FP.F16.F32.PACK_AB R16, RZ, R0 ;  /* 0x00000000ff10123e */ /* 0x010fc600000000ff */
[----:B------:R0:W-:Y:S01]  /*2920*/  @P0 STG.E.U16 desc[UR8][R6.64], R14 ;  /* 0x0000000e06000986 */ /* 0x0001e2000c101508 */
[----:B---3--:R-:W-:Y:S02]  /*2930*/  @!P0 F2FP.F16.F32.PACK_AB R15, R15, R4 ;  /* 0x000000040f0f823e */ /* 0x008fe400000000ff */
[----:B------:R-:W-:-:S03]  /*2940*/  @!P1 F2FP.F16.F32.PACK_AB R3, R3, R0 ;  /* 0x000000000303923e */ /* 0x000fc600000000ff */
[----:B------:R0:W-:Y:S04]  /*2950*/  @!P0 STG.E desc[UR8][R10.64], R15 ;  /* 0x0000000f0a008986 */ /* 0x0001e8000c101908 */
[----:B------:R0:W-:Y:S04]  /*2960*/  @P1 STG.E.U16 desc[UR8][R8.64+0x4], R16 ;  /* 0x0000041008001986 */ /* 0x0001e8000c101508 */
[----:B------:R0:W-:Y:S02]  /*2970*/  @!P1 STG.E desc[UR8][R12.64], R3 ;  /* 0x000000030c009986 */ /* 0x0001e4000c101908 */
.L_x_219:
[----:B------:R-:W-:Y:S05]  /*2980*/  @P3 EXIT ;  /* 0x000000000000394d */ /* 0x000fea0003800000 */
[----:B------:R-:W-:-:S05]  /*2990*/  VIADD R0, R5, 0x1 ;  /* 0x0000000105007836 */ /* 0x000fca0000000000 */
[----:B------:R-:W-:-:S13]  /*29a0*/  ISETP.GE.AND P0, PT, R0, UR6, PT ;  /* 0x0000000600007c0c */ /* 0x000fda000bf06270 */
[----:B------:R-:W-:Y:S05]  /*29b0*/  @!P0 BRA `(.L_x_220) ;  /* 0x0000000000208947 */ /* 0x000fea0003800000 */
[----:B------:R-:W-:Y:S01]  /*29c0*/  IMAD R0, R5, 0x4, R1 ;  /* 0x0000000405007824 */ /* 0x000fe200078e0201 */
[----:B012-4-:R-:W0:Y:S05]  /*29d0*/  LDC.64 R6, c[0x0][0x398] ;  /* 0x0000e600ff067b82 */ /* 0x017e2a0000000a00 */
[----:B------:R-:W2:Y:S01]  /*29e0*/  LDL R0, [R0] ;  /* 0x0000000000007983 */ /* 0x000ea20000100800 */
[----:B------:R-:W-:-:S04]  /*29f0*/  IMAD.IADD R3, R2, 0x1, R5 ;  /* 0x0000000102037824 */ /* 0x000fc800078e0205 */
[----:B0-----:R-:W-:Y:S01]  /*2a00*/  IMAD.WIDE R2, R3, 0x2, R6 ;  /* 0x0000000203027825 */ /* 0x001fe200078e0206 */
[----:B--2---:R-:W-:-:S05]  /*2a10*/  F2FP.F16.F32.PACK_AB R4, RZ, R0 ;  /* 0x00000000ff04723e */ /* 0x004fca00000000ff */
[----:B------:R-:W-:Y:S01]  /*2a20*/  STG.E.U16 desc[UR8][R2.64], R4 ;  /* 0x0000000402007986 */ /* 0x000fe2000c101508 */
[----:B------:R-:W-:Y:S05]  /*2a30*/  EXIT ;  /* 0x000000000000794d */ /* 0x000fea0003800000 */
.L_x_220:
[----:B------:R-:W-:Y:S01]  /*2a40*/  IMAD R4, R5, 0x4, R1 ;  /* 0x0000000405047824 */ /* 0x000fe200078e0201 */
[----:B012-4-:R-:W0:Y:S04]  /*2a50*/  LDC.64 R6, c[0x0][0x398] ;  /* 0x0000e600ff067b82 */ /* 0x017e280000000a00 */
[----:B---3--:R-:W2:Y:S04]  /*2a60*/  LDL R9, [R4] ;  /* 0x0000000004097983 */ /* 0x008ea80000100800 */
[----:B------:R-:W2:Y:S01]  /*2a70*/  LDL R0, [R4+0x4] ;  /* 0x0000040004007983 */ /* 0x000ea20000100800 */
[----:B------:R-:W-:-:S05]  /*2a80*/  IMAD.IADD R2, R2, 0x1, R5 ;  /* 0x0000000102027824 */ /* 0x000fca00078e0205 */
[----:B------:R-:W-:-:S04]  /*2a90*/  LEA.HI R2, R2, R2, RZ, 0x1 ;  /* 0x0000000202027211 */ /* 0x000fc800078f08ff */
[----:B------:R-:W-:-:S05]  /*2aa0*/  SHF.R.S32.HI R3, RZ, 0x1, R2 ;  /* 0x00000001ff037819 */ /* 0x000fca0000011402 */
[----:B0-----:R-:W-:Y:S01]  /*2ab0*/  IMAD.WIDE R2, R3, 0x4, R6 ;  /* 0x0000000403027825 */ /* 0x001fe200078e0206 */
[----:B--2---:R-:W-:-:S05]  /*2ac0*/  F2FP.F16.F32.PACK_AB R5, R0, R9 ;  /* 0x000000090005723e */ /* 0x004fca00000000ff */
[----:B------:R-:W-:Y:S01]  /*2ad0*/  STG.E desc[UR8][R2.64], R5 ;  /* 0x0000000502007986 */ /* 0x000fe2000c101908 */
[----:B------:R-:W-:Y:S05]  /*2ae0*/  EXIT ;  /* 0x000000000000794d */ /* 0x000fea0003800000 */
.L_x_221:
        /* <DEDUP_REMOVED lines=9> */
.L_x_232:


//--------------------- .nv.shared._Z45optimized_scaled_dot_product_attention_kernelI6__halfEvPKT_S3_S3_PS1_fiiii --------------------------
	.section	.nv.shared._Z45optimized_scaled_dot_product_attention_kernelI6__halfEvPKT_S3_S3_PS1_fiiii,"aw",@nobits
	.sectionflags	@""
	.align	16
	.zero		1024


//--------------------- .nv.shared.reserved.0     --------------------------
	.section	.nv.shared.reserved.0,"aw",@nobits
	.weak		__nv_reservedSMEM_offset_0_alias
	.size		__nv_reservedSMEM_offset_0_alias, 0, 64
	.other		__nv_reservedSMEM_offset_0_alias,@"STO_CUDA_RESERVED_SHARED STV_DEFAULT"
__nv_reservedSMEM_offset_0_alias:
	.zero		0
	.zero		64


//--------------------- .nv.shared._Z56optimized_scaled_dot_product_attention_shared_mem_kernelI6__halfEvPKT_S3_S3_PS1_fiiii --------------------------
	.section	.nv.shared._Z56optimized_scaled_dot_product_attention_shared_mem_kernelI6__halfEvPKT_S3_S3_PS1_fiiii,"aw",@nobits
	.sectionflags	@""
	.align	16
	.zero		1024


//--------------------- .nv.shared._Z45optimized_scaled_dot_product_attention_kernelIfEvPKT_S2_S2_PS0_fiiii --------------------------
	.section	.nv.shared._Z45optimized_scaled_dot_product_attention_kernelIfEvPKT_S2_S2_PS0_fiiii,"aw",@nobits
	.sectionflags	@""
	.align	16
	.zero		1024


//--------------------- .nv.shared._Z56optimized_scaled_dot_product_attention_shared_mem_kernelIfEvPKT_S2_S2_PS0_fiiii --------------------------
	.section	.nv.shared._Z56optimized_scaled_dot_product_attention_shared_mem_kernelIfEvPKT_S2_S2_PS0_fiiii,"aw",@nobits
	.sectionflags	@""
	.align	16
	.zero		1024


//--------------------- .nv.shared._Z50optimized_scaled_dot_product_attention_half_kernelPK6__halfS1_S1_PS_fiiii --------------------------
	.section	.nv.shared._Z50optimized_scaled_dot_product_attention_half_kernelPK6__halfS1_S1_PS_fiiii,"aw",@nobits
	.sectionflags	@""
	.align	16
	.zero		1024


//--------------------- .nv.constant0._Z45optimized_scaled_dot_product_attention_kernelI6__halfEvPKT_S3_S3_PS1_fiiii --------------------------
	.section	.nv.constant0._Z45optimized_scaled_dot_product_attention_kernelI6__halfEvPKT_S3_S3_PS1_fiiii,"a",@progbits
	.sectionflags	@""
	.align	4
.nv.constant0._Z45optimized_scaled_dot_product_attention_kernelI6__halfEvPKT_S3_S3_PS1_fiiii:
	.zero		948


//--------------------- .nv.constant0._Z56optimized_scaled_dot_product_attention_shared_mem_kernelI6__halfEvPKT_S3_S3_PS1_fiiii --------------------------
	.section	.nv.constant0._Z56optimized_scaled_dot_product_attention_shared_mem_kernelI6__halfEvPKT_S3_S3_PS1_fiiii,"a",@progbits
	.sectionflags	@""
	.align	4
.nv.constant0._Z56optimized_scaled_dot_product_attention_shared_mem_kernelI6__halfEvPKT_S3_S3_PS1_fiiii:
	.zero		948


//--------------------- .nv.constant0._Z45optimized_scaled_dot_product_attention_kernelIfEvPKT_S2_S2_PS0_fiiii --------------------------
	.section	.nv.constant0._Z45optimized_scaled_dot_product_attention_kernelIfEvPKT_S2_S2_PS0_fiiii,"a",@progbits
	.sectionflags	@""
	.align	4
.nv.constant0._Z45optimized_scaled_dot_product_attention_kernelIfEvPKT_S2_S2_PS0_fiiii:
	.zero		948


//--------------------- .nv.constant0._Z56optimized_scaled_dot_product_attention_shared_mem_kernelIfEvPKT_S2_S2_PS0_fiiii --------------------------
	.section	.nv.constant0._Z56optimized_scaled_dot_product_attention_shared_mem_kernelIfEvPKT_S2_S2_PS0_fiiii,"a",@progbits
	.sectionflags	@""
	.align	4
.nv.constant0._Z56optimized_scaled_dot_product_attention_shared_mem_kernelIfEvPKT_S2_S2_PS0_fiiii:
	.zero		948


//--------------------- .nv.constant0._Z50optimized_scaled_dot_product_attention_half_kernelPK6__halfS1_S1_PS_fiiii --------------------------
	.section	.nv.constant0._Z50optimized_scaled_dot_product_attention_half_kernelPK6__halfS1_S1_PS_fiiii,"a",@progbits
	.sectionflags	@""
	.align	4
.nv.constant0._Z50optimized_scaled_dot_product_attention_half_kernelPK6__halfS1_S1_PS_fiiii:
	.zero		948


//--------------------- SYMBOLS --------------------------

	.type		.nv.reservedSmem.offset0,@object
	.size		.nv.reservedSmem.offset0,0x4
	.type		.nv.reservedSmem.cap,@object
	.size		.nv.reservedSmem.cap,0x4
